//
// Generated by NVIDIA NVVM Compiler
//
// Compiler Build ID: CL-36424714
// Cuda compilation tools, release 13.0, V13.0.88
// Based on NVVM 20.0.0
//

.version 9.0
.target sm_100
.address_size 64

	// .globl	rvi_segprefix_f32
.extern .shared .align 16 .b8 shraw[];
.extern .shared .align 16 .b8 shraw$1[];

.visible .entry rvi_segprefix_f32(
	.param .u64 .ptr .align 1 rvi_segprefix_f32_param_0,
	.param .u32 rvi_segprefix_f32_param_1,
	.param .u64 .ptr .align 1 rvi_segprefix_f32_param_2,
	.param .u64 .ptr .align 1 rvi_segprefix_f32_param_3,
	.param .u64 .ptr .align 1 rvi_segprefix_f32_param_4
)
{
	.reg .pred 	%p<20>;
	.reg .b32 	%r<38>;
	.reg .b32 	%f<148>;
	.reg .b64 	%rd<39>;

	ld.param.u64 	%rd19, [rvi_segprefix_f32_param_0];
	ld.param.u32 	%r14, [rvi_segprefix_f32_param_1];
	ld.param.u64 	%rd20, [rvi_segprefix_f32_param_2];
	ld.param.u64 	%rd21, [rvi_segprefix_f32_param_3];
	ld.param.u64 	%rd22, [rvi_segprefix_f32_param_4];
	cvta.to.global.u64 	%rd1, %rd22;
	cvta.to.global.u64 	%rd2, %rd21;
	cvta.to.global.u64 	%rd3, %rd20;
	cvta.to.global.u64 	%rd4, %rd19;
	mov.u32 	%r15, %ctaid.x;
	mov.u32 	%r16, %tid.x;
	or.b32  	%r17, %r15, %r16;
	setp.ne.s32 	%p1, %r17, 0;
	setp.lt.s32 	%p2, %r14, 1;
	or.pred  	%p3, %p1, %p2;
	@%p3 bra 	$L__BB0_24;
	setp.eq.s32 	%p4, %r14, 1;
	mov.f32 	%f117, 0f00000000;
	mov.b32 	%r37, 1;
	mov.f32 	%f116, 0f7FC00000;
	mov.b64 	%rd38, 0;
	mov.f32 	%f118, %f117;
	mov.f32 	%f119, %f117;
	mov.f32 	%f120, %f117;
	@%p4 bra 	$L__BB0_17;
	and.b32  	%r20, %r14, 2147483646;
	neg.s32 	%r30, %r20;
	add.s64 	%rd37, %rd1, 4;
	add.s64 	%rd36, %rd2, 4;
	add.s64 	%rd35, %rd3, 4;
	add.s64 	%rd34, %rd4, 4;
	mov.f32 	%f117, 0f00000000;
	mov.b32 	%r31, 0;
	mov.f32 	%f116, 0f7FC00000;
$L__BB0_3:
	ld.global.nc.f32 	%f129, [%rd34+-4];
	abs.f32 	%f7, %f129;
	setp.ne.f32 	%p5, %f7, 0f7F800000;
	@%p5 bra 	$L__BB0_5;
	mov.b32 	%r23, 0;
	st.global.u32 	[%rd35+-4], %r23;
	st.global.u32 	[%rd36+-4], %r23;
	st.global.u32 	[%rd37+-4], %r23;
	mov.f32 	%f129, 0f7FC00000;
	mov.b32 	%r31, 1;
	mov.f32 	%f125, 0f00000000;
	mov.f32 	%f126, %f125;
	mov.f32 	%f127, %f125;
	mov.f32 	%f128, %f125;
	bra.uni 	$L__BB0_9;
$L__BB0_5:
	abs.f32 	%f58, %f116;
	setp.equ.f32 	%p6, %f58, 0f7F800000;
	@%p6 bra 	$L__BB0_7;
	add.f32 	%f125, %f120, %f129;
	abs.f32 	%f59, %f120;
	setp.ltu.f32 	%p7, %f59, %f7;
	sub.f32 	%f60, %f129, %f125;
	add.f32 	%f61, %f120, %f60;
	sub.f32 	%f62, %f120, %f125;
	add.f32 	%f63, %f129, %f62;
	selp.f32 	%f64, %f61, %f63, %p7;
	add.f32 	%f127, %f118, %f64;
	mul.f32 	%f65, %f129, %f129;
	add.f32 	%f126, %f119, %f65;
	abs.f32 	%f66, %f119;
	abs.f32 	%f67, %f65;
	setp.ltu.f32 	%p8, %f66, %f67;
	sub.f32 	%f68, %f65, %f126;
	add.f32 	%f69, %f119, %f68;
	sub.f32 	%f70, %f119, %f126;
	add.f32 	%f71, %f65, %f70;
	selp.f32 	%f72, %f69, %f71, %p8;
	add.f32 	%f128, %f117, %f72;
	add.s32 	%r32, %r31, 1;
	bra.uni 	$L__BB0_8;
$L__BB0_7:
	mul.f32 	%f126, %f129, %f129;
	mov.b32 	%r32, 1;
	mov.f32 	%f127, 0f00000000;
	mov.f32 	%f125, %f129;
	mov.f32 	%f128, %f127;
$L__BB0_8:
	add.f32 	%f74, %f125, %f127;
	st.global.f32 	[%rd35+-4], %f74;
	add.f32 	%f75, %f126, %f128;
	st.global.f32 	[%rd36+-4], %f75;
	st.global.u32 	[%rd37+-4], %r32;
	add.s32 	%r31, %r32, 1;
$L__BB0_9:
	ld.global.nc.f32 	%f116, [%rd34];
	abs.f32 	%f23, %f116;
	setp.equ.f32 	%p9, %f23, 0f7F800000;
	@%p9 bra 	$L__BB0_14;
	abs.f32 	%f78, %f129;
	setp.equ.f32 	%p10, %f78, 0f7F800000;
	@%p10 bra 	$L__BB0_12;
	add.f32 	%f120, %f125, %f116;
	abs.f32 	%f79, %f125;
	setp.ltu.f32 	%p11, %f79, %f23;
	sub.f32 	%f80, %f116, %f120;
	add.f32 	%f81, %f125, %f80;
	sub.f32 	%f82, %f125, %f120;
	add.f32 	%f83, %f116, %f82;
	selp.f32 	%f84, %f81, %f83, %p11;
	add.f32 	%f118, %f127, %f84;
	mul.f32 	%f85, %f116, %f116;
	add.f32 	%f119, %f126, %f85;
	abs.f32 	%f86, %f126;
	abs.f32 	%f87, %f85;
	setp.ltu.f32 	%p12, %f86, %f87;
	sub.f32 	%f88, %f85, %f119;
	add.f32 	%f89, %f126, %f88;
	sub.f32 	%f90, %f126, %f119;
	add.f32 	%f91, %f85, %f90;
	selp.f32 	%f92, %f89, %f91, %p12;
	add.f32 	%f117, %f128, %f92;
	bra.uni 	$L__BB0_13;
$L__BB0_12:
	mul.f32 	%f119, %f116, %f116;
	mov.b32 	%r31, 1;
	mov.f32 	%f118, 0f00000000;
	mov.f32 	%f120, %f116;
	mov.f32 	%f117, %f118;
$L__BB0_13:
	add.f32 	%f94, %f120, %f118;
	st.global.f32 	[%rd35], %f94;
	add.f32 	%f95, %f119, %f117;
	st.global.f32 	[%rd36], %f95;
	st.global.u32 	[%rd37], %r31;
	bra.uni 	$L__BB0_15;
$L__BB0_14:
	mov.b32 	%r31, 0;
	st.global.u32 	[%rd35], %r31;
	st.global.u32 	[%rd36], %r31;
	st.global.u32 	[%rd37], %r31;
	mov.f32 	%f116, 0f7FC00000;
	mov.f32 	%f120, 0f00000000;
	mov.f32 	%f119, %f120;
	mov.f32 	%f118, %f120;
	mov.f32 	%f117, %f120;
$L__BB0_15:
	add.s32 	%r30, %r30, 2;
	add.s64 	%rd37, %rd37, 8;
	add.s64 	%rd36, %rd36, 8;
	add.s64 	%rd35, %rd35, 8;
	add.s64 	%rd34, %rd34, 8;
	setp.ne.s32 	%p13, %r30, 0;
	@%p13 bra 	$L__BB0_3;
	cvt.u64.u32 	%rd38, %r20;
	add.s32 	%r37, %r31, 1;
$L__BB0_17:
	and.b32  	%r27, %r14, 1;
	setp.eq.b32 	%p14, %r27, 1;
	not.pred 	%p15, %p14;
	@%p15 bra 	$L__BB0_24;
	shl.b64 	%rd24, %rd38, 2;
	add.s64 	%rd25, %rd4, %rd24;
	ld.global.nc.f32 	%f43, [%rd25];
	abs.f32 	%f44, %f43;
	setp.equ.f32 	%p16, %f44, 0f7F800000;
	@%p16 bra 	$L__BB0_23;
	abs.f32 	%f98, %f116;
	setp.equ.f32 	%p17, %f98, 0f7F800000;
	@%p17 bra 	$L__BB0_21;
	add.f32 	%f144, %f120, %f43;
	abs.f32 	%f99, %f120;
	setp.ltu.f32 	%p18, %f99, %f44;
	sub.f32 	%f100, %f43, %f144;
	add.f32 	%f101, %f120, %f100;
	sub.f32 	%f102, %f120, %f144;
	add.f32 	%f103, %f43, %f102;
	selp.f32 	%f104, %f101, %f103, %p18;
	add.f32 	%f146, %f118, %f104;
	mul.f32 	%f105, %f43, %f43;
	add.f32 	%f145, %f119, %f105;
	abs.f32 	%f106, %f119;
	abs.f32 	%f107, %f105;
	setp.ltu.f32 	%p19, %f106, %f107;
	sub.f32 	%f108, %f105, %f145;
	add.f32 	%f109, %f119, %f108;
	sub.f32 	%f110, %f119, %f145;
	add.f32 	%f111, %f105, %f110;
	selp.f32 	%f112, %f109, %f111, %p19;
	add.f32 	%f147, %f117, %f112;
	bra.uni 	$L__BB0_22;
$L__BB0_21:
	mul.f32 	%f145, %f43, %f43;
	mov.b32 	%r37, 1;
	mov.f32 	%f146, 0f00000000;
	mov.f32 	%f144, %f43;
	mov.f32 	%f147, %f146;
$L__BB0_22:
	add.f32 	%f114, %f144, %f146;
	add.s64 	%rd27, %rd3, %rd24;
	st.global.f32 	[%rd27], %f114;
	add.f32 	%f115, %f145, %f147;
	add.s64 	%rd28, %rd2, %rd24;
	st.global.f32 	[%rd28], %f115;
	add.s64 	%rd29, %rd1, %rd24;
	st.global.u32 	[%rd29], %r37;
	bra.uni 	$L__BB0_24;
$L__BB0_23:
	add.s64 	%rd31, %rd3, %rd24;
	mov.b32 	%r29, 0;
	st.global.u32 	[%rd31], %r29;
	add.s64 	%rd32, %rd2, %rd24;
	st.global.u32 	[%rd32], %r29;
	add.s64 	%rd33, %rd1, %rd24;
	st.global.u32 	[%rd33], %r29;
$L__BB0_24:
	ret;

}
	// .globl	rvi_batch_stddev_from_prefix_f32
.visible .entry rvi_batch_stddev_from_prefix_f32(
	.param .u64 .ptr .align 1 rvi_batch_stddev_from_prefix_f32_param_0,
	.param .u64 .ptr .align 1 rvi_batch_stddev_from_prefix_f32_param_1,
	.param .u64 .ptr .align 1 rvi_batch_stddev_from_prefix_f32_param_2,
	.param .u64 .ptr .align 1 rvi_batch_stddev_from_prefix_f32_param_3,
	.param .u64 .ptr .align 1 rvi_batch_stddev_from_prefix_f32_param_4,
	.param .u64 .ptr .align 1 rvi_batch_stddev_from_prefix_f32_param_5,
	.param .u64 .ptr .align 1 rvi_batch_stddev_from_prefix_f32_param_6,
	.param .u32 rvi_batch_stddev_from_prefix_f32_param_7,
	.param .u32 rvi_batch_stddev_from_prefix_f32_param_8,
	.param .u32 rvi_batch_stddev_from_prefix_f32_param_9,
	.param .u32 rvi_batch_stddev_from_prefix_f32_param_10,
	.param .u64 .ptr .align 1 rvi_batch_stddev_from_prefix_f32_param_11,
	.param .u64 .ptr .align 1 rvi_batch_stddev_from_prefix_f32_param_12
)
{
	.reg .pred 	%p<52>;
	.reg .b16 	%rs<22>;
	.reg .b32 	%r<140>;
	.reg .b32 	%f<74>;
	.reg .b64 	%rd<58>;
	.reg .b64 	%fd<97>;

	ld.param.u64 	%rd23, [rvi_batch_stddev_from_prefix_f32_param_0];
	ld.param.u64 	%rd15, [rvi_batch_stddev_from_prefix_f32_param_1];
	ld.param.u64 	%rd16, [rvi_batch_stddev_from_prefix_f32_param_2];
	ld.param.u64 	%rd17, [rvi_batch_stddev_from_prefix_f32_param_3];
	ld.param.u64 	%rd18, [rvi_batch_stddev_from_prefix_f32_param_4];
	ld.param.u64 	%rd19, [rvi_batch_stddev_from_prefix_f32_param_5];
	ld.param.u64 	%rd20, [rvi_batch_stddev_from_prefix_f32_param_6];
	ld.param.u32 	%r58, [rvi_batch_stddev_from_prefix_f32_param_7];
	ld.param.u32 	%r61, [rvi_batch_stddev_from_prefix_f32_param_9];
	ld.param.u64 	%rd21, [rvi_batch_stddev_from_prefix_f32_param_11];
	ld.param.u64 	%rd22, [rvi_batch_stddev_from_prefix_f32_param_12];
	cvta.to.global.u64 	%rd1, %rd22;
	cvta.to.global.u64 	%rd54, %rd23;
	mov.u32 	%r114, %ctaid.x;
	setp.ge.s32 	%p1, %r114, %r61;
	mov.u32 	%r62, %tid.x;
	setp.ne.s32 	%p2, %r62, 0;
	or.pred  	%p3, %p2, %p1;
	@%p3 bra 	$L__BB1_54;
	cvta.to.global.u64 	%rd24, %rd18;
	cvta.to.global.u64 	%rd25, %rd19;
	cvta.to.global.u64 	%rd26, %rd20;
	mul.wide.u32 	%rd27, %r114, 4;
	add.s64 	%rd28, %rd24, %rd27;
	ld.global.nc.u32 	%r2, [%rd28];
	add.s64 	%rd29, %rd25, %rd27;
	ld.global.nc.u32 	%r63, [%rd29];
	add.s64 	%rd30, %rd26, %rd27;
	ld.global.nc.u32 	%r4, [%rd30];
	min.s32 	%r64, %r2, %r63;
	setp.lt.s32 	%p4, %r64, 1;
	@%p4 bra 	$L__BB1_54;
	setp.eq.s64 	%p5, %rd21, 0;
	@%p5 bra 	$L__BB1_4;
	cvta.to.global.u64 	%rd31, %rd21;
	add.s64 	%rd33, %rd31, %rd27;
	ld.global.nc.u32 	%r114, [%rd33];
$L__BB1_4:
	ld.param.u32 	%r110, [rvi_batch_stddev_from_prefix_f32_param_8];
	mul.lo.s32 	%r120, %r114, %r58;
	add.s32 	%r65, %r2, %r110;
	add.s32 	%r66, %r65, %r63;
	add.s32 	%r8, %r66, -2;
	min.s32 	%r9, %r8, %r58;
	setp.lt.s32 	%p6, %r9, 1;
	@%p6 bra 	$L__BB1_16;
	and.b32  	%r10, %r9, 7;
	setp.lt.u32 	%p7, %r9, 8;
	mov.b32 	%r118, 0;
	@%p7 bra 	$L__BB1_8;
	and.b32  	%r118, %r9, 2147483640;
	neg.s32 	%r116, %r118;
	add.s64 	%rd3, %rd1, 16;
	mov.u32 	%r115, %r120;
$L__BB1_7:
	.pragma "nounroll";
	mul.wide.s32 	%rd34, %r115, 4;
	add.s64 	%rd35, %rd3, %rd34;
	mov.b32 	%r68, 2143289344;
	st.global.u32 	[%rd35+-16], %r68;
	st.global.u32 	[%rd35+-12], %r68;
	st.global.u32 	[%rd35+-8], %r68;
	st.global.u32 	[%rd35+-4], %r68;
	st.global.u32 	[%rd35], %r68;
	st.global.u32 	[%rd35+4], %r68;
	st.global.u32 	[%rd35+8], %r68;
	st.global.u32 	[%rd35+12], %r68;
	add.s32 	%r116, %r116, 8;
	add.s32 	%r115, %r115, 8;
	setp.ne.s32 	%p8, %r116, 0;
	@%p8 bra 	$L__BB1_7;
$L__BB1_8:
	setp.eq.s32 	%p9, %r10, 0;
	@%p9 bra 	$L__BB1_16;
	and.b32  	%r18, %r9, 3;
	setp.lt.u32 	%p10, %r10, 4;
	@%p10 bra 	$L__BB1_11;
	add.s32 	%r69, %r118, %r120;
	mul.wide.s32 	%rd36, %r69, 4;
	add.s64 	%rd37, %rd1, %rd36;
	mov.b32 	%r70, 2143289344;
	st.global.u32 	[%rd37], %r70;
	st.global.u32 	[%rd37+4], %r70;
	st.global.u32 	[%rd37+8], %r70;
	st.global.u32 	[%rd37+12], %r70;
	add.s32 	%r118, %r118, 4;
$L__BB1_11:
	setp.eq.s32 	%p11, %r18, 0;
	@%p11 bra 	$L__BB1_16;
	setp.eq.s32 	%p12, %r18, 1;
	@%p12 bra 	$L__BB1_14;
	add.s32 	%r71, %r118, %r120;
	mul.wide.s32 	%rd38, %r71, 4;
	add.s64 	%rd39, %rd1, %rd38;
	mov.b32 	%r72, 2143289344;
	st.global.u32 	[%rd39], %r72;
	st.global.u32 	[%rd39+4], %r72;
	add.s32 	%r118, %r118, 2;
$L__BB1_14:
	and.b32  	%r73, %r9, 1;
	setp.eq.b32 	%p13, %r73, 1;
	not.pred 	%p14, %p13;
	@%p14 bra 	$L__BB1_16;
	add.s32 	%r74, %r118, %r120;
	mul.wide.s32 	%rd40, %r74, 4;
	add.s64 	%rd41, %rd1, %rd40;
	mov.b32 	%r75, 2143289344;
	st.global.u32 	[%rd41], %r75;
$L__BB1_16:
	setp.ge.s32 	%p15, %r8, %r58;
	@%p15 bra 	$L__BB1_54;
	cvt.rn.f64.u32 	%fd29, %r63;
	rcp.rn.f64 	%fd1, %fd29;
	add.s32 	%r76, %r63, 1;
	cvt.rn.f64.u32 	%fd30, %r76;
	mov.f64 	%fd31, 0d4000000000000000;
	div.rn.f64 	%fd2, %fd31, %fd30;
	setp.lt.s32 	%p16, %r58, 1;
	@%p16 bra 	$L__BB1_54;
	ld.global.nc.f32 	%f65, [%rd54];
	cvt.rn.f64.u32 	%fd33, %r2;
	rcp.rn.f64 	%fd3, %fd33;
	neg.s32 	%r124, %r2;
	neg.s32 	%r122, %r58;
	cvta.to.global.u64 	%rd55, %rd17;
	cvta.to.global.u64 	%rd56, %rd15;
	cvta.to.global.u64 	%rd57, %rd16;
	mov.b16 	%rs21, 0;
	mov.b32 	%r139, 0;
	mov.f64 	%fd96, 0d0000000000000000;
	mov.b32 	%r123, 1;
	mov.b32 	%r121, -1;
	mov.f64 	%fd95, %fd96;
	mov.f64 	%fd94, %fd96;
	mov.f64 	%fd93, %fd96;
	mov.u32 	%r138, %r139;
	mov.u32 	%r137, %r139;
	mov.u32 	%r136, %r139;
	mov.u32 	%r135, %r139;
	mov.u32 	%r134, %r139;
	mov.f64 	%fd92, %fd96;
	mov.f64 	%fd91, %fd96;
	mov.u16 	%rs20, %rs21;
$L__BB1_19:
	mov.u16 	%rs1, %rs21;
	mov.f64 	%fd8, %fd92;
	mov.u32 	%r34, %r135;
	mov.u32 	%r33, %r136;
	mov.u32 	%r32, %r137;
	mov.u32 	%r31, %r138;
	mov.u32 	%r30, %r139;
	mov.f64 	%fd7, %fd93;
	mov.f64 	%fd6, %fd94;
	mov.f32 	%f2, %f65;
	ld.global.nc.f32 	%f65, [%rd54];
	setp.lt.s32 	%p17, %r123, %r2;
	mov.f32 	%f68, 0f7FC00000;
	@%p17 bra 	$L__BB1_26;
	ld.global.nc.u32 	%r80, [%rd55];
	setp.lt.s32 	%p18, %r80, %r2;
	@%p18 bra 	$L__BB1_26;
	ld.global.nc.f32 	%f4, [%rd56];
	setp.eq.s32 	%p19, %r124, -1;
	mov.f32 	%f66, 0f00000000;
	@%p19 bra 	$L__BB1_23;
	mul.wide.s32 	%rd42, %r2, 4;
	sub.s64 	%rd43, %rd56, %rd42;
	ld.global.nc.f32 	%f66, [%rd43];
$L__BB1_23:
	sub.f32 	%f7, %f4, %f66;
	ld.global.nc.f32 	%f8, [%rd57];
	mov.f32 	%f67, 0f00000000;
	@%p19 bra 	$L__BB1_25;
	mul.wide.s32 	%rd44, %r2, 4;
	sub.s64 	%rd45, %rd57, %rd44;
	ld.global.nc.f32 	%f67, [%rd45];
$L__BB1_25:
	sub.f32 	%f33, %f8, %f67;
	cvt.f64.f32 	%fd34, %f33;
	cvt.f64.f32 	%fd35, %f7;
	mul.f64 	%fd36, %fd3, %fd35;
	neg.f64 	%fd37, %fd36;
	mul.f64 	%fd38, %fd3, %fd34;
	fma.rn.f64 	%fd39, %fd37, %fd36, %fd38;
	max.f64 	%fd40, %fd39, 0d0000000000000000;
	sqrt.rn.f64 	%fd41, %fd40;
	cvt.rn.f32.f64 	%f68, %fd41;
$L__BB1_26:
	cvt.f64.f32 	%fd42, %f2;
	cvt.f64.f32 	%fd43, %f65;
	sub.f64 	%fd44, %fd43, %fd42;
	abs.f32 	%f34, %f2;
	setp.equ.f32 	%p21, %f34, 0f7F800000;
	abs.f32 	%f36, %f65;
	setp.equ.f32 	%p22, %f36, 0f7F800000;
	setp.eq.s32 	%p23, %r121, -1;
	selp.f64 	%fd45, 0d7FF8000000000000, %fd44, %p21;
	selp.f64 	%fd46, 0d7FF8000000000000, %fd45, %p22;
	selp.f64 	%fd47, 0d7FF8000000000000, %fd46, %p23;
	setp.ne.s32 	%p24, %r4, 0;
	abs.f64 	%fd48, %fd47;
	setp.equ.f64 	%p25, %fd48, 0d7FF0000000000000;
	abs.f32 	%f38, %f68;
	setp.equ.f32 	%p26, %f38, 0f7F800000;
	or.pred  	%p27, %p25, %p26;
	setp.leu.f64 	%p28, %fd47, 0d0000000000000000;
	selp.f32 	%f40, 0f00000000, %f68, %p28;
	setp.lt.f64 	%p29, %fd47, 0d0000000000000000;
	selp.f32 	%f41, %f68, 0f00000000, %p29;
	selp.f32 	%f13, 0f7FC00000, %f40, %p27;
	selp.f32 	%f14, 0f7FC00000, %f41, %p27;
	mov.f32 	%f71, 0f7FC00000;
	mov.f32 	%f64, 0f7FC00000;
	@%p24 bra 	$L__BB1_37;
	abs.f32 	%f49, %f13;
	setp.equ.f32 	%p36, %f49, 0f7F800000;
	mov.f64 	%fd93, 0d0000000000000000;
	mov.b32 	%r136, 0;
	mov.u32 	%r138, %r136;
	@%p36 bra 	$L__BB1_32;
	setp.ge.s32 	%p37, %r31, %r63;
	@%p37 bra 	$L__BB1_31;
	shl.b32 	%r88, %r33, 2;
	mov.u32 	%r89, shraw$1;
	add.s32 	%r90, %r89, %r88;
	st.shared.f32 	[%r90], %f13;
	cvt.f64.f32 	%fd66, %f13;
	add.f64 	%fd93, %fd7, %fd66;
	add.s32 	%r91, %r33, 1;
	setp.eq.s32 	%p39, %r91, %r63;
	selp.b32 	%r136, 0, %r91, %p39;
	add.s32 	%r138, %r31, 1;
	setp.ne.s32 	%p40, %r138, %r63;
	@%p40 bra 	$L__BB1_32;
	mul.f64 	%fd67, %fd1, %fd93;
	cvt.rn.f32.f64 	%f71, %fd67;
	mov.u32 	%r138, %r63;
	bra.uni 	$L__BB1_32;
$L__BB1_31:
	shl.b32 	%r84, %r33, 2;
	mov.u32 	%r85, shraw$1;
	add.s32 	%r86, %r85, %r84;
	ld.shared.f32 	%f50, [%r86];
	st.shared.f32 	[%r86], %f13;
	add.s32 	%r87, %r33, 1;
	setp.eq.s32 	%p38, %r87, %r63;
	selp.b32 	%r136, 0, %r87, %p38;
	cvt.f64.f32 	%fd62, %f13;
	cvt.f64.f32 	%fd63, %f50;
	sub.f64 	%fd64, %fd62, %fd63;
	add.f64 	%fd93, %fd7, %fd64;
	mul.f64 	%fd65, %fd1, %fd93;
	cvt.rn.f32.f64 	%f71, %fd65;
	mov.u32 	%r138, %r31;
$L__BB1_32:
	abs.f32 	%f53, %f14;
	setp.equ.f32 	%p41, %f53, 0f7F800000;
	mov.f32 	%f72, 0f7FC00000;
	mov.f64 	%fd94, 0d0000000000000000;
	mov.b32 	%r137, 0;
	mov.u16 	%rs21, %rs1;
	mov.f64 	%fd92, %fd8;
	mov.u32 	%r135, %r34;
	mov.u32 	%r139, %r137;
	@%p41 bra 	$L__BB1_47;
	setp.ge.s32 	%p42, %r30, %r63;
	@%p42 bra 	$L__BB1_36;
	ld.param.u32 	%r113, [rvi_batch_stddev_from_prefix_f32_param_10];
	shl.b32 	%r99, %r113, 2;
	mov.u32 	%r100, shraw$1;
	add.s32 	%r101, %r100, %r99;
	shl.b32 	%r102, %r32, 2;
	add.s32 	%r103, %r101, %r102;
	st.shared.f32 	[%r103], %f14;
	cvt.f64.f32 	%fd73, %f14;
	add.f64 	%fd94, %fd6, %fd73;
	add.s32 	%r104, %r32, 1;
	setp.eq.s32 	%p44, %r104, %r63;
	selp.b32 	%r137, 0, %r104, %p44;
	add.s32 	%r139, %r30, 1;
	setp.ne.s32 	%p45, %r139, %r63;
	mov.u16 	%rs21, %rs1;
	mov.f64 	%fd92, %fd8;
	mov.u32 	%r135, %r34;
	@%p45 bra 	$L__BB1_47;
	mul.f64 	%fd74, %fd1, %fd94;
	cvt.rn.f32.f64 	%f72, %fd74;
	mov.u16 	%rs21, %rs1;
	mov.f64 	%fd92, %fd8;
	mov.u32 	%r135, %r34;
	mov.u32 	%r139, %r63;
	bra.uni 	$L__BB1_47;
$L__BB1_36:
	ld.param.u32 	%r112, [rvi_batch_stddev_from_prefix_f32_param_10];
	shl.b32 	%r93, %r112, 2;
	mov.u32 	%r94, shraw$1;
	add.s32 	%r95, %r94, %r93;
	shl.b32 	%r96, %r32, 2;
	add.s32 	%r97, %r95, %r96;
	ld.shared.f32 	%f54, [%r97];
	st.shared.f32 	[%r97], %f14;
	add.s32 	%r98, %r32, 1;
	setp.eq.s32 	%p43, %r98, %r63;
	selp.b32 	%r137, 0, %r98, %p43;
	cvt.f64.f32 	%fd69, %f14;
	cvt.f64.f32 	%fd70, %f54;
	sub.f64 	%fd71, %fd69, %fd70;
	add.f64 	%fd94, %fd6, %fd71;
	mul.f64 	%fd72, %fd1, %fd94;
	cvt.rn.f32.f64 	%f72, %fd72;
	mov.u16 	%rs21, %rs1;
	mov.f64 	%fd92, %fd8;
	mov.u32 	%r135, %r34;
	mov.u32 	%r139, %r30;
	bra.uni 	$L__BB1_47;
$L__BB1_37:
	abs.f32 	%f43, %f13;
	setp.equ.f32 	%p30, %f43, 0f7F800000;
	mov.b32 	%r133, 0;
	mov.f64 	%fd89, 0d0000000000000000;
	mov.b16 	%rs19, 0;
	mov.f32 	%f71, %f64;
	@%p30 bra 	$L__BB1_42;
	and.b16  	%rs8, %rs20, 255;
	setp.ne.s16 	%p31, %rs8, 0;
	@%p31 bra 	$L__BB1_41;
	cvt.f64.f32 	%fd54, %f13;
	add.f64 	%fd89, %fd91, %fd54;
	add.s32 	%r133, %r134, 1;
	setp.ne.s32 	%p32, %r133, %r63;
	mov.f32 	%f71, %f64;
	@%p32 bra 	$L__BB1_42;
	mul.f64 	%fd95, %fd1, %fd89;
	cvt.rn.f32.f64 	%f71, %fd95;
	mov.b16 	%rs19, 1;
	mov.u32 	%r133, %r63;
	bra.uni 	$L__BB1_42;
$L__BB1_41:
	cvt.f64.f32 	%fd50, %f13;
	mul.f64 	%fd51, %fd2, %fd50;
	mov.f64 	%fd52, 0d3FF0000000000000;
	sub.f64 	%fd53, %fd52, %fd2;
	fma.rn.f64 	%fd95, %fd53, %fd95, %fd51;
	cvt.rn.f32.f64 	%f71, %fd95;
	mov.b16 	%rs19, 1;
	mov.f64 	%fd89, %fd91;
	mov.u32 	%r133, %r134;
$L__BB1_42:
	abs.f32 	%f46, %f14;
	setp.equ.f32 	%p33, %f46, 0f7F800000;
	mov.f32 	%f72, 0f7FC00000;
	mov.b32 	%r135, 0;
	mov.f64 	%fd92, 0d0000000000000000;
	mov.b16 	%rs21, 0;
	mov.u16 	%rs20, %rs19;
	mov.f64 	%fd91, %fd89;
	mov.u32 	%r134, %r133;
	mov.u32 	%r136, %r33;
	mov.u32 	%r137, %r32;
	mov.u32 	%r138, %r31;
	mov.u32 	%r139, %r30;
	mov.f64 	%fd93, %fd7;
	mov.f64 	%fd94, %fd6;
	@%p33 bra 	$L__BB1_47;
	and.b16  	%rs13, %rs1, 255;
	setp.ne.s16 	%p34, %rs13, 0;
	@%p34 bra 	$L__BB1_46;
	cvt.f64.f32 	%fd60, %f14;
	add.f64 	%fd92, %fd8, %fd60;
	add.s32 	%r135, %r34, 1;
	setp.ne.s32 	%p35, %r135, %r63;
	mov.u16 	%rs20, %rs19;
	mov.f64 	%fd91, %fd89;
	mov.u32 	%r134, %r133;
	mov.u32 	%r136, %r33;
	mov.u32 	%r137, %r32;
	mov.u32 	%r138, %r31;
	mov.u32 	%r139, %r30;
	mov.f64 	%fd93, %fd7;
	mov.f64 	%fd94, %fd6;
	@%p35 bra 	$L__BB1_47;
	mul.f64 	%fd96, %fd1, %fd92;
	cvt.rn.f32.f64 	%f72, %fd96;
	mov.b16 	%rs21, 1;
	mov.u16 	%rs20, %rs19;
	mov.f64 	%fd91, %fd89;
	mov.u32 	%r134, %r133;
	mov.u32 	%r135, %r63;
	mov.u32 	%r136, %r33;
	mov.u32 	%r137, %r32;
	mov.u32 	%r138, %r31;
	mov.u32 	%r139, %r30;
	mov.f64 	%fd93, %fd7;
	mov.f64 	%fd94, %fd6;
	bra.uni 	$L__BB1_47;
$L__BB1_46:
	cvt.f64.f32 	%fd56, %f14;
	mul.f64 	%fd57, %fd2, %fd56;
	mov.f64 	%fd58, 0d3FF0000000000000;
	sub.f64 	%fd59, %fd58, %fd2;
	fma.rn.f64 	%fd96, %fd59, %fd96, %fd57;
	cvt.rn.f32.f64 	%f72, %fd96;
	mov.b16 	%rs21, 1;
	mov.u16 	%rs20, %rs19;
	mov.f64 	%fd91, %fd89;
	mov.f64 	%fd92, %fd8;
	mov.u32 	%r134, %r133;
	mov.u32 	%r135, %r34;
	mov.u32 	%r136, %r33;
	mov.u32 	%r137, %r32;
	mov.u32 	%r138, %r31;
	mov.u32 	%r139, %r30;
	mov.f64 	%fd93, %fd7;
	mov.f64 	%fd94, %fd6;
$L__BB1_47:
	ld.param.u32 	%r111, [rvi_batch_stddev_from_prefix_f32_param_8];
	add.s32 	%r105, %r123, -1;
	add.s32 	%r106, %r2, %r111;
	add.s32 	%r107, %r106, %r63;
	add.s32 	%r108, %r107, -2;
	setp.lt.s32 	%p46, %r105, %r108;
	@%p46 bra 	$L__BB1_53;
	abs.f32 	%f56, %f71;
	setp.ne.f32 	%p47, %f56, 0f7F800000;
	abs.f32 	%f57, %f72;
	setp.ne.f32 	%p48, %f57, 0f7F800000;
	and.pred  	%p49, %p47, %p48;
	@%p49 bra 	$L__BB1_50;
	ld.param.u64 	%rd53, [rvi_batch_stddev_from_prefix_f32_param_12];
	mul.wide.s32 	%rd49, %r120, 4;
	cvta.to.global.u64 	%rd50, %rd53;
	add.s64 	%rd51, %rd50, %rd49;
	mov.b32 	%r109, 2143289344;
	st.global.u32 	[%rd51], %r109;
	bra.uni 	$L__BB1_53;
$L__BB1_50:
	cvt.f64.f32 	%fd75, %f71;
	cvt.f64.f32 	%fd76, %f72;
	add.f64 	%fd77, %fd75, %fd76;
	abs.f64 	%fd78, %fd77;
	setp.le.f64 	%p50, %fd78, 0d3CD203AF9EE75616;
	mov.f32 	%f73, 0f7FC00000;
	@%p50 bra 	$L__BB1_52;
	cvt.f64.f32 	%fd79, %f71;
	cvt.f64.f32 	%fd80, %f72;
	add.f64 	%fd81, %fd79, %fd80;
	cvt.rn.f32.f64 	%f60, %fd81;
	div.rn.f32 	%f61, %f71, %f60;
	mul.f32 	%f73, %f61, 0f42C80000;
$L__BB1_52:
	ld.param.u64 	%rd52, [rvi_batch_stddev_from_prefix_f32_param_12];
	mul.wide.s32 	%rd46, %r120, 4;
	cvta.to.global.u64 	%rd47, %rd52;
	add.s64 	%rd48, %rd47, %rd46;
	st.global.f32 	[%rd48], %f73;
$L__BB1_53:
	add.s32 	%r124, %r124, 1;
	add.s32 	%r123, %r123, 1;
	add.s32 	%r122, %r122, 1;
	setp.ne.s32 	%p51, %r122, 0;
	add.s32 	%r121, %r121, -1;
	add.s64 	%rd57, %rd57, 4;
	add.s64 	%rd56, %rd56, 4;
	add.s64 	%rd55, %rd55, 4;
	add.s64 	%rd54, %rd54, 4;
	add.s32 	%r120, %r120, 1;
	@%p51 bra 	$L__BB1_19;
$L__BB1_54:
	ret;

}
	// .globl	scatter_rows_f32
.visible .entry scatter_rows_f32(
	.param .u64 .ptr .align 1 scatter_rows_f32_param_0,
	.param .u32 scatter_rows_f32_param_1,
	.param .u32 scatter_rows_f32_param_2,
	.param .u64 .ptr .align 1 scatter_rows_f32_param_3,
	.param .u64 .ptr .align 1 scatter_rows_f32_param_4
)
{
	.reg .pred 	%p<4>;
	.reg .b32 	%r<14>;
	.reg .b32 	%f<2>;
	.reg .b64 	%rd<13>;

	ld.param.u64 	%rd3, [scatter_rows_f32_param_0];
	ld.param.u32 	%r10, [scatter_rows_f32_param_1];
	ld.param.u32 	%r9, [scatter_rows_f32_param_2];
	ld.param.u64 	%rd4, [scatter_rows_f32_param_3];
	ld.param.u64 	%rd5, [scatter_rows_f32_param_4];
	mov.u32 	%r1, %ctaid.x;
	setp.ge.s32 	%p1, %r1, %r10;
	@%p1 bra 	$L__BB2_4;
	cvta.to.global.u64 	%rd6, %rd4;
	mul.wide.u32 	%rd7, %r1, 4;
	add.s64 	%rd8, %rd6, %rd7;
	ld.global.nc.u32 	%r2, [%rd8];
	mov.u32 	%r13, %tid.x;
	setp.ge.s32 	%p2, %r13, %r9;
	@%p2 bra 	$L__BB2_4;
	mov.u32 	%r4, %ntid.x;
	cvta.to.global.u64 	%rd1, %rd3;
	cvta.to.global.u64 	%rd2, %rd5;
	mul.lo.s32 	%r5, %r2, %r9;
	mul.lo.s32 	%r6, %r9, %r1;
$L__BB2_3:
	add.s32 	%r11, %r13, %r6;
	mul.wide.s32 	%rd9, %r11, 4;
	add.s64 	%rd10, %rd1, %rd9;
	ld.global.nc.f32 	%f1, [%rd10];
	add.s32 	%r12, %r13, %r5;
	mul.wide.s32 	%rd11, %r12, 4;
	add.s64 	%rd12, %rd2, %rd11;
	st.global.f32 	[%rd12], %f1;
	add.s32 	%r13, %r13, %r4;
	setp.lt.s32 	%p3, %r13, %r9;
	@%p3 bra 	$L__BB2_3;
$L__BB2_4:
	ret;

}
	// .globl	rvi_batch_f32
.visible .entry rvi_batch_f32(
	.param .u64 .ptr .align 1 rvi_batch_f32_param_0,
	.param .u64 .ptr .align 1 rvi_batch_f32_param_1,
	.param .u64 .ptr .align 1 rvi_batch_f32_param_2,
	.param .u64 .ptr .align 1 rvi_batch_f32_param_3,
	.param .u64 .ptr .align 1 rvi_batch_f32_param_4,
	.param .u32 rvi_batch_f32_param_5,
	.param .u32 rvi_batch_f32_param_6,
	.param .u32 rvi_batch_f32_param_7,
	.param .u32 rvi_batch_f32_param_8,
	.param .u32 rvi_batch_f32_param_9,
	.param .u64 .ptr .align 1 rvi_batch_f32_param_10
)
{
	.reg .pred 	%p<71>;
	.reg .b16 	%rs<22>;
	.reg .b32 	%r<185>;
	.reg .b32 	%f<102>;
	.reg .b64 	%rd<34>;
	.reg .b64 	%fd<329>;

	ld.param.u64 	%rd8, [rvi_batch_f32_param_0];
	ld.param.u64 	%rd4, [rvi_batch_f32_param_1];
	ld.param.u64 	%rd5, [rvi_batch_f32_param_2];
	ld.param.u64 	%rd6, [rvi_batch_f32_param_3];
	ld.param.u64 	%rd7, [rvi_batch_f32_param_4];
	ld.param.u32 	%r78, [rvi_batch_f32_param_5];
	ld.param.u32 	%r79, [rvi_batch_f32_param_6];
	ld.param.u32 	%r81, [rvi_batch_f32_param_7];
	ld.param.u64 	%rd9, [rvi_batch_f32_param_10];
	cvta.to.global.u64 	%rd1, %rd9;
	cvta.to.global.u64 	%rd2, %rd8;
	mov.u32 	%r1, %ctaid.x;
	setp.ge.s32 	%p1, %r1, %r81;
	@%p1 bra 	$L__BB3_76;
	cvta.to.global.u64 	%rd10, %rd4;
	cvta.to.global.u64 	%rd11, %rd5;
	cvta.to.global.u64 	%rd12, %rd6;
	cvta.to.global.u64 	%rd13, %rd7;
	mul.wide.u32 	%rd14, %r1, 4;
	add.s64 	%rd15, %rd10, %rd14;
	ld.global.nc.u32 	%r2, [%rd15];
	add.s64 	%rd16, %rd11, %rd14;
	ld.global.nc.u32 	%r82, [%rd16];
	add.s64 	%rd17, %rd12, %rd14;
	ld.global.nc.u32 	%r4, [%rd17];
	add.s64 	%rd18, %rd13, %rd14;
	ld.global.nc.u32 	%r5, [%rd18];
	min.s32 	%r83, %r2, %r82;
	setp.lt.s32 	%p2, %r83, 1;
	@%p2 bra 	$L__BB3_76;
	mul.lo.s32 	%r6, %r78, %r1;
	add.s32 	%r84, %r2, %r79;
	add.s32 	%r85, %r84, %r82;
	add.s32 	%r7, %r85, -2;
	min.s32 	%r8, %r7, %r78;
	mov.u32 	%r9, %tid.x;
	setp.ge.s32 	%p3, %r9, %r8;
	@%p3 bra 	$L__BB3_5;
	mov.u32 	%r10, %ntid.x;
	mov.u32 	%r146, %r9;
$L__BB3_4:
	add.s32 	%r86, %r146, %r6;
	mul.wide.s32 	%rd19, %r86, 4;
	add.s64 	%rd20, %rd1, %rd19;
	mov.b32 	%r87, 2143289344;
	st.global.u32 	[%rd20], %r87;
	add.s32 	%r146, %r146, %r10;
	setp.lt.s32 	%p4, %r146, %r8;
	@%p4 bra 	$L__BB3_4;
$L__BB3_5:
	bar.sync 	0;
	setp.ne.s32 	%p5, %r9, 0;
	@%p5 bra 	$L__BB3_76;
	mul.wide.s32 	%rd21, %r6, 4;
	add.s64 	%rd3, %rd1, %rd21;
	setp.lt.s32 	%p6, %r78, 1;
	setp.ge.s32 	%p7, %r79, %r78;
	or.pred  	%p8, %p6, %p7;
	@%p8 bra 	$L__BB3_76;
	ld.param.u32 	%r144, [rvi_batch_f32_param_9];
	shl.b32 	%r89, %r144, 2;
	mov.u32 	%r90, shraw;
	add.s32 	%r13, %r90, %r89;
	add.s32 	%r14, %r13, %r89;
	cvt.rn.f64.u32 	%fd88, %r82;
	rcp.rn.f64 	%fd1, %fd88;
	add.s32 	%r91, %r82, 1;
	cvt.rn.f64.u32 	%fd89, %r91;
	mov.f64 	%fd90, 0d4000000000000000;
	div.rn.f64 	%fd2, %fd90, %fd89;
	ld.global.nc.f32 	%f95, [%rd2];
	cvt.rn.f64.u32 	%fd3, %r2;
	and.b32  	%r15, %r2, 7;
	and.b32  	%r16, %r2, 3;
	mov.b16 	%rs21, 0;
	mov.b32 	%r168, 0;
	mov.f64 	%fd310, 0d0000000000000000;
	mov.f64 	%fd309, %fd310;
	mov.u32 	%r167, %r168;
	mov.f64 	%fd308, %fd310;
	mov.u32 	%r149, %r168;
	mov.f64 	%fd317, %fd310;
	mov.f64 	%fd323, %fd310;
	mov.f64 	%fd9, %fd310;
	mov.f64 	%fd10, %fd310;
	mov.u32 	%r20, %r168;
	mov.u32 	%r21, %r168;
	mov.u32 	%r22, %r168;
	mov.u32 	%r23, %r168;
	mov.u32 	%r176, %r168;
	mov.u32 	%r175, %r168;
	mov.f64 	%fd320, %fd310;
	mov.f64 	%fd319, %fd310;
	mov.u16 	%rs20, %rs21;
$L__BB3_8:
	mov.f32 	%f2, %f95;
	mov.u32 	%r19, %r149;
	mov.f64 	%fd6, %fd308;
	mov.u32 	%r18, %r167;
	mov.u32 	%r17, %r168;
	mul.wide.u32 	%rd22, %r19, 4;
	add.s64 	%rd23, %rd2, %rd22;
	ld.global.nc.f32 	%f95, [%rd23];
	abs.f32 	%f4, %f95;
	add.s32 	%r149, %r19, 1;
	setp.lt.s32 	%p9, %r149, %r2;
	mov.f32 	%f96, 0f7FC00000;
	@%p9 bra 	$L__BB3_48;
	setp.ne.s32 	%p10, %r5, 0;
	@%p10 bra 	$L__BB3_21;
	add.s32 	%r123, %r2, -1;
	setp.ne.s32 	%p32, %r19, %r123;
	@%p32 bra 	$L__BB3_15;
	mov.f64 	%fd310, 0d0000000000000000;
	mov.b32 	%r156, 0;
	mov.f64 	%fd309, %fd310;
$L__BB3_12:
	mul.wide.u32 	%rd28, %r156, 4;
	add.s64 	%rd29, %rd2, %rd28;
	ld.global.nc.f32 	%f5, [%rd29];
	abs.f32 	%f68, %f5;
	setp.equ.f32 	%p38, %f68, 0f7F800000;
	mov.f64 	%fd308, %fd6;
	mov.u32 	%r167, %r18;
	mov.u32 	%r168, %r17;
	@%p38 bra 	$L__BB3_48;
	cvt.f64.f32 	%fd241, %f5;
	add.f64 	%fd310, %fd310, %fd241;
	fma.rn.f64 	%fd309, %fd241, %fd241, %fd309;
	add.s32 	%r156, %r156, 1;
	setp.ne.s32 	%p39, %r156, %r2;
	@%p39 bra 	$L__BB3_12;
	div.rn.f64 	%fd242, %fd310, %fd3;
	div.rn.f64 	%fd243, %fd309, %fd3;
	mul.f64 	%fd244, %fd242, %fd242;
	sub.f64 	%fd245, %fd243, %fd244;
	max.f64 	%fd246, %fd245, 0d0000000000000000;
	sqrt.rn.f64 	%fd247, %fd246;
	cvt.rn.f32.f64 	%f96, %fd247;
	mov.f64 	%fd308, %fd6;
	mov.u32 	%r167, %r18;
	mov.u32 	%r168, %r17;
	bra.uni 	$L__BB3_48;
$L__BB3_15:
	abs.f32 	%f62, %f95;
	setp.ne.f32 	%p33, %f62, 0f7F800000;
	sub.s32 	%r157, %r19, %r2;
	mul.wide.s32 	%rd24, %r157, 4;
	add.s64 	%rd25, %rd2, %rd24;
	ld.global.nc.f32 	%f7, [%rd25];
	abs.f32 	%f64, %f7;
	setp.ne.f32 	%p34, %f64, 0f7F800000;
	and.pred  	%p35, %p34, %p33;
	@%p35 bra 	$L__BB3_20;
	mov.f64 	%fd310, 0d0000000000000000;
	mov.f64 	%fd309, %fd310;
$L__BB3_17:
	mul.wide.s32 	%rd26, %r157, 4;
	add.s64 	%rd27, %rd2, %rd26;
	ld.global.nc.f32 	%f8, [%rd27+4];
	abs.f32 	%f66, %f8;
	setp.equ.f32 	%p36, %f66, 0f7F800000;
	mov.f64 	%fd308, %fd6;
	mov.u32 	%r167, %r18;
	mov.u32 	%r168, %r17;
	@%p36 bra 	$L__BB3_48;
	add.s32 	%r157, %r157, 1;
	cvt.f64.f32 	%fd233, %f8;
	add.f64 	%fd310, %fd310, %fd233;
	fma.rn.f64 	%fd309, %fd233, %fd233, %fd309;
	setp.lt.s32 	%p37, %r157, %r19;
	@%p37 bra 	$L__BB3_17;
	div.rn.f64 	%fd234, %fd310, %fd3;
	div.rn.f64 	%fd235, %fd309, %fd3;
	mul.f64 	%fd236, %fd234, %fd234;
	sub.f64 	%fd237, %fd235, %fd236;
	max.f64 	%fd238, %fd237, 0d0000000000000000;
	sqrt.rn.f64 	%fd239, %fd238;
	cvt.rn.f32.f64 	%f96, %fd239;
	mov.f64 	%fd308, %fd6;
	mov.u32 	%r167, %r18;
	mov.u32 	%r168, %r17;
	bra.uni 	$L__BB3_48;
$L__BB3_20:
	cvt.f64.f32 	%fd220, %f95;
	cvt.f64.f32 	%fd221, %f7;
	sub.f64 	%fd222, %fd220, %fd221;
	add.f64 	%fd310, %fd310, %fd222;
	mul.f64 	%fd223, %fd220, %fd220;
	mul.f64 	%fd224, %fd221, %fd221;
	sub.f64 	%fd225, %fd223, %fd224;
	add.f64 	%fd309, %fd309, %fd225;
	div.rn.f64 	%fd226, %fd310, %fd3;
	div.rn.f64 	%fd227, %fd309, %fd3;
	mul.f64 	%fd228, %fd226, %fd226;
	sub.f64 	%fd229, %fd227, %fd228;
	max.f64 	%fd230, %fd229, 0d0000000000000000;
	sqrt.rn.f64 	%fd231, %fd230;
	cvt.rn.f32.f64 	%f96, %fd231;
	mov.f64 	%fd308, %fd6;
	mov.u32 	%r167, %r18;
	mov.u32 	%r168, %r17;
	bra.uni 	$L__BB3_48;
$L__BB3_21:
	setp.equ.f32 	%p11, %f4, 0f7F800000;
	mov.b32 	%r167, 0;
	mov.f64 	%fd308, 0d0000000000000000;
	mov.u32 	%r168, %r167;
	@%p11 bra 	$L__BB3_48;
	setp.ge.s32 	%p12, %r18, %r2;
	@%p12 bra 	$L__BB3_36;
	shl.b32 	%r108, %r17, 2;
	add.s32 	%r109, %r14, %r108;
	st.shared.f32 	[%r109], %f95;
	cvt.f64.f32 	%fd157, %f95;
	add.f64 	%fd308, %fd6, %fd157;
	add.s32 	%r110, %r17, 1;
	setp.eq.s32 	%p22, %r110, %r2;
	selp.b32 	%r168, 0, %r110, %p22;
	add.s32 	%r167, %r18, 1;
	setp.ne.s32 	%p23, %r167, %r2;
	@%p23 bra 	$L__BB3_48;
	setp.lt.u32 	%p24, %r2, 8;
	div.rn.f64 	%fd24, %fd308, %fd3;
	mov.f64 	%fd299, 0d0000000000000000;
	mov.b32 	%r160, 0;
	@%p24 bra 	$L__BB3_27;
	mov.f64 	%fd299, 0d0000000000000000;
	mov.b32 	%r158, 0;
$L__BB3_26:
	.pragma "nounroll";
	shl.b32 	%r113, %r158, 2;
	add.s32 	%r114, %r14, %r113;
	ld.shared.v2.f32 	{%f47, %f48}, [%r114];
	cvt.f64.f32 	%fd161, %f47;
	sub.f64 	%fd162, %fd161, %fd24;
	abs.f64 	%fd163, %fd162;
	add.f64 	%fd164, %fd299, %fd163;
	cvt.f64.f32 	%fd165, %f48;
	sub.f64 	%fd166, %fd165, %fd24;
	abs.f64 	%fd167, %fd166;
	add.f64 	%fd168, %fd164, %fd167;
	ld.shared.v2.f32 	{%f49, %f50}, [%r114+8];
	cvt.f64.f32 	%fd169, %f49;
	sub.f64 	%fd170, %fd169, %fd24;
	abs.f64 	%fd171, %fd170;
	add.f64 	%fd172, %fd168, %fd171;
	cvt.f64.f32 	%fd173, %f50;
	sub.f64 	%fd174, %fd173, %fd24;
	abs.f64 	%fd175, %fd174;
	add.f64 	%fd176, %fd172, %fd175;
	ld.shared.v2.f32 	{%f51, %f52}, [%r114+16];
	cvt.f64.f32 	%fd177, %f51;
	sub.f64 	%fd178, %fd177, %fd24;
	abs.f64 	%fd179, %fd178;
	add.f64 	%fd180, %fd176, %fd179;
	cvt.f64.f32 	%fd181, %f52;
	sub.f64 	%fd182, %fd181, %fd24;
	abs.f64 	%fd183, %fd182;
	add.f64 	%fd184, %fd180, %fd183;
	ld.shared.v2.f32 	{%f53, %f54}, [%r114+24];
	cvt.f64.f32 	%fd185, %f53;
	sub.f64 	%fd186, %fd185, %fd24;
	abs.f64 	%fd187, %fd186;
	add.f64 	%fd188, %fd184, %fd187;
	cvt.f64.f32 	%fd189, %f54;
	sub.f64 	%fd190, %fd189, %fd24;
	abs.f64 	%fd191, %fd190;
	add.f64 	%fd299, %fd188, %fd191;
	add.s32 	%r158, %r158, 8;
	and.b32  	%r160, %r2, 2147483640;
	setp.ne.s32 	%p25, %r158, %r160;
	@%p25 bra 	$L__BB3_26;
$L__BB3_27:
	setp.eq.s32 	%p26, %r15, 0;
	@%p26 bra 	$L__BB3_35;
	add.s32 	%r115, %r15, -1;
	setp.lt.u32 	%p27, %r115, 3;
	@%p27 bra 	$L__BB3_30;
	shl.b32 	%r116, %r160, 2;
	add.s32 	%r117, %r14, %r116;
	ld.shared.f32 	%f55, [%r117];
	cvt.f64.f32 	%fd193, %f55;
	sub.f64 	%fd194, %fd193, %fd24;
	abs.f64 	%fd195, %fd194;
	add.f64 	%fd196, %fd299, %fd195;
	ld.shared.f32 	%f56, [%r117+4];
	cvt.f64.f32 	%fd197, %f56;
	sub.f64 	%fd198, %fd197, %fd24;
	abs.f64 	%fd199, %fd198;
	add.f64 	%fd200, %fd196, %fd199;
	ld.shared.f32 	%f57, [%r117+8];
	cvt.f64.f32 	%fd201, %f57;
	sub.f64 	%fd202, %fd201, %fd24;
	abs.f64 	%fd203, %fd202;
	add.f64 	%fd204, %fd200, %fd203;
	ld.shared.f32 	%f58, [%r117+12];
	cvt.f64.f32 	%fd205, %f58;
	sub.f64 	%fd206, %fd205, %fd24;
	abs.f64 	%fd207, %fd206;
	add.f64 	%fd299, %fd204, %fd207;
	add.s32 	%r160, %r160, 4;
$L__BB3_30:
	setp.eq.s32 	%p28, %r16, 0;
	@%p28 bra 	$L__BB3_35;
	setp.eq.s32 	%p29, %r16, 1;
	@%p29 bra 	$L__BB3_33;
	shl.b32 	%r118, %r160, 2;
	add.s32 	%r119, %r14, %r118;
	ld.shared.f32 	%f59, [%r119];
	cvt.f64.f32 	%fd209, %f59;
	sub.f64 	%fd210, %fd209, %fd24;
	abs.f64 	%fd211, %fd210;
	add.f64 	%fd212, %fd299, %fd211;
	ld.shared.f32 	%f60, [%r119+4];
	cvt.f64.f32 	%fd213, %f60;
	sub.f64 	%fd214, %fd213, %fd24;
	abs.f64 	%fd215, %fd214;
	add.f64 	%fd299, %fd212, %fd215;
	add.s32 	%r160, %r160, 2;
$L__BB3_33:
	and.b32  	%r120, %r2, 1;
	setp.eq.b32 	%p30, %r120, 1;
	not.pred 	%p31, %p30;
	@%p31 bra 	$L__BB3_35;
	shl.b32 	%r121, %r160, 2;
	add.s32 	%r122, %r14, %r121;
	ld.shared.f32 	%f61, [%r122];
	cvt.f64.f32 	%fd216, %f61;
	sub.f64 	%fd217, %fd216, %fd24;
	abs.f64 	%fd218, %fd217;
	add.f64 	%fd299, %fd299, %fd218;
$L__BB3_35:
	div.rn.f64 	%fd219, %fd299, %fd3;
	cvt.rn.f32.f64 	%f96, %fd219;
	mov.u32 	%r167, %r2;
	bra.uni 	$L__BB3_48;
$L__BB3_36:
	setp.lt.u32 	%p13, %r2, 8;
	shl.b32 	%r94, %r17, 2;
	add.s32 	%r95, %r14, %r94;
	ld.shared.f32 	%f30, [%r95];
	st.shared.f32 	[%r95], %f95;
	add.s32 	%r42, %r17, 1;
	cvt.f64.f32 	%fd94, %f95;
	cvt.f64.f32 	%fd95, %f30;
	sub.f64 	%fd96, %fd94, %fd95;
	add.f64 	%fd308, %fd6, %fd96;
	div.rn.f64 	%fd38, %fd308, %fd3;
	mov.f64 	%fd307, 0d0000000000000000;
	mov.b32 	%r165, 0;
	@%p13 bra 	$L__BB3_39;
	ld.param.u32 	%r145, [rvi_batch_f32_param_9];
	shl.b32 	%r96, %r145, 3;
	mov.u32 	%r97, shraw;
	add.s32 	%r98, %r96, %r97;
	add.s32 	%r162, %r98, 16;
	and.b32  	%r99, %r2, 2147483640;
	neg.s32 	%r163, %r99;
	mov.f64 	%fd307, 0d0000000000000000;
$L__BB3_38:
	.pragma "nounroll";
	and.b32  	%r165, %r2, 2147483640;
	ld.shared.v2.f32 	{%f31, %f32}, [%r162+-16];
	cvt.f64.f32 	%fd98, %f31;
	sub.f64 	%fd99, %fd98, %fd38;
	abs.f64 	%fd100, %fd99;
	add.f64 	%fd101, %fd307, %fd100;
	cvt.f64.f32 	%fd102, %f32;
	sub.f64 	%fd103, %fd102, %fd38;
	abs.f64 	%fd104, %fd103;
	add.f64 	%fd105, %fd101, %fd104;
	ld.shared.v2.f32 	{%f33, %f34}, [%r162+-8];
	cvt.f64.f32 	%fd106, %f33;
	sub.f64 	%fd107, %fd106, %fd38;
	abs.f64 	%fd108, %fd107;
	add.f64 	%fd109, %fd105, %fd108;
	cvt.f64.f32 	%fd110, %f34;
	sub.f64 	%fd111, %fd110, %fd38;
	abs.f64 	%fd112, %fd111;
	add.f64 	%fd113, %fd109, %fd112;
	ld.shared.v2.f32 	{%f35, %f36}, [%r162];
	cvt.f64.f32 	%fd114, %f35;
	sub.f64 	%fd115, %fd114, %fd38;
	abs.f64 	%fd116, %fd115;
	add.f64 	%fd117, %fd113, %fd116;
	cvt.f64.f32 	%fd118, %f36;
	sub.f64 	%fd119, %fd118, %fd38;
	abs.f64 	%fd120, %fd119;
	add.f64 	%fd121, %fd117, %fd120;
	ld.shared.v2.f32 	{%f37, %f38}, [%r162+8];
	cvt.f64.f32 	%fd122, %f37;
	sub.f64 	%fd123, %fd122, %fd38;
	abs.f64 	%fd124, %fd123;
	add.f64 	%fd125, %fd121, %fd124;
	cvt.f64.f32 	%fd126, %f38;
	sub.f64 	%fd127, %fd126, %fd38;
	abs.f64 	%fd128, %fd127;
	add.f64 	%fd307, %fd125, %fd128;
	add.s32 	%r163, %r163, 8;
	add.s32 	%r162, %r162, 32;
	setp.ne.s32 	%p14, %r163, 0;
	@%p14 bra 	$L__BB3_38;
$L__BB3_39:
	setp.eq.s32 	%p15, %r15, 0;
	@%p15 bra 	$L__BB3_47;
	add.s32 	%r100, %r15, -1;
	setp.lt.u32 	%p16, %r100, 3;
	@%p16 bra 	$L__BB3_42;
	shl.b32 	%r101, %r165, 2;
	add.s32 	%r102, %r14, %r101;
	ld.shared.f32 	%f39, [%r102];
	cvt.f64.f32 	%fd130, %f39;
	sub.f64 	%fd131, %fd130, %fd38;
	abs.f64 	%fd132, %fd131;
	add.f64 	%fd133, %fd307, %fd132;
	ld.shared.f32 	%f40, [%r102+4];
	cvt.f64.f32 	%fd134, %f40;
	sub.f64 	%fd135, %fd134, %fd38;
	abs.f64 	%fd136, %fd135;
	add.f64 	%fd137, %fd133, %fd136;
	ld.shared.f32 	%f41, [%r102+8];
	cvt.f64.f32 	%fd138, %f41;
	sub.f64 	%fd139, %fd138, %fd38;
	abs.f64 	%fd140, %fd139;
	add.f64 	%fd141, %fd137, %fd140;
	ld.shared.f32 	%f42, [%r102+12];
	cvt.f64.f32 	%fd142, %f42;
	sub.f64 	%fd143, %fd142, %fd38;
	abs.f64 	%fd144, %fd143;
	add.f64 	%fd307, %fd141, %fd144;
	add.s32 	%r165, %r165, 4;
$L__BB3_42:
	setp.eq.s32 	%p17, %r16, 0;
	@%p17 bra 	$L__BB3_47;
	setp.eq.s32 	%p18, %r16, 1;
	@%p18 bra 	$L__BB3_45;
	shl.b32 	%r103, %r165, 2;
	add.s32 	%r104, %r14, %r103;
	ld.shared.f32 	%f43, [%r104];
	cvt.f64.f32 	%fd146, %f43;
	sub.f64 	%fd147, %fd146, %fd38;
	abs.f64 	%fd148, %fd147;
	add.f64 	%fd149, %fd307, %fd148;
	ld.shared.f32 	%f44, [%r104+4];
	cvt.f64.f32 	%fd150, %f44;
	sub.f64 	%fd151, %fd150, %fd38;
	abs.f64 	%fd152, %fd151;
	add.f64 	%fd307, %fd149, %fd152;
	add.s32 	%r165, %r165, 2;
$L__BB3_45:
	and.b32  	%r105, %r2, 1;
	setp.eq.b32 	%p19, %r105, 1;
	not.pred 	%p20, %p19;
	@%p20 bra 	$L__BB3_47;
	shl.b32 	%r106, %r165, 2;
	add.s32 	%r107, %r14, %r106;
	ld.shared.f32 	%f45, [%r107];
	cvt.f64.f32 	%fd153, %f45;
	sub.f64 	%fd154, %fd153, %fd38;
	abs.f64 	%fd155, %fd154;
	add.f64 	%fd307, %fd307, %fd155;
$L__BB3_47:
	div.rn.f64 	%fd156, %fd307, %fd3;
	cvt.rn.f32.f64 	%f96, %fd156;
	setp.eq.s32 	%p21, %r42, %r2;
	selp.b32 	%r168, 0, %r42, %p21;
	mov.u32 	%r167, %r18;
$L__BB3_48:
	abs.f32 	%f69, %f2;
	setp.equ.f32 	%p40, %f69, 0f7F800000;
	abs.f32 	%f71, %f95;
	setp.equ.f32 	%p41, %f71, 0f7F800000;
	setp.eq.s32 	%p42, %r19, 0;
	sub.f32 	%f73, %f95, %f2;
	selp.f32 	%f74, 0f7FC00000, %f73, %p40;
	selp.f32 	%f75, 0f7FC00000, %f74, %p41;
	selp.f32 	%f76, 0f7FC00000, %f75, %p42;
	setp.ne.s32 	%p43, %r4, 0;
	abs.f32 	%f77, %f76;
	setp.equ.f32 	%p44, %f77, 0f7F800000;
	abs.f32 	%f78, %f96;
	setp.equ.f32 	%p45, %f78, 0f7F800000;
	or.pred  	%p46, %p44, %p45;
	setp.leu.f32 	%p47, %f76, 0f00000000;
	selp.f32 	%f80, 0f00000000, %f96, %p47;
	setp.lt.f32 	%p48, %f76, 0f00000000;
	selp.f32 	%f81, %f96, 0f00000000, %p48;
	selp.f32 	%f14, 0f7FC00000, %f80, %p46;
	selp.f32 	%f15, 0f7FC00000, %f81, %p46;
	mov.f32 	%f97, 0f7FC00000;
	@%p43 bra 	$L__BB3_60;
	abs.f32 	%f83, %f14;
	setp.equ.f32 	%p55, %f83, 0f7F800000;
	mov.f64 	%fd311, 0d0000000000000000;
	mov.b32 	%r169, 0;
	mov.u32 	%r170, %r169;
	@%p55 bra 	$L__BB3_54;
	setp.ge.s32 	%p56, %r21, %r82;
	@%p56 bra 	$L__BB3_53;
	shl.b32 	%r132, %r23, 2;
	mov.u32 	%r133, shraw;
	add.s32 	%r134, %r133, %r132;
	st.shared.f32 	[%r134], %f14;
	cvt.f64.f32 	%fd267, %f14;
	add.f64 	%fd311, %fd10, %fd267;
	add.s32 	%r135, %r23, 1;
	setp.eq.s32 	%p58, %r135, %r82;
	selp.b32 	%r169, 0, %r135, %p58;
	add.s32 	%r170, %r21, 1;
	setp.ne.s32 	%p59, %r170, %r82;
	@%p59 bra 	$L__BB3_54;
	mul.f64 	%fd268, %fd1, %fd311;
	cvt.rn.f32.f64 	%f97, %fd268;
	mov.u32 	%r170, %r82;
	bra.uni 	$L__BB3_54;
$L__BB3_53:
	shl.b32 	%r128, %r23, 2;
	mov.u32 	%r129, shraw;
	add.s32 	%r130, %r129, %r128;
	ld.shared.f32 	%f84, [%r130];
	st.shared.f32 	[%r130], %f14;
	add.s32 	%r131, %r23, 1;
	setp.eq.s32 	%p57, %r131, %r82;
	selp.b32 	%r169, 0, %r131, %p57;
	cvt.f64.f32 	%fd263, %f14;
	cvt.f64.f32 	%fd264, %f84;
	sub.f64 	%fd265, %fd263, %fd264;
	add.f64 	%fd311, %fd10, %fd265;
	mul.f64 	%fd266, %fd1, %fd311;
	cvt.rn.f32.f64 	%f97, %fd266;
	mov.u32 	%r170, %r21;
$L__BB3_54:
	abs.f32 	%f87, %f15;
	setp.equ.f32 	%p60, %f87, 0f7F800000;
	mov.f32 	%f98, 0f7FC00000;
	mov.f64 	%fd312, 0d0000000000000000;
	mov.b32 	%r171, 0;
	mov.u32 	%r172, %r171;
	@%p60 bra 	$L__BB3_59;
	setp.ge.s32 	%p61, %r20, %r82;
	@%p61 bra 	$L__BB3_58;
	shl.b32 	%r140, %r22, 2;
	add.s32 	%r141, %r13, %r140;
	st.shared.f32 	[%r141], %f15;
	cvt.f64.f32 	%fd274, %f15;
	add.f64 	%fd312, %fd9, %fd274;
	add.s32 	%r142, %r22, 1;
	setp.eq.s32 	%p63, %r142, %r82;
	selp.b32 	%r171, 0, %r142, %p63;
	add.s32 	%r172, %r20, 1;
	setp.ne.s32 	%p64, %r172, %r82;
	@%p64 bra 	$L__BB3_59;
	mul.f64 	%fd275, %fd1, %fd312;
	cvt.rn.f32.f64 	%f98, %fd275;
	mov.u32 	%r172, %r82;
	bra.uni 	$L__BB3_59;
$L__BB3_58:
	shl.b32 	%r137, %r22, 2;
	add.s32 	%r138, %r13, %r137;
	ld.shared.f32 	%f88, [%r138];
	st.shared.f32 	[%r138], %f15;
	add.s32 	%r139, %r22, 1;
	setp.eq.s32 	%p62, %r139, %r82;
	selp.b32 	%r171, 0, %r139, %p62;
	cvt.f64.f32 	%fd270, %f15;
	cvt.f64.f32 	%fd271, %f88;
	sub.f64 	%fd272, %fd270, %fd271;
	add.f64 	%fd312, %fd9, %fd272;
	mul.f64 	%fd273, %fd1, %fd312;
	cvt.rn.f32.f64 	%f98, %fd273;
	mov.u32 	%r172, %r20;
$L__BB3_59:
	cvt.f64.f32 	%fd315, %f97;
	cvt.f64.f32 	%fd318, %f98;
	mov.f64 	%fd9, %fd312;
	mov.f64 	%fd10, %fd311;
	mov.u32 	%r20, %r172;
	mov.u32 	%r21, %r170;
	mov.u32 	%r22, %r171;
	mov.u32 	%r23, %r169;
	bra.uni 	$L__BB3_69;
$L__BB3_60:
	cvt.f64.f32 	%fd62, %f14;
	abs.f64 	%fd250, %fd62;
	setp.equ.f64 	%p49, %fd250, 0d7FF0000000000000;
	mov.f64 	%fd315, 0d7FF8000000000000;
	mov.b32 	%r173, 0;
	mov.f64 	%fd313, 0d0000000000000000;
	mov.b16 	%rs18, 0;
	@%p49 bra 	$L__BB3_64;
	and.b16  	%rs11, %rs20, 255;
	setp.ne.s16 	%p50, %rs11, 0;
	@%p50 bra 	$L__BB3_63;
	add.f64 	%fd313, %fd319, %fd62;
	add.s32 	%r173, %r175, 1;
	setp.eq.s32 	%p51, %r173, %r82;
	mul.f64 	%fd254, %fd1, %fd313;
	selp.u16 	%rs18, 1, 0, %p51;
	selp.f64 	%fd323, %fd254, %fd323, %p51;
	selp.f64 	%fd315, %fd254, 0d7FF8000000000000, %p51;
	bra.uni 	$L__BB3_64;
$L__BB3_63:
	mul.f64 	%fd251, %fd2, %fd62;
	mov.f64 	%fd252, 0d3FF0000000000000;
	sub.f64 	%fd253, %fd252, %fd2;
	fma.rn.f64 	%fd323, %fd253, %fd323, %fd251;
	mov.b16 	%rs18, 1;
	mov.f64 	%fd313, %fd319;
	mov.u32 	%r173, %r175;
	mov.f64 	%fd315, %fd323;
$L__BB3_64:
	cvt.f64.f32 	%fd70, %f15;
	abs.f64 	%fd257, %fd70;
	setp.equ.f64 	%p52, %fd257, 0d7FF0000000000000;
	mov.f64 	%fd318, 0d7FF8000000000000;
	mov.b32 	%r174, 0;
	mov.f64 	%fd316, 0d0000000000000000;
	mov.b16 	%rs19, 0;
	@%p52 bra 	$L__BB3_68;
	and.b16  	%rs14, %rs21, 255;
	setp.ne.s16 	%p53, %rs14, 0;
	@%p53 bra 	$L__BB3_67;
	add.f64 	%fd316, %fd320, %fd70;
	add.s32 	%r174, %r176, 1;
	setp.eq.s32 	%p54, %r174, %r82;
	mul.f64 	%fd261, %fd1, %fd316;
	selp.u16 	%rs19, 1, 0, %p54;
	selp.f64 	%fd317, %fd261, %fd317, %p54;
	selp.f64 	%fd318, %fd261, 0d7FF8000000000000, %p54;
	bra.uni 	$L__BB3_68;
$L__BB3_67:
	mul.f64 	%fd258, %fd2, %fd70;
	mov.f64 	%fd259, 0d3FF0000000000000;
	sub.f64 	%fd260, %fd259, %fd2;
	fma.rn.f64 	%fd317, %fd260, %fd317, %fd258;
	mov.b16 	%rs19, 1;
	mov.f64 	%fd316, %fd320;
	mov.u32 	%r174, %r176;
	mov.f64 	%fd318, %fd317;
$L__BB3_68:
	cvt.rn.f32.f64 	%f97, %fd315;
	cvt.rn.f32.f64 	%f98, %fd318;
	mov.u16 	%rs20, %rs18;
	mov.u16 	%rs21, %rs19;
	mov.f64 	%fd319, %fd313;
	mov.f64 	%fd320, %fd316;
	mov.u32 	%r175, %r173;
	mov.u32 	%r176, %r174;
$L__BB3_69:
	setp.lt.s32 	%p65, %r19, %r7;
	@%p65 bra 	$L__BB3_75;
	abs.f32 	%f90, %f97;
	setp.ne.f32 	%p66, %f90, 0f7F800000;
	abs.f32 	%f91, %f98;
	setp.ne.f32 	%p67, %f91, 0f7F800000;
	and.pred  	%p68, %p66, %p67;
	@%p68 bra 	$L__BB3_72;
	mul.wide.u32 	%rd32, %r19, 4;
	add.s64 	%rd33, %rd3, %rd32;
	mov.b32 	%r143, 2143289344;
	st.global.u32 	[%rd33], %r143;
	bra.uni 	$L__BB3_75;
$L__BB3_72:
	add.f64 	%fd86, %fd315, %fd318;
	abs.f64 	%fd276, %fd86;
	setp.le.f64 	%p69, %fd276, 0d3CD203AF9EE75616;
	mov.f32 	%f101, 0f7FC00000;
	@%p69 bra 	$L__BB3_74;
	div.rn.f64 	%fd277, %fd315, %fd86;
	mul.f64 	%fd278, %fd277, 0d4059000000000000;
	cvt.rn.f32.f64 	%f101, %fd278;
$L__BB3_74:
	mul.wide.u32 	%rd30, %r19, 4;
	add.s64 	%rd31, %rd3, %rd30;
	st.global.f32 	[%rd31], %f101;
$L__BB3_75:
	setp.ne.s32 	%p70, %r149, %r78;
	@%p70 bra 	$L__BB3_8;
$L__BB3_76:
	ret;

}
	// .globl	rvi_many_series_one_param_f32
.visible .entry rvi_many_series_one_param_f32(
	.param .u64 .ptr .align 1 rvi_many_series_one_param_f32_param_0,
	.param .u64 .ptr .align 1 rvi_many_series_one_param_f32_param_1,
	.param .u32 rvi_many_series_one_param_f32_param_2,
	.param .u32 rvi_many_series_one_param_f32_param_3,
	.param .u32 rvi_many_series_one_param_f32_param_4,
	.param .u32 rvi_many_series_one_param_f32_param_5,
	.param .u32 rvi_many_series_one_param_f32_param_6,
	.param .u32 rvi_many_series_one_param_f32_param_7,
	.param .u64 .ptr .align 1 rvi_many_series_one_param_f32_param_8
)
{
	.local .align 16 .b8 	__local_depot4[16384];
	.reg .b64 	%SP;
	.reg .b64 	%SPL;
	.reg .pred 	%p<103>;
	.reg .b16 	%rs<36>;
	.reg .b32 	%r<219>;
	.reg .b32 	%f<208>;
	.reg .b64 	%rd<159>;
	.reg .b64 	%fd<717>;

	mov.u64 	%SPL, __local_depot4;
	ld.param.u64 	%rd14, [rvi_many_series_one_param_f32_param_0];
	ld.param.u64 	%rd15, [rvi_many_series_one_param_f32_param_1];
	ld.param.u32 	%r99, [rvi_many_series_one_param_f32_param_2];
	ld.param.u32 	%r100, [rvi_many_series_one_param_f32_param_3];
	ld.param.u32 	%r101, [rvi_many_series_one_param_f32_param_4];
	ld.param.u32 	%r102, [rvi_many_series_one_param_f32_param_5];
	ld.param.u32 	%r103, [rvi_many_series_one_param_f32_param_6];
	ld.param.u64 	%rd16, [rvi_many_series_one_param_f32_param_8];
	cvta.to.global.u64 	%rd1, %rd16;
	add.u64 	%rd2, %SPL, 0;
	add.u64 	%rd3, %SPL, 4096;
	add.u64 	%rd4, %SPL, 8192;
	mov.u32 	%r105, %ctaid.x;
	mov.u32 	%r106, %ntid.x;
	mov.u32 	%r107, %tid.x;
	mad.lo.s32 	%r1, %r105, %r106, %r107;
	setp.ge.s32 	%p2, %r1, %r99;
	@%p2 bra 	$L__BB4_122;
	min.s32 	%r108, %r101, %r102;
	setp.lt.s32 	%p3, %r108, 1;
	@%p3 bra 	$L__BB4_122;
	cvta.to.global.u64 	%rd20, %rd15;
	mul.wide.s32 	%rd21, %r1, 4;
	add.s64 	%rd22, %rd20, %rd21;
	ld.global.nc.u32 	%r109, [%rd22];
	add.s32 	%r2, %r101, -1;
	add.s32 	%r110, %r102, %r2;
	add.s32 	%r111, %r110, %r109;
	add.s32 	%r3, %r111, -1;
	min.s32 	%r4, %r3, %r100;
	setp.lt.s32 	%p4, %r4, 1;
	@%p4 bra 	$L__BB4_14;
	and.b32  	%r5, %r4, 7;
	setp.lt.u32 	%p5, %r4, 8;
	mov.b32 	%r177, 0;
	@%p5 bra 	$L__BB4_6;
	and.b32  	%r177, %r4, 2147483640;
	mov.b32 	%r175, 0;
	mul.wide.s32 	%rd25, %r99, 4;
$L__BB4_5:
	.pragma "nounroll";
	mad.lo.s32 	%r114, %r175, %r99, %r1;
	mul.wide.s32 	%rd23, %r114, 4;
	add.s64 	%rd24, %rd1, %rd23;
	mov.b32 	%r115, 2143289344;
	st.global.u32 	[%rd24], %r115;
	add.s64 	%rd26, %rd24, %rd25;
	st.global.u32 	[%rd26], %r115;
	add.s64 	%rd27, %rd26, %rd25;
	st.global.u32 	[%rd27], %r115;
	add.s64 	%rd28, %rd27, %rd25;
	st.global.u32 	[%rd28], %r115;
	add.s64 	%rd29, %rd28, %rd25;
	st.global.u32 	[%rd29], %r115;
	add.s64 	%rd30, %rd29, %rd25;
	st.global.u32 	[%rd30], %r115;
	add.s64 	%rd31, %rd30, %rd25;
	st.global.u32 	[%rd31], %r115;
	add.s64 	%rd32, %rd31, %rd25;
	st.global.u32 	[%rd32], %r115;
	add.s32 	%r175, %r175, 8;
	setp.ne.s32 	%p6, %r175, %r177;
	@%p6 bra 	$L__BB4_5;
$L__BB4_6:
	setp.eq.s32 	%p7, %r5, 0;
	@%p7 bra 	$L__BB4_14;
	and.b32  	%r10, %r4, 3;
	setp.lt.u32 	%p8, %r5, 4;
	@%p8 bra 	$L__BB4_9;
	mad.lo.s32 	%r116, %r177, %r99, %r1;
	mul.wide.s32 	%rd33, %r116, 4;
	add.s64 	%rd34, %rd1, %rd33;
	mov.b32 	%r117, 2143289344;
	st.global.u32 	[%rd34], %r117;
	mul.wide.s32 	%rd35, %r99, 4;
	add.s64 	%rd36, %rd34, %rd35;
	st.global.u32 	[%rd36], %r117;
	add.s64 	%rd37, %rd36, %rd35;
	st.global.u32 	[%rd37], %r117;
	add.s64 	%rd38, %rd37, %rd35;
	st.global.u32 	[%rd38], %r117;
	add.s32 	%r177, %r177, 4;
$L__BB4_9:
	setp.eq.s32 	%p9, %r10, 0;
	@%p9 bra 	$L__BB4_14;
	setp.eq.s32 	%p10, %r10, 1;
	@%p10 bra 	$L__BB4_12;
	mad.lo.s32 	%r118, %r177, %r99, %r1;
	mul.wide.s32 	%rd39, %r118, 4;
	add.s64 	%rd40, %rd1, %rd39;
	mov.b32 	%r119, 2143289344;
	st.global.u32 	[%rd40], %r119;
	mul.wide.s32 	%rd41, %r99, 4;
	add.s64 	%rd42, %rd40, %rd41;
	st.global.u32 	[%rd42], %r119;
	add.s32 	%r177, %r177, 2;
$L__BB4_12:
	and.b32  	%r120, %r4, 1;
	setp.eq.b32 	%p11, %r120, 1;
	not.pred 	%p12, %p11;
	@%p12 bra 	$L__BB4_14;
	mad.lo.s32 	%r121, %r177, %r99, %r1;
	mul.wide.s32 	%rd43, %r121, 4;
	add.s64 	%rd44, %rd1, %rd43;
	mov.b32 	%r122, 2143289344;
	st.global.u32 	[%rd44], %r122;
$L__BB4_14:
	setp.ge.s32 	%p13, %r3, %r100;
	@%p13 bra 	$L__BB4_122;
	setp.eq.s32 	%p14, %r103, 0;
	setp.lt.u32 	%p15, %r102, 1025;
	and.pred  	%p1, %p15, %p14;
	cvt.rn.f64.u32 	%fd105, %r102;
	rcp.rn.f64 	%fd1, %fd105;
	add.s32 	%r123, %r102, 1;
	cvt.rn.f64.u32 	%fd106, %r123;
	mov.f64 	%fd107, 0d4000000000000000;
	div.rn.f64 	%fd2, %fd107, %fd106;
	cvta.to.global.u64 	%rd45, %rd14;
	add.s64 	%rd5, %rd45, %rd21;
	setp.lt.s32 	%p16, %r100, 1;
	@%p16 bra 	$L__BB4_122;
	ld.global.nc.f32 	%f200, [%rd5];
	cvt.rn.f64.u32 	%fd3, %r101;
	and.b32  	%r15, %r101, 15;
	and.b32  	%r16, %r101, 7;
	and.b32  	%r17, %r101, 2147483632;
	and.b32  	%r18, %r101, 3;
	mov.b16 	%rs29, 0;
	mov.b32 	%r209, 0;
	mov.f64 	%fd707, 0d0000000000000000;
	cvt.u16.u32 	%rs13, %r101;
	not.pred 	%p80, %p1;
	mov.u16 	%rs30, %rs29;
	mov.f64 	%fd706, %fd707;
	mov.u32 	%r208, %r209;
	mov.f64 	%fd705, %fd707;
	mov.u32 	%r181, %r209;
	mov.f64 	%fd716, %fd707;
	mov.f64 	%fd715, %fd707;
	mov.f64 	%fd714, %fd707;
	mov.f64 	%fd713, %fd707;
	mov.u32 	%r218, %r209;
	mov.u32 	%r217, %r209;
	mov.u32 	%r216, %r209;
	mov.u32 	%r215, %r209;
	mov.u32 	%r214, %r209;
	mov.u32 	%r213, %r209;
	mov.f64 	%fd712, %fd707;
	mov.f64 	%fd711, %fd707;
	mov.u16 	%rs35, %rs29;
	mov.u16 	%rs34, %rs29;
$L__BB4_17:
	mov.u16 	%rs3, %rs35;
	mov.f64 	%fd11, %fd712;
	mov.u32 	%r26, %r214;
	mov.u32 	%r25, %r215;
	mov.u32 	%r24, %r216;
	mov.u32 	%r23, %r217;
	mov.u32 	%r22, %r218;
	mov.f64 	%fd10, %fd713;
	mov.f64 	%fd9, %fd714;
	mov.u32 	%r21, %r181;
	mov.f32 	%f2, %f200;
	mov.f64 	%fd6, %fd705;
	mov.u32 	%r20, %r208;
	mov.u32 	%r19, %r209;
	sub.s16 	%rs14, %rs13, %rs29;
	sub.s32 	%r28, %r21, %r101;
	add.s32 	%r29, %r28, 1;
	max.s32 	%r125, %r29, %r21;
	cvt.u16.u32 	%rs15, %r125;
	add.s16 	%rs16, %rs14, %rs15;
	cvt.u32.u16 	%r126, %rs16;
	and.b32  	%r30, %r126, 7;
	sub.s16 	%rs17, %rs13, %rs30;
	add.s16 	%rs18, %rs17, %rs15;
	cvt.u32.u16 	%r127, %rs18;
	and.b32  	%r31, %r127, 15;
	sub.s32 	%r32, %r101, %r21;
	add.s32 	%r33, %r125, %r32;
	mul.lo.s32 	%r128, %r21, %r99;
	add.s32 	%r34, %r128, %r1;
	mul.wide.s32 	%rd47, %r128, 4;
	add.s64 	%rd48, %rd5, %rd47;
	ld.global.nc.f32 	%f200, [%rd48];
	abs.f32 	%f4, %f200;
	add.s32 	%r181, %r21, 1;
	setp.lt.s32 	%p17, %r181, %r101;
	mov.f32 	%f202, 0f7FC00000;
	@%p17 bra 	$L__BB4_94;
	ld.param.u32 	%r174, [rvi_many_series_one_param_f32_param_7];
	setp.ne.s32 	%p18, %r174, 0;
	@%p18 bra 	$L__BB4_30;
	setp.ne.s32 	%p64, %r21, %r2;
	@%p64 bra 	$L__BB4_24;
	mov.f64 	%fd707, 0d0000000000000000;
	mov.b32 	%r188, 0;
	mov.f64 	%fd706, %fd707;
$L__BB4_21:
	mul.lo.s32 	%r164, %r188, %r99;
	mul.wide.s32 	%rd145, %r164, 4;
	add.s64 	%rd146, %rd5, %rd145;
	ld.global.nc.f32 	%f5, [%rd146];
	abs.f32 	%f164, %f5;
	setp.equ.f32 	%p70, %f164, 0f7F800000;
	mov.f64 	%fd705, %fd6;
	mov.u32 	%r208, %r20;
	mov.u32 	%r209, %r19;
	@%p70 bra 	$L__BB4_94;
	cvt.f64.f32 	%fd629, %f5;
	add.f64 	%fd707, %fd707, %fd629;
	fma.rn.f64 	%fd706, %fd629, %fd629, %fd706;
	add.s32 	%r188, %r188, 1;
	setp.ne.s32 	%p71, %r188, %r101;
	@%p71 bra 	$L__BB4_21;
	div.rn.f64 	%fd630, %fd707, %fd3;
	div.rn.f64 	%fd631, %fd706, %fd3;
	mul.f64 	%fd632, %fd630, %fd630;
	sub.f64 	%fd633, %fd631, %fd632;
	max.f64 	%fd634, %fd633, 0d0000000000000000;
	sqrt.rn.f64 	%fd635, %fd634;
	cvt.rn.f32.f64 	%f202, %fd635;
	mov.f64 	%fd705, %fd6;
	mov.u32 	%r208, %r20;
	mov.u32 	%r209, %r19;
	bra.uni 	$L__BB4_94;
$L__BB4_24:
	setp.ne.f32 	%p65, %f4, 0f7F800000;
	mul.lo.s32 	%r161, %r28, %r99;
	mul.wide.s32 	%rd141, %r161, 4;
	add.s64 	%rd142, %rd5, %rd141;
	ld.global.nc.f32 	%f7, [%rd142];
	abs.f32 	%f160, %f7;
	setp.ne.f32 	%p66, %f160, 0f7F800000;
	and.pred  	%p67, %p66, %p65;
	@%p67 bra 	$L__BB4_29;
	mov.f64 	%fd707, 0d0000000000000000;
	mov.f64 	%fd706, %fd707;
$L__BB4_26:
	add.s32 	%r39, %r28, 1;
	mad.lo.s32 	%r162, %r99, %r28, %r99;
	mul.wide.s32 	%rd143, %r162, 4;
	add.s64 	%rd144, %rd5, %rd143;
	ld.global.nc.f32 	%f8, [%rd144];
	abs.f32 	%f162, %f8;
	setp.equ.f32 	%p68, %f162, 0f7F800000;
	mov.f64 	%fd705, %fd6;
	mov.u32 	%r208, %r20;
	mov.u32 	%r209, %r19;
	@%p68 bra 	$L__BB4_94;
	cvt.f64.f32 	%fd621, %f8;
	add.f64 	%fd707, %fd707, %fd621;
	fma.rn.f64 	%fd706, %fd621, %fd621, %fd706;
	setp.lt.s32 	%p69, %r39, %r21;
	mov.u32 	%r28, %r39;
	@%p69 bra 	$L__BB4_26;
	div.rn.f64 	%fd622, %fd707, %fd3;
	div.rn.f64 	%fd623, %fd706, %fd3;
	mul.f64 	%fd624, %fd622, %fd622;
	sub.f64 	%fd625, %fd623, %fd624;
	max.f64 	%fd626, %fd625, 0d0000000000000000;
	sqrt.rn.f64 	%fd627, %fd626;
	cvt.rn.f32.f64 	%f202, %fd627;
	mov.f64 	%fd705, %fd6;
	mov.u32 	%r208, %r20;
	mov.u32 	%r209, %r19;
	bra.uni 	$L__BB4_94;
$L__BB4_29:
	cvt.f64.f32 	%fd608, %f200;
	cvt.f64.f32 	%fd609, %f7;
	sub.f64 	%fd610, %fd608, %fd609;
	add.f64 	%fd707, %fd707, %fd610;
	mul.f64 	%fd611, %fd608, %fd608;
	mul.f64 	%fd612, %fd609, %fd609;
	sub.f64 	%fd613, %fd611, %fd612;
	add.f64 	%fd706, %fd706, %fd613;
	div.rn.f64 	%fd614, %fd707, %fd3;
	div.rn.f64 	%fd615, %fd706, %fd3;
	mul.f64 	%fd616, %fd614, %fd614;
	sub.f64 	%fd617, %fd615, %fd616;
	max.f64 	%fd618, %fd617, 0d0000000000000000;
	sqrt.rn.f64 	%fd619, %fd618;
	cvt.rn.f32.f64 	%f202, %fd619;
	mov.f64 	%fd705, %fd6;
	mov.u32 	%r208, %r20;
	mov.u32 	%r209, %r19;
	bra.uni 	$L__BB4_94;
$L__BB4_30:
	setp.equ.f32 	%p19, %f4, 0f7F800000;
	mov.b32 	%r208, 0;
	mov.f64 	%fd705, 0d0000000000000000;
	mov.u32 	%r209, %r208;
	@%p19 bra 	$L__BB4_94;
	setp.ge.s32 	%p20, %r20, %r101;
	@%p20 bra 	$L__BB4_63;
	setp.gt.u32 	%p42, %r101, 2048;
	@%p42 bra 	$L__BB4_34;
	mul.wide.s32 	%rd96, %r19, 4;
	add.s64 	%rd97, %rd4, %rd96;
	st.local.f32 	[%rd97], %f200;
$L__BB4_34:
	cvt.f64.f32 	%fd360, %f200;
	add.f64 	%fd705, %fd6, %fd360;
	add.s32 	%r145, %r19, 1;
	setp.eq.s32 	%p43, %r145, %r101;
	selp.b32 	%r209, 0, %r145, %p43;
	add.s32 	%r208, %r20, 1;
	setp.ne.s32 	%p44, %r208, %r101;
	@%p44 bra 	$L__BB4_94;
	div.rn.f64 	%fd24, %fd705, %fd3;
	@%p42 bra 	$L__BB4_49;
	setp.lt.u32 	%p55, %r101, 16;
	mov.f64 	%fd689, 0d0000000000000000;
	mov.b32 	%r193, 0;
	@%p55 bra 	$L__BB4_39;
	mov.f64 	%fd689, 0d0000000000000000;
	mov.b32 	%r190, 0;
$L__BB4_38:
	.pragma "nounroll";
	mul.wide.u32 	%rd134, %r190, 4;
	add.s64 	%rd135, %rd4, %rd134;
	ld.local.v4.f32 	{%f129, %f130, %f131, %f132}, [%rd135];
	cvt.f64.f32 	%fd487, %f129;
	sub.f64 	%fd488, %fd487, %fd24;
	abs.f64 	%fd489, %fd488;
	add.f64 	%fd490, %fd689, %fd489;
	cvt.f64.f32 	%fd491, %f130;
	sub.f64 	%fd492, %fd491, %fd24;
	abs.f64 	%fd493, %fd492;
	add.f64 	%fd494, %fd490, %fd493;
	cvt.f64.f32 	%fd495, %f131;
	sub.f64 	%fd496, %fd495, %fd24;
	abs.f64 	%fd497, %fd496;
	add.f64 	%fd498, %fd494, %fd497;
	cvt.f64.f32 	%fd499, %f132;
	sub.f64 	%fd500, %fd499, %fd24;
	abs.f64 	%fd501, %fd500;
	add.f64 	%fd502, %fd498, %fd501;
	ld.local.v4.f32 	{%f133, %f134, %f135, %f136}, [%rd135+16];
	cvt.f64.f32 	%fd503, %f133;
	sub.f64 	%fd504, %fd503, %fd24;
	abs.f64 	%fd505, %fd504;
	add.f64 	%fd506, %fd502, %fd505;
	cvt.f64.f32 	%fd507, %f134;
	sub.f64 	%fd508, %fd507, %fd24;
	abs.f64 	%fd509, %fd508;
	add.f64 	%fd510, %fd506, %fd509;
	cvt.f64.f32 	%fd511, %f135;
	sub.f64 	%fd512, %fd511, %fd24;
	abs.f64 	%fd513, %fd512;
	add.f64 	%fd514, %fd510, %fd513;
	cvt.f64.f32 	%fd515, %f136;
	sub.f64 	%fd516, %fd515, %fd24;
	abs.f64 	%fd517, %fd516;
	add.f64 	%fd518, %fd514, %fd517;
	ld.local.v4.f32 	{%f137, %f138, %f139, %f140}, [%rd135+32];
	cvt.f64.f32 	%fd519, %f137;
	sub.f64 	%fd520, %fd519, %fd24;
	abs.f64 	%fd521, %fd520;
	add.f64 	%fd522, %fd518, %fd521;
	cvt.f64.f32 	%fd523, %f138;
	sub.f64 	%fd524, %fd523, %fd24;
	abs.f64 	%fd525, %fd524;
	add.f64 	%fd526, %fd522, %fd525;
	cvt.f64.f32 	%fd527, %f139;
	sub.f64 	%fd528, %fd527, %fd24;
	abs.f64 	%fd529, %fd528;
	add.f64 	%fd530, %fd526, %fd529;
	cvt.f64.f32 	%fd531, %f140;
	sub.f64 	%fd532, %fd531, %fd24;
	abs.f64 	%fd533, %fd532;
	add.f64 	%fd534, %fd530, %fd533;
	ld.local.v4.f32 	{%f141, %f142, %f143, %f144}, [%rd135+48];
	cvt.f64.f32 	%fd535, %f141;
	sub.f64 	%fd536, %fd535, %fd24;
	abs.f64 	%fd537, %fd536;
	add.f64 	%fd538, %fd534, %fd537;
	cvt.f64.f32 	%fd539, %f142;
	sub.f64 	%fd540, %fd539, %fd24;
	abs.f64 	%fd541, %fd540;
	add.f64 	%fd542, %fd538, %fd541;
	cvt.f64.f32 	%fd543, %f143;
	sub.f64 	%fd544, %fd543, %fd24;
	abs.f64 	%fd545, %fd544;
	add.f64 	%fd546, %fd542, %fd545;
	cvt.f64.f32 	%fd547, %f144;
	sub.f64 	%fd548, %fd547, %fd24;
	abs.f64 	%fd549, %fd548;
	add.f64 	%fd689, %fd546, %fd549;
	add.s32 	%r190, %r190, 16;
	setp.eq.s32 	%p56, %r190, %r17;
	mov.u32 	%r193, %r17;
	@%p56 bra 	$L__BB4_39;
	bra.uni 	$L__BB4_38;
$L__BB4_39:
	setp.eq.s32 	%p57, %r15, 0;
	@%p57 bra 	$L__BB4_62;
	add.s32 	%r159, %r15, -1;
	setp.lt.u32 	%p58, %r159, 7;
	@%p58 bra 	$L__BB4_42;
	mul.wide.u32 	%rd136, %r193, 4;
	add.s64 	%rd137, %rd4, %rd136;
	ld.local.f32 	%f145, [%rd137];
	cvt.f64.f32 	%fd551, %f145;
	sub.f64 	%fd552, %fd551, %fd24;
	abs.f64 	%fd553, %fd552;
	add.f64 	%fd554, %fd689, %fd553;
	ld.local.f32 	%f146, [%rd137+4];
	cvt.f64.f32 	%fd555, %f146;
	sub.f64 	%fd556, %fd555, %fd24;
	abs.f64 	%fd557, %fd556;
	add.f64 	%fd558, %fd554, %fd557;
	ld.local.f32 	%f147, [%rd137+8];
	cvt.f64.f32 	%fd559, %f147;
	sub.f64 	%fd560, %fd559, %fd24;
	abs.f64 	%fd561, %fd560;
	add.f64 	%fd562, %fd558, %fd561;
	ld.local.f32 	%f148, [%rd137+12];
	cvt.f64.f32 	%fd563, %f148;
	sub.f64 	%fd564, %fd563, %fd24;
	abs.f64 	%fd565, %fd564;
	add.f64 	%fd566, %fd562, %fd565;
	ld.local.f32 	%f149, [%rd137+16];
	cvt.f64.f32 	%fd567, %f149;
	sub.f64 	%fd568, %fd567, %fd24;
	abs.f64 	%fd569, %fd568;
	add.f64 	%fd570, %fd566, %fd569;
	ld.local.f32 	%f150, [%rd137+20];
	cvt.f64.f32 	%fd571, %f150;
	sub.f64 	%fd572, %fd571, %fd24;
	abs.f64 	%fd573, %fd572;
	add.f64 	%fd574, %fd570, %fd573;
	ld.local.f32 	%f151, [%rd137+24];
	cvt.f64.f32 	%fd575, %f151;
	sub.f64 	%fd576, %fd575, %fd24;
	abs.f64 	%fd577, %fd576;
	add.f64 	%fd578, %fd574, %fd577;
	ld.local.f32 	%f152, [%rd137+28];
	cvt.f64.f32 	%fd579, %f152;
	sub.f64 	%fd580, %fd579, %fd24;
	abs.f64 	%fd581, %fd580;
	add.f64 	%fd689, %fd578, %fd581;
	add.s32 	%r193, %r193, 8;
$L__BB4_42:
	setp.eq.s32 	%p59, %r16, 0;
	@%p59 bra 	$L__BB4_62;
	add.s32 	%r160, %r16, -1;
	setp.lt.u32 	%p60, %r160, 3;
	@%p60 bra 	$L__BB4_45;
	mul.wide.u32 	%rd138, %r193, 4;
	add.s64 	%rd139, %rd4, %rd138;
	ld.local.f32 	%f153, [%rd139];
	cvt.f64.f32 	%fd583, %f153;
	sub.f64 	%fd584, %fd583, %fd24;
	abs.f64 	%fd585, %fd584;
	add.f64 	%fd586, %fd689, %fd585;
	ld.local.f32 	%f154, [%rd139+4];
	cvt.f64.f32 	%fd587, %f154;
	sub.f64 	%fd588, %fd587, %fd24;
	abs.f64 	%fd589, %fd588;
	add.f64 	%fd590, %fd586, %fd589;
	ld.local.f32 	%f155, [%rd139+8];
	cvt.f64.f32 	%fd591, %f155;
	sub.f64 	%fd592, %fd591, %fd24;
	abs.f64 	%fd593, %fd592;
	add.f64 	%fd594, %fd590, %fd593;
	ld.local.f32 	%f156, [%rd139+12];
	cvt.f64.f32 	%fd595, %f156;
	sub.f64 	%fd596, %fd595, %fd24;
	abs.f64 	%fd597, %fd596;
	add.f64 	%fd689, %fd594, %fd597;
	add.s32 	%r193, %r193, 4;
$L__BB4_45:
	setp.eq.s32 	%p61, %r18, 0;
	@%p61 bra 	$L__BB4_62;
	setp.eq.s32 	%p62, %r18, 1;
	mul.wide.u32 	%rd140, %r193, 4;
	add.s64 	%rd6, %rd4, %rd140;
	ld.local.f32 	%f157, [%rd6];
	cvt.f64.f32 	%fd598, %f157;
	sub.f64 	%fd599, %fd598, %fd24;
	abs.f64 	%fd600, %fd599;
	add.f64 	%fd689, %fd689, %fd600;
	@%p62 bra 	$L__BB4_62;
	setp.eq.s32 	%p63, %r18, 2;
	ld.local.f32 	%f158, [%rd6+4];
	cvt.f64.f32 	%fd601, %f158;
	sub.f64 	%fd602, %fd601, %fd24;
	abs.f64 	%fd603, %fd602;
	add.f64 	%fd689, %fd689, %fd603;
	@%p63 bra 	$L__BB4_62;
	ld.local.f32 	%f159, [%rd6+8];
	cvt.f64.f32 	%fd604, %f159;
	sub.f64 	%fd605, %fd604, %fd24;
	abs.f64 	%fd606, %fd605;
	add.f64 	%fd689, %fd689, %fd606;
	bra.uni 	$L__BB4_62;
$L__BB4_49:
	add.s32 	%r146, %r33, -1;
	setp.lt.u32 	%p46, %r146, 15;
	mov.f64 	%fd689, 0d0000000000000000;
	@%p46 bra 	$L__BB4_52;
	mov.f64 	%fd689, 0d0000000000000000;
$L__BB4_51:
	.pragma "nounroll";
	mad.lo.s32 	%r147, %r99, %r28, %r99;
	mul.wide.s32 	%rd98, %r147, 4;
	add.s64 	%rd99, %rd5, %rd98;
	ld.global.nc.f32 	%f98, [%rd99];
	cvt.f64.f32 	%fd364, %f98;
	sub.f64 	%fd365, %fd364, %fd24;
	abs.f64 	%fd366, %fd365;
	add.f64 	%fd367, %fd689, %fd366;
	mul.wide.s32 	%rd100, %r99, 4;
	add.s64 	%rd101, %rd99, %rd100;
	ld.global.nc.f32 	%f99, [%rd101];
	cvt.f64.f32 	%fd368, %f99;
	sub.f64 	%fd369, %fd368, %fd24;
	abs.f64 	%fd370, %fd369;
	add.f64 	%fd371, %fd367, %fd370;
	add.s64 	%rd102, %rd101, %rd100;
	ld.global.nc.f32 	%f100, [%rd102];
	cvt.f64.f32 	%fd372, %f100;
	sub.f64 	%fd373, %fd372, %fd24;
	abs.f64 	%fd374, %fd373;
	add.f64 	%fd375, %fd371, %fd374;
	add.s64 	%rd103, %rd102, %rd100;
	ld.global.nc.f32 	%f101, [%rd103];
	cvt.f64.f32 	%fd376, %f101;
	sub.f64 	%fd377, %fd376, %fd24;
	abs.f64 	%fd378, %fd377;
	add.f64 	%fd379, %fd375, %fd378;
	add.s64 	%rd104, %rd103, %rd100;
	ld.global.nc.f32 	%f102, [%rd104];
	cvt.f64.f32 	%fd380, %f102;
	sub.f64 	%fd381, %fd380, %fd24;
	abs.f64 	%fd382, %fd381;
	add.f64 	%fd383, %fd379, %fd382;
	add.s64 	%rd105, %rd104, %rd100;
	ld.global.nc.f32 	%f103, [%rd105];
	cvt.f64.f32 	%fd384, %f103;
	sub.f64 	%fd385, %fd384, %fd24;
	abs.f64 	%fd386, %fd385;
	add.f64 	%fd387, %fd383, %fd386;
	add.s64 	%rd106, %rd105, %rd100;
	ld.global.nc.f32 	%f104, [%rd106];
	cvt.f64.f32 	%fd388, %f104;
	sub.f64 	%fd389, %fd388, %fd24;
	abs.f64 	%fd390, %fd389;
	add.f64 	%fd391, %fd387, %fd390;
	add.s64 	%rd107, %rd106, %rd100;
	ld.global.nc.f32 	%f105, [%rd107];
	cvt.f64.f32 	%fd392, %f105;
	sub.f64 	%fd393, %fd392, %fd24;
	abs.f64 	%fd394, %fd393;
	add.f64 	%fd395, %fd391, %fd394;
	add.s64 	%rd108, %rd107, %rd100;
	ld.global.nc.f32 	%f106, [%rd108];
	cvt.f64.f32 	%fd396, %f106;
	sub.f64 	%fd397, %fd396, %fd24;
	abs.f64 	%fd398, %fd397;
	add.f64 	%fd399, %fd395, %fd398;
	add.s64 	%rd109, %rd108, %rd100;
	ld.global.nc.f32 	%f107, [%rd109];
	cvt.f64.f32 	%fd400, %f107;
	sub.f64 	%fd401, %fd400, %fd24;
	abs.f64 	%fd402, %fd401;
	add.f64 	%fd403, %fd399, %fd402;
	add.s64 	%rd110, %rd109, %rd100;
	ld.global.nc.f32 	%f108, [%rd110];
	cvt.f64.f32 	%fd404, %f108;
	sub.f64 	%fd405, %fd404, %fd24;
	abs.f64 	%fd406, %fd405;
	add.f64 	%fd407, %fd403, %fd406;
	add.s64 	%rd111, %rd110, %rd100;
	ld.global.nc.f32 	%f109, [%rd111];
	cvt.f64.f32 	%fd408, %f109;
	sub.f64 	%fd409, %fd408, %fd24;
	abs.f64 	%fd410, %fd409;
	add.f64 	%fd411, %fd407, %fd410;
	add.s64 	%rd112, %rd111, %rd100;
	ld.global.nc.f32 	%f110, [%rd112];
	cvt.f64.f32 	%fd412, %f110;
	sub.f64 	%fd413, %fd412, %fd24;
	abs.f64 	%fd414, %fd413;
	add.f64 	%fd415, %fd411, %fd414;
	add.s64 	%rd113, %rd112, %rd100;
	ld.global.nc.f32 	%f111, [%rd113];
	cvt.f64.f32 	%fd416, %f111;
	sub.f64 	%fd417, %fd416, %fd24;
	abs.f64 	%fd418, %fd417;
	add.f64 	%fd419, %fd415, %fd418;
	add.s64 	%rd114, %rd113, %rd100;
	ld.global.nc.f32 	%f112, [%rd114];
	cvt.f64.f32 	%fd420, %f112;
	sub.f64 	%fd421, %fd420, %fd24;
	abs.f64 	%fd422, %fd421;
	add.f64 	%fd423, %fd419, %fd422;
	add.s32 	%r28, %r28, 16;
	add.s64 	%rd115, %rd114, %rd100;
	ld.global.nc.f32 	%f113, [%rd115];
	cvt.f64.f32 	%fd424, %f113;
	sub.f64 	%fd425, %fd424, %fd24;
	abs.f64 	%fd426, %fd425;
	add.f64 	%fd689, %fd423, %fd426;
	add.s32 	%r148, %r28, %r32;
	and.b32  	%r149, %r33, -16;
	setp.eq.s32 	%p47, %r148, %r149;
	@%p47 bra 	$L__BB4_52;
	bra.uni 	$L__BB4_51;
$L__BB4_52:
	and.b32  	%r150, %r33, 15;
	setp.eq.s32 	%p48, %r150, 0;
	@%p48 bra 	$L__BB4_62;
	add.s32 	%r151, %r31, -1;
	setp.lt.u32 	%p49, %r151, 7;
	@%p49 bra 	$L__BB4_55;
	mad.lo.s32 	%r152, %r99, %r28, %r99;
	mul.wide.s32 	%rd116, %r152, 4;
	add.s64 	%rd117, %rd5, %rd116;
	ld.global.nc.f32 	%f114, [%rd117];
	cvt.f64.f32 	%fd428, %f114;
	sub.f64 	%fd429, %fd428, %fd24;
	abs.f64 	%fd430, %fd429;
	add.f64 	%fd431, %fd689, %fd430;
	mul.wide.s32 	%rd118, %r99, 4;
	add.s64 	%rd119, %rd117, %rd118;
	ld.global.nc.f32 	%f115, [%rd119];
	cvt.f64.f32 	%fd432, %f115;
	sub.f64 	%fd433, %fd432, %fd24;
	abs.f64 	%fd434, %fd433;
	add.f64 	%fd435, %fd431, %fd434;
	add.s64 	%rd120, %rd119, %rd118;
	ld.global.nc.f32 	%f116, [%rd120];
	cvt.f64.f32 	%fd436, %f116;
	sub.f64 	%fd437, %fd436, %fd24;
	abs.f64 	%fd438, %fd437;
	add.f64 	%fd439, %fd435, %fd438;
	add.s64 	%rd121, %rd120, %rd118;
	ld.global.nc.f32 	%f117, [%rd121];
	cvt.f64.f32 	%fd440, %f117;
	sub.f64 	%fd441, %fd440, %fd24;
	abs.f64 	%fd442, %fd441;
	add.f64 	%fd443, %fd439, %fd442;
	add.s64 	%rd122, %rd121, %rd118;
	ld.global.nc.f32 	%f118, [%rd122];
	cvt.f64.f32 	%fd444, %f118;
	sub.f64 	%fd445, %fd444, %fd24;
	abs.f64 	%fd446, %fd445;
	add.f64 	%fd447, %fd443, %fd446;
	add.s64 	%rd123, %rd122, %rd118;
	ld.global.nc.f32 	%f119, [%rd123];
	cvt.f64.f32 	%fd448, %f119;
	sub.f64 	%fd449, %fd448, %fd24;
	abs.f64 	%fd450, %fd449;
	add.f64 	%fd451, %fd447, %fd450;
	add.s64 	%rd124, %rd123, %rd118;
	ld.global.nc.f32 	%f120, [%rd124];
	cvt.f64.f32 	%fd452, %f120;
	sub.f64 	%fd453, %fd452, %fd24;
	abs.f64 	%fd454, %fd453;
	add.f64 	%fd455, %fd451, %fd454;
	add.s32 	%r28, %r28, 8;
	add.s64 	%rd125, %rd124, %rd118;
	ld.global.nc.f32 	%f121, [%rd125];
	cvt.f64.f32 	%fd456, %f121;
	sub.f64 	%fd457, %fd456, %fd24;
	abs.f64 	%fd458, %fd457;
	add.f64 	%fd689, %fd455, %fd458;
$L__BB4_55:
	and.b32  	%r153, %r31, 7;
	setp.eq.s32 	%p50, %r153, 0;
	@%p50 bra 	$L__BB4_62;
	and.b32  	%r54, %r30, 3;
	add.s32 	%r154, %r30, -1;
	setp.lt.u32 	%p51, %r154, 3;
	@%p51 bra 	$L__BB4_58;
	mad.lo.s32 	%r155, %r99, %r28, %r99;
	mul.wide.s32 	%rd126, %r155, 4;
	add.s64 	%rd127, %rd5, %rd126;
	ld.global.nc.f32 	%f122, [%rd127];
	cvt.f64.f32 	%fd460, %f122;
	sub.f64 	%fd461, %fd460, %fd24;
	abs.f64 	%fd462, %fd461;
	add.f64 	%fd463, %fd689, %fd462;
	mul.wide.s32 	%rd128, %r99, 4;
	add.s64 	%rd129, %rd127, %rd128;
	ld.global.nc.f32 	%f123, [%rd129];
	cvt.f64.f32 	%fd464, %f123;
	sub.f64 	%fd465, %fd464, %fd24;
	abs.f64 	%fd466, %fd465;
	add.f64 	%fd467, %fd463, %fd466;
	add.s64 	%rd130, %rd129, %rd128;
	ld.global.nc.f32 	%f124, [%rd130];
	cvt.f64.f32 	%fd468, %f124;
	sub.f64 	%fd469, %fd468, %fd24;
	abs.f64 	%fd470, %fd469;
	add.f64 	%fd471, %fd467, %fd470;
	add.s32 	%r28, %r28, 4;
	add.s64 	%rd131, %rd130, %rd128;
	ld.global.nc.f32 	%f125, [%rd131];
	cvt.f64.f32 	%fd472, %f125;
	sub.f64 	%fd473, %fd472, %fd24;
	abs.f64 	%fd474, %fd473;
	add.f64 	%fd689, %fd471, %fd474;
$L__BB4_58:
	setp.eq.s32 	%p52, %r54, 0;
	@%p52 bra 	$L__BB4_62;
	mad.lo.s32 	%r156, %r99, %r28, %r99;
	mul.wide.s32 	%rd132, %r156, 4;
	add.s64 	%rd7, %rd5, %rd132;
	ld.global.nc.f32 	%f126, [%rd7];
	cvt.f64.f32 	%fd475, %f126;
	sub.f64 	%fd476, %fd475, %fd24;
	abs.f64 	%fd477, %fd476;
	add.f64 	%fd689, %fd689, %fd477;
	setp.eq.s32 	%p53, %r54, 1;
	@%p53 bra 	$L__BB4_62;
	mul.wide.s32 	%rd8, %r99, 4;
	add.s64 	%rd9, %rd7, %rd8;
	ld.global.nc.f32 	%f127, [%rd9];
	cvt.f64.f32 	%fd478, %f127;
	sub.f64 	%fd479, %fd478, %fd24;
	abs.f64 	%fd480, %fd479;
	add.f64 	%fd689, %fd689, %fd480;
	setp.eq.s32 	%p54, %r54, 2;
	@%p54 bra 	$L__BB4_62;
	add.s64 	%rd133, %rd9, %rd8;
	ld.global.nc.f32 	%f128, [%rd133];
	cvt.f64.f32 	%fd481, %f128;
	sub.f64 	%fd482, %fd481, %fd24;
	abs.f64 	%fd483, %fd482;
	add.f64 	%fd689, %fd689, %fd483;
$L__BB4_62:
	div.rn.f64 	%fd607, %fd689, %fd3;
	cvt.rn.f32.f64 	%f202, %fd607;
	mov.u32 	%r208, %r101;
	bra.uni 	$L__BB4_94;
$L__BB4_63:
	setp.lt.u32 	%p21, %r101, 2049;
	@%p21 bra 	$L__BB4_65;
	mul.lo.s32 	%r130, %r28, %r99;
	mul.wide.s32 	%rd49, %r130, 4;
	add.s64 	%rd50, %rd5, %rd49;
	ld.global.nc.f32 	%f201, [%rd50];
	bra.uni 	$L__BB4_66;
$L__BB4_65:
	mul.wide.s32 	%rd51, %r19, 4;
	add.s64 	%rd52, %rd4, %rd51;
	ld.local.f32 	%f201, [%rd52];
	st.local.f32 	[%rd52], %f200;
$L__BB4_66:
	setp.gt.u32 	%p22, %r101, 2048;
	add.s32 	%r57, %r19, 1;
	cvt.f64.f32 	%fd110, %f200;
	cvt.f64.f32 	%fd111, %f201;
	sub.f64 	%fd112, %fd110, %fd111;
	add.f64 	%fd705, %fd6, %fd112;
	div.rn.f64 	%fd53, %fd705, %fd3;
	@%p22 bra 	$L__BB4_80;
	setp.lt.u32 	%p32, %r101, 16;
	mov.f64 	%fd704, 0d0000000000000000;
	mov.b32 	%r203, 0;
	@%p32 bra 	$L__BB4_70;
	mov.f64 	%fd704, 0d0000000000000000;
	mov.b32 	%r198, 0;
$L__BB4_69:
	.pragma "nounroll";
	mul.wide.u32 	%rd89, %r198, 4;
	add.s64 	%rd90, %rd4, %rd89;
	ld.local.v4.f32 	{%f66, %f67, %f68, %f69}, [%rd90];
	cvt.f64.f32 	%fd239, %f66;
	sub.f64 	%fd240, %fd239, %fd53;
	abs.f64 	%fd241, %fd240;
	add.f64 	%fd242, %fd704, %fd241;
	cvt.f64.f32 	%fd243, %f67;
	sub.f64 	%fd244, %fd243, %fd53;
	abs.f64 	%fd245, %fd244;
	add.f64 	%fd246, %fd242, %fd245;
	cvt.f64.f32 	%fd247, %f68;
	sub.f64 	%fd248, %fd247, %fd53;
	abs.f64 	%fd249, %fd248;
	add.f64 	%fd250, %fd246, %fd249;
	cvt.f64.f32 	%fd251, %f69;
	sub.f64 	%fd252, %fd251, %fd53;
	abs.f64 	%fd253, %fd252;
	add.f64 	%fd254, %fd250, %fd253;
	ld.local.v4.f32 	{%f70, %f71, %f72, %f73}, [%rd90+16];
	cvt.f64.f32 	%fd255, %f70;
	sub.f64 	%fd256, %fd255, %fd53;
	abs.f64 	%fd257, %fd256;
	add.f64 	%fd258, %fd254, %fd257;
	cvt.f64.f32 	%fd259, %f71;
	sub.f64 	%fd260, %fd259, %fd53;
	abs.f64 	%fd261, %fd260;
	add.f64 	%fd262, %fd258, %fd261;
	cvt.f64.f32 	%fd263, %f72;
	sub.f64 	%fd264, %fd263, %fd53;
	abs.f64 	%fd265, %fd264;
	add.f64 	%fd266, %fd262, %fd265;
	cvt.f64.f32 	%fd267, %f73;
	sub.f64 	%fd268, %fd267, %fd53;
	abs.f64 	%fd269, %fd268;
	add.f64 	%fd270, %fd266, %fd269;
	ld.local.v4.f32 	{%f74, %f75, %f76, %f77}, [%rd90+32];
	cvt.f64.f32 	%fd271, %f74;
	sub.f64 	%fd272, %fd271, %fd53;
	abs.f64 	%fd273, %fd272;
	add.f64 	%fd274, %fd270, %fd273;
	cvt.f64.f32 	%fd275, %f75;
	sub.f64 	%fd276, %fd275, %fd53;
	abs.f64 	%fd277, %fd276;
	add.f64 	%fd278, %fd274, %fd277;
	cvt.f64.f32 	%fd279, %f76;
	sub.f64 	%fd280, %fd279, %fd53;
	abs.f64 	%fd281, %fd280;
	add.f64 	%fd282, %fd278, %fd281;
	cvt.f64.f32 	%fd283, %f77;
	sub.f64 	%fd284, %fd283, %fd53;
	abs.f64 	%fd285, %fd284;
	add.f64 	%fd286, %fd282, %fd285;
	ld.local.v4.f32 	{%f78, %f79, %f80, %f81}, [%rd90+48];
	cvt.f64.f32 	%fd287, %f78;
	sub.f64 	%fd288, %fd287, %fd53;
	abs.f64 	%fd289, %fd288;
	add.f64 	%fd290, %fd286, %fd289;
	cvt.f64.f32 	%fd291, %f79;
	sub.f64 	%fd292, %fd291, %fd53;
	abs.f64 	%fd293, %fd292;
	add.f64 	%fd294, %fd290, %fd293;
	cvt.f64.f32 	%fd295, %f80;
	sub.f64 	%fd296, %fd295, %fd53;
	abs.f64 	%fd297, %fd296;
	add.f64 	%fd298, %fd294, %fd297;
	cvt.f64.f32 	%fd299, %f81;
	sub.f64 	%fd300, %fd299, %fd53;
	abs.f64 	%fd301, %fd300;
	add.f64 	%fd704, %fd298, %fd301;
	add.s32 	%r198, %r198, 16;
	setp.eq.s32 	%p33, %r198, %r17;
	mov.u32 	%r203, %r17;
	@%p33 bra 	$L__BB4_70;
	bra.uni 	$L__BB4_69;
$L__BB4_70:
	setp.eq.s32 	%p34, %r15, 0;
	@%p34 bra 	$L__BB4_93;
	add.s32 	%r143, %r15, -1;
	setp.lt.u32 	%p35, %r143, 7;
	@%p35 bra 	$L__BB4_73;
	mul.wide.u32 	%rd91, %r203, 4;
	add.s64 	%rd92, %rd4, %rd91;
	ld.local.f32 	%f82, [%rd92];
	cvt.f64.f32 	%fd303, %f82;
	sub.f64 	%fd304, %fd303, %fd53;
	abs.f64 	%fd305, %fd304;
	add.f64 	%fd306, %fd704, %fd305;
	ld.local.f32 	%f83, [%rd92+4];
	cvt.f64.f32 	%fd307, %f83;
	sub.f64 	%fd308, %fd307, %fd53;
	abs.f64 	%fd309, %fd308;
	add.f64 	%fd310, %fd306, %fd309;
	ld.local.f32 	%f84, [%rd92+8];
	cvt.f64.f32 	%fd311, %f84;
	sub.f64 	%fd312, %fd311, %fd53;
	abs.f64 	%fd313, %fd312;
	add.f64 	%fd314, %fd310, %fd313;
	ld.local.f32 	%f85, [%rd92+12];
	cvt.f64.f32 	%fd315, %f85;
	sub.f64 	%fd316, %fd315, %fd53;
	abs.f64 	%fd317, %fd316;
	add.f64 	%fd318, %fd314, %fd317;
	ld.local.f32 	%f86, [%rd92+16];
	cvt.f64.f32 	%fd319, %f86;
	sub.f64 	%fd320, %fd319, %fd53;
	abs.f64 	%fd321, %fd320;
	add.f64 	%fd322, %fd318, %fd321;
	ld.local.f32 	%f87, [%rd92+20];
	cvt.f64.f32 	%fd323, %f87;
	sub.f64 	%fd324, %fd323, %fd53;
	abs.f64 	%fd325, %fd324;
	add.f64 	%fd326, %fd322, %fd325;
	ld.local.f32 	%f88, [%rd92+24];
	cvt.f64.f32 	%fd327, %f88;
	sub.f64 	%fd328, %fd327, %fd53;
	abs.f64 	%fd329, %fd328;
	add.f64 	%fd330, %fd326, %fd329;
	ld.local.f32 	%f89, [%rd92+28];
	cvt.f64.f32 	%fd331, %f89;
	sub.f64 	%fd332, %fd331, %fd53;
	abs.f64 	%fd333, %fd332;
	add.f64 	%fd704, %fd330, %fd333;
	add.s32 	%r203, %r203, 8;
$L__BB4_73:
	setp.eq.s32 	%p36, %r16, 0;
	@%p36 bra 	$L__BB4_93;
	add.s32 	%r144, %r16, -1;
	setp.lt.u32 	%p37, %r144, 3;
	@%p37 bra 	$L__BB4_76;
	mul.wide.u32 	%rd93, %r203, 4;
	add.s64 	%rd94, %rd4, %rd93;
	ld.local.f32 	%f90, [%rd94];
	cvt.f64.f32 	%fd335, %f90;
	sub.f64 	%fd336, %fd335, %fd53;
	abs.f64 	%fd337, %fd336;
	add.f64 	%fd338, %fd704, %fd337;
	ld.local.f32 	%f91, [%rd94+4];
	cvt.f64.f32 	%fd339, %f91;
	sub.f64 	%fd340, %fd339, %fd53;
	abs.f64 	%fd341, %fd340;
	add.f64 	%fd342, %fd338, %fd341;
	ld.local.f32 	%f92, [%rd94+8];
	cvt.f64.f32 	%fd343, %f92;
	sub.f64 	%fd344, %fd343, %fd53;
	abs.f64 	%fd345, %fd344;
	add.f64 	%fd346, %fd342, %fd345;
	ld.local.f32 	%f93, [%rd94+12];
	cvt.f64.f32 	%fd347, %f93;
	sub.f64 	%fd348, %fd347, %fd53;
	abs.f64 	%fd349, %fd348;
	add.f64 	%fd704, %fd346, %fd349;
	add.s32 	%r203, %r203, 4;
$L__BB4_76:
	setp.eq.s32 	%p38, %r18, 0;
	@%p38 bra 	$L__BB4_93;
	setp.eq.s32 	%p39, %r18, 1;
	mul.wide.u32 	%rd95, %r203, 4;
	add.s64 	%rd10, %rd4, %rd95;
	ld.local.f32 	%f94, [%rd10];
	cvt.f64.f32 	%fd350, %f94;
	sub.f64 	%fd351, %fd350, %fd53;
	abs.f64 	%fd352, %fd351;
	add.f64 	%fd704, %fd704, %fd352;
	@%p39 bra 	$L__BB4_93;
	setp.eq.s32 	%p40, %r18, 2;
	ld.local.f32 	%f95, [%rd10+4];
	cvt.f64.f32 	%fd353, %f95;
	sub.f64 	%fd354, %fd353, %fd53;
	abs.f64 	%fd355, %fd354;
	add.f64 	%fd704, %fd704, %fd355;
	@%p40 bra 	$L__BB4_93;
	ld.local.f32 	%f96, [%rd10+8];
	cvt.f64.f32 	%fd356, %f96;
	sub.f64 	%fd357, %fd356, %fd53;
	abs.f64 	%fd358, %fd357;
	add.f64 	%fd704, %fd704, %fd358;
	bra.uni 	$L__BB4_93;
$L__BB4_80:
	add.s32 	%r131, %r33, -1;
	setp.lt.u32 	%p23, %r131, 15;
	mov.f64 	%fd704, 0d0000000000000000;
	@%p23 bra 	$L__BB4_83;
	and.b32  	%r132, %r33, -16;
	neg.s32 	%r200, %r132;
	mul.lo.s32 	%r199, %r99, %r29;
	mov.f64 	%fd704, 0d0000000000000000;
$L__BB4_82:
	.pragma "nounroll";
	mul.wide.s32 	%rd53, %r199, 4;
	add.s64 	%rd54, %rd5, %rd53;
	ld.global.nc.f32 	%f35, [%rd54];
	cvt.f64.f32 	%fd116, %f35;
	sub.f64 	%fd117, %fd116, %fd53;
	abs.f64 	%fd118, %fd117;
	add.f64 	%fd119, %fd704, %fd118;
	mul.wide.s32 	%rd55, %r99, 4;
	add.s64 	%rd56, %rd54, %rd55;
	ld.global.nc.f32 	%f36, [%rd56];
	cvt.f64.f32 	%fd120, %f36;
	sub.f64 	%fd121, %fd120, %fd53;
	abs.f64 	%fd122, %fd121;
	add.f64 	%fd123, %fd119, %fd122;
	add.s64 	%rd57, %rd56, %rd55;
	ld.global.nc.f32 	%f37, [%rd57];
	cvt.f64.f32 	%fd124, %f37;
	sub.f64 	%fd125, %fd124, %fd53;
	abs.f64 	%fd126, %fd125;
	add.f64 	%fd127, %fd123, %fd126;
	add.s64 	%rd58, %rd57, %rd55;
	ld.global.nc.f32 	%f38, [%rd58];
	cvt.f64.f32 	%fd128, %f38;
	sub.f64 	%fd129, %fd128, %fd53;
	abs.f64 	%fd130, %fd129;
	add.f64 	%fd131, %fd127, %fd130;
	add.s64 	%rd59, %rd58, %rd55;
	ld.global.nc.f32 	%f39, [%rd59];
	cvt.f64.f32 	%fd132, %f39;
	sub.f64 	%fd133, %fd132, %fd53;
	abs.f64 	%fd134, %fd133;
	add.f64 	%fd135, %fd131, %fd134;
	add.s64 	%rd60, %rd59, %rd55;
	ld.global.nc.f32 	%f40, [%rd60];
	cvt.f64.f32 	%fd136, %f40;
	sub.f64 	%fd137, %fd136, %fd53;
	abs.f64 	%fd138, %fd137;
	add.f64 	%fd139, %fd135, %fd138;
	add.s64 	%rd61, %rd60, %rd55;
	ld.global.nc.f32 	%f41, [%rd61];
	cvt.f64.f32 	%fd140, %f41;
	sub.f64 	%fd141, %fd140, %fd53;
	abs.f64 	%fd142, %fd141;
	add.f64 	%fd143, %fd139, %fd142;
	add.s64 	%rd62, %rd61, %rd55;
	ld.global.nc.f32 	%f42, [%rd62];
	cvt.f64.f32 	%fd144, %f42;
	sub.f64 	%fd145, %fd144, %fd53;
	abs.f64 	%fd146, %fd145;
	add.f64 	%fd147, %fd143, %fd146;
	add.s64 	%rd63, %rd62, %rd55;
	ld.global.nc.f32 	%f43, [%rd63];
	cvt.f64.f32 	%fd148, %f43;
	sub.f64 	%fd149, %fd148, %fd53;
	abs.f64 	%fd150, %fd149;
	add.f64 	%fd151, %fd147, %fd150;
	add.s64 	%rd64, %rd63, %rd55;
	ld.global.nc.f32 	%f44, [%rd64];
	cvt.f64.f32 	%fd152, %f44;
	sub.f64 	%fd153, %fd152, %fd53;
	abs.f64 	%fd154, %fd153;
	add.f64 	%fd155, %fd151, %fd154;
	add.s64 	%rd65, %rd64, %rd55;
	ld.global.nc.f32 	%f45, [%rd65];
	cvt.f64.f32 	%fd156, %f45;
	sub.f64 	%fd157, %fd156, %fd53;
	abs.f64 	%fd158, %fd157;
	add.f64 	%fd159, %fd155, %fd158;
	add.s64 	%rd66, %rd65, %rd55;
	ld.global.nc.f32 	%f46, [%rd66];
	cvt.f64.f32 	%fd160, %f46;
	sub.f64 	%fd161, %fd160, %fd53;
	abs.f64 	%fd162, %fd161;
	add.f64 	%fd163, %fd159, %fd162;
	add.s64 	%rd67, %rd66, %rd55;
	ld.global.nc.f32 	%f47, [%rd67];
	cvt.f64.f32 	%fd164, %f47;
	sub.f64 	%fd165, %fd164, %fd53;
	abs.f64 	%fd166, %fd165;
	add.f64 	%fd167, %fd163, %fd166;
	add.s64 	%rd68, %rd67, %rd55;
	ld.global.nc.f32 	%f48, [%rd68];
	cvt.f64.f32 	%fd168, %f48;
	sub.f64 	%fd169, %fd168, %fd53;
	abs.f64 	%fd170, %fd169;
	add.f64 	%fd171, %fd167, %fd170;
	add.s64 	%rd69, %rd68, %rd55;
	ld.global.nc.f32 	%f49, [%rd69];
	cvt.f64.f32 	%fd172, %f49;
	sub.f64 	%fd173, %fd172, %fd53;
	abs.f64 	%fd174, %fd173;
	add.f64 	%fd175, %fd171, %fd174;
	add.s32 	%r28, %r28, 16;
	add.s64 	%rd70, %rd69, %rd55;
	ld.global.nc.f32 	%f50, [%rd70];
	cvt.f64.f32 	%fd176, %f50;
	sub.f64 	%fd177, %fd176, %fd53;
	abs.f64 	%fd178, %fd177;
	add.f64 	%fd704, %fd175, %fd178;
	add.s32 	%r200, %r200, 16;
	shl.b32 	%r133, %r99, 4;
	add.s32 	%r199, %r199, %r133;
	setp.eq.s32 	%p24, %r200, 0;
	@%p24 bra 	$L__BB4_83;
	bra.uni 	$L__BB4_82;
$L__BB4_83:
	and.b32  	%r134, %r33, 15;
	setp.eq.s32 	%p25, %r134, 0;
	@%p25 bra 	$L__BB4_93;
	add.s32 	%r135, %r31, -1;
	setp.lt.u32 	%p26, %r135, 7;
	@%p26 bra 	$L__BB4_86;
	mad.lo.s32 	%r136, %r99, %r28, %r99;
	mul.wide.s32 	%rd71, %r136, 4;
	add.s64 	%rd72, %rd5, %rd71;
	ld.global.nc.f32 	%f51, [%rd72];
	cvt.f64.f32 	%fd180, %f51;
	sub.f64 	%fd181, %fd180, %fd53;
	abs.f64 	%fd182, %fd181;
	add.f64 	%fd183, %fd704, %fd182;
	mul.wide.s32 	%rd73, %r99, 4;
	add.s64 	%rd74, %rd72, %rd73;
	ld.global.nc.f32 	%f52, [%rd74];
	cvt.f64.f32 	%fd184, %f52;
	sub.f64 	%fd185, %fd184, %fd53;
	abs.f64 	%fd186, %fd185;
	add.f64 	%fd187, %fd183, %fd186;
	add.s64 	%rd75, %rd74, %rd73;
	ld.global.nc.f32 	%f53, [%rd75];
	cvt.f64.f32 	%fd188, %f53;
	sub.f64 	%fd189, %fd188, %fd53;
	abs.f64 	%fd190, %fd189;
	add.f64 	%fd191, %fd187, %fd190;
	add.s64 	%rd76, %rd75, %rd73;
	ld.global.nc.f32 	%f54, [%rd76];
	cvt.f64.f32 	%fd192, %f54;
	sub.f64 	%fd193, %fd192, %fd53;
	abs.f64 	%fd194, %fd193;
	add.f64 	%fd195, %fd191, %fd194;
	add.s64 	%rd77, %rd76, %rd73;
	ld.global.nc.f32 	%f55, [%rd77];
	cvt.f64.f32 	%fd196, %f55;
	sub.f64 	%fd197, %fd196, %fd53;
	abs.f64 	%fd198, %fd197;
	add.f64 	%fd199, %fd195, %fd198;
	add.s64 	%rd78, %rd77, %rd73;
	ld.global.nc.f32 	%f56, [%rd78];
	cvt.f64.f32 	%fd200, %f56;
	sub.f64 	%fd201, %fd200, %fd53;
	abs.f64 	%fd202, %fd201;
	add.f64 	%fd203, %fd199, %fd202;
	add.s64 	%rd79, %rd78, %rd73;
	ld.global.nc.f32 	%f57, [%rd79];
	cvt.f64.f32 	%fd204, %f57;
	sub.f64 	%fd205, %fd204, %fd53;
	abs.f64 	%fd206, %fd205;
	add.f64 	%fd207, %fd203, %fd206;
	add.s32 	%r28, %r28, 8;
	add.s64 	%rd80, %rd79, %rd73;
	ld.global.nc.f32 	%f58, [%rd80];
	cvt.f64.f32 	%fd208, %f58;
	sub.f64 	%fd209, %fd208, %fd53;
	abs.f64 	%fd210, %fd209;
	add.f64 	%fd704, %fd207, %fd210;
$L__BB4_86:
	and.b32  	%r137, %r31, 7;
	setp.eq.s32 	%p27, %r137, 0;
	@%p27 bra 	$L__BB4_93;
	and.b32  	%r76, %r30, 3;
	add.s32 	%r138, %r30, -1;
	setp.lt.u32 	%p28, %r138, 3;
	@%p28 bra 	$L__BB4_89;
	mad.lo.s32 	%r139, %r99, %r28, %r99;
	mul.wide.s32 	%rd81, %r139, 4;
	add.s64 	%rd82, %rd5, %rd81;
	ld.global.nc.f32 	%f59, [%rd82];
	cvt.f64.f32 	%fd212, %f59;
	sub.f64 	%fd213, %fd212, %fd53;
	abs.f64 	%fd214, %fd213;
	add.f64 	%fd215, %fd704, %fd214;
	mul.wide.s32 	%rd83, %r99, 4;
	add.s64 	%rd84, %rd82, %rd83;
	ld.global.nc.f32 	%f60, [%rd84];
	cvt.f64.f32 	%fd216, %f60;
	sub.f64 	%fd217, %fd216, %fd53;
	abs.f64 	%fd218, %fd217;
	add.f64 	%fd219, %fd215, %fd218;
	add.s64 	%rd85, %rd84, %rd83;
	ld.global.nc.f32 	%f61, [%rd85];
	cvt.f64.f32 	%fd220, %f61;
	sub.f64 	%fd221, %fd220, %fd53;
	abs.f64 	%fd222, %fd221;
	add.f64 	%fd223, %fd219, %fd222;
	add.s32 	%r28, %r28, 4;
	add.s64 	%rd86, %rd85, %rd83;
	ld.global.nc.f32 	%f62, [%rd86];
	cvt.f64.f32 	%fd224, %f62;
	sub.f64 	%fd225, %fd224, %fd53;
	abs.f64 	%fd226, %fd225;
	add.f64 	%fd704, %fd223, %fd226;
$L__BB4_89:
	setp.eq.s32 	%p29, %r76, 0;
	@%p29 bra 	$L__BB4_93;
	mad.lo.s32 	%r140, %r99, %r28, %r99;
	mul.wide.s32 	%rd87, %r140, 4;
	add.s64 	%rd11, %rd5, %rd87;
	ld.global.nc.f32 	%f63, [%rd11];
	cvt.f64.f32 	%fd227, %f63;
	sub.f64 	%fd228, %fd227, %fd53;
	abs.f64 	%fd229, %fd228;
	add.f64 	%fd704, %fd704, %fd229;
	setp.eq.s32 	%p30, %r76, 1;
	@%p30 bra 	$L__BB4_93;
	mul.wide.s32 	%rd12, %r99, 4;
	add.s64 	%rd13, %rd11, %rd12;
	ld.global.nc.f32 	%f64, [%rd13];
	cvt.f64.f32 	%fd230, %f64;
	sub.f64 	%fd231, %fd230, %fd53;
	abs.f64 	%fd232, %fd231;
	add.f64 	%fd704, %fd704, %fd232;
	setp.eq.s32 	%p31, %r76, 2;
	@%p31 bra 	$L__BB4_93;
	add.s64 	%rd88, %rd13, %rd12;
	ld.global.nc.f32 	%f65, [%rd88];
	cvt.f64.f32 	%fd233, %f65;
	sub.f64 	%fd234, %fd233, %fd53;
	abs.f64 	%fd235, %fd234;
	add.f64 	%fd704, %fd704, %fd235;
$L__BB4_93:
	div.rn.f64 	%fd359, %fd704, %fd3;
	cvt.rn.f32.f64 	%f202, %fd359;
	setp.eq.s32 	%p41, %r57, %r101;
	selp.b32 	%r209, 0, %r57, %p41;
	mov.u32 	%r208, %r20;
$L__BB4_94:
	abs.f32 	%f165, %f2;
	setp.equ.f32 	%p72, %f165, 0f7F800000;
	abs.f32 	%f167, %f200;
	setp.equ.f32 	%p73, %f167, 0f7F800000;
	setp.eq.s32 	%p74, %r21, 0;
	sub.f32 	%f169, %f200, %f2;
	selp.f32 	%f170, 0f7FC00000, %f169, %p72;
	selp.f32 	%f171, 0f7FC00000, %f170, %p73;
	selp.f32 	%f172, 0f7FC00000, %f171, %p74;
	abs.f32 	%f173, %f172;
	setp.equ.f32 	%p75, %f173, 0f7F800000;
	abs.f32 	%f174, %f202;
	setp.equ.f32 	%p76, %f174, 0f7F800000;
	or.pred  	%p77, %p75, %p76;
	setp.leu.f32 	%p78, %f172, 0f00000000;
	selp.f32 	%f176, 0f00000000, %f202, %p78;
	setp.lt.f32 	%p79, %f172, 0f00000000;
	selp.f32 	%f177, %f202, 0f00000000, %p79;
	selp.f32 	%f17, 0f7FC00000, %f176, %p77;
	selp.f32 	%f18, 0f7FC00000, %f177, %p77;
	mov.f32 	%f205, 0f7FC00000;
	mov.f32 	%f199, 0f7FC00000;
	@%p80 bra 	$L__BB4_105;
	abs.f32 	%f185, %f17;
	setp.equ.f32 	%p87, %f185, 0f7F800000;
	mov.f64 	%fd713, 0d0000000000000000;
	mov.b32 	%r215, 0;
	mov.u32 	%r217, %r215;
	@%p87 bra 	$L__BB4_100;
	setp.ge.s32 	%p88, %r23, %r102;
	@%p88 bra 	$L__BB4_99;
	mul.wide.s32 	%rd149, %r25, 4;
	add.s64 	%rd150, %rd2, %rd149;
	st.local.f32 	[%rd150], %f17;
	cvt.f64.f32 	%fd650, %f17;
	add.f64 	%fd713, %fd10, %fd650;
	add.s32 	%r169, %r25, 1;
	setp.eq.s32 	%p90, %r169, %r102;
	selp.b32 	%r215, 0, %r169, %p90;
	add.s32 	%r217, %r23, 1;
	setp.ne.s32 	%p91, %r217, %r102;
	@%p91 bra 	$L__BB4_100;
	mul.f64 	%fd651, %fd1, %fd713;
	cvt.rn.f32.f64 	%f205, %fd651;
	mov.u32 	%r217, %r102;
	bra.uni 	$L__BB4_100;
$L__BB4_99:
	mul.wide.s32 	%rd147, %r25, 4;
	add.s64 	%rd148, %rd2, %rd147;
	ld.local.f32 	%f186, [%rd148];
	st.local.f32 	[%rd148], %f17;
	add.s32 	%r168, %r25, 1;
	setp.eq.s32 	%p89, %r168, %r102;
	selp.b32 	%r215, 0, %r168, %p89;
	cvt.f64.f32 	%fd646, %f17;
	cvt.f64.f32 	%fd647, %f186;
	sub.f64 	%fd648, %fd646, %fd647;
	add.f64 	%fd713, %fd10, %fd648;
	mul.f64 	%fd649, %fd1, %fd713;
	cvt.rn.f32.f64 	%f205, %fd649;
	mov.u32 	%r217, %r23;
$L__BB4_100:
	abs.f32 	%f189, %f18;
	setp.equ.f32 	%p92, %f189, 0f7F800000;
	mov.f32 	%f206, 0f7FC00000;
	mov.f64 	%fd714, 0d0000000000000000;
	mov.b32 	%r216, 0;
	mov.u16 	%rs35, %rs3;
	mov.f64 	%fd712, %fd11;
	mov.u32 	%r214, %r26;
	mov.u32 	%r218, %r216;
	@%p92 bra 	$L__BB4_115;
	setp.ge.s32 	%p93, %r22, %r102;
	@%p93 bra 	$L__BB4_104;
	mul.wide.s32 	%rd153, %r24, 4;
	add.s64 	%rd154, %rd3, %rd153;
	st.local.f32 	[%rd154], %f18;
	cvt.f64.f32 	%fd657, %f18;
	add.f64 	%fd714, %fd9, %fd657;
	add.s32 	%r172, %r24, 1;
	setp.eq.s32 	%p95, %r172, %r102;
	selp.b32 	%r216, 0, %r172, %p95;
	add.s32 	%r218, %r22, 1;
	setp.ne.s32 	%p96, %r218, %r102;
	mov.u16 	%rs35, %rs3;
	mov.f64 	%fd712, %fd11;
	mov.u32 	%r214, %r26;
	@%p96 bra 	$L__BB4_115;
	mul.f64 	%fd658, %fd1, %fd714;
	cvt.rn.f32.f64 	%f206, %fd658;
	mov.u16 	%rs35, %rs3;
	mov.f64 	%fd712, %fd11;
	mov.u32 	%r214, %r26;
	mov.u32 	%r218, %r102;
	bra.uni 	$L__BB4_115;
$L__BB4_104:
	mul.wide.s32 	%rd151, %r24, 4;
	add.s64 	%rd152, %rd3, %rd151;
	ld.local.f32 	%f190, [%rd152];
	st.local.f32 	[%rd152], %f18;
	add.s32 	%r171, %r24, 1;
	setp.eq.s32 	%p94, %r171, %r102;
	selp.b32 	%r216, 0, %r171, %p94;
	cvt.f64.f32 	%fd653, %f18;
	cvt.f64.f32 	%fd654, %f190;
	sub.f64 	%fd655, %fd653, %fd654;
	add.f64 	%fd714, %fd9, %fd655;
	mul.f64 	%fd656, %fd1, %fd714;
	cvt.rn.f32.f64 	%f206, %fd656;
	mov.u16 	%rs35, %rs3;
	mov.f64 	%fd712, %fd11;
	mov.u32 	%r214, %r26;
	mov.u32 	%r218, %r22;
	bra.uni 	$L__BB4_115;
$L__BB4_105:
	mov.f64 	%fd637, 0d3FF0000000000000;
	sub.f64 	%fd89, %fd637, %fd2;
	abs.f32 	%f179, %f17;
	setp.equ.f32 	%p81, %f179, 0f7F800000;
	mov.b32 	%r212, 0;
	mov.f64 	%fd709, 0d0000000000000000;
	mov.b16 	%rs33, 0;
	mov.f32 	%f205, %f199;
	@%p81 bra 	$L__BB4_110;
	and.b16  	%rs20, %rs34, 255;
	setp.ne.s16 	%p82, %rs20, 0;
	@%p82 bra 	$L__BB4_109;
	cvt.f64.f32 	%fd640, %f17;
	add.f64 	%fd709, %fd711, %fd640;
	add.s32 	%r212, %r213, 1;
	setp.ne.s32 	%p83, %r212, %r102;
	mov.f32 	%f205, %f199;
	@%p83 bra 	$L__BB4_110;
	mul.f64 	%fd715, %fd1, %fd709;
	cvt.rn.f32.f64 	%f205, %fd715;
	mov.b16 	%rs33, 1;
	mov.u32 	%r212, %r102;
	bra.uni 	$L__BB4_110;
$L__BB4_109:
	cvt.f64.f32 	%fd638, %f17;
	mul.f64 	%fd639, %fd2, %fd638;
	fma.rn.f64 	%fd715, %fd89, %fd715, %fd639;
	cvt.rn.f32.f64 	%f205, %fd715;
	mov.b16 	%rs33, 1;
	mov.f64 	%fd709, %fd711;
	mov.u32 	%r212, %r213;
$L__BB4_110:
	abs.f32 	%f182, %f18;
	setp.equ.f32 	%p84, %f182, 0f7F800000;
	mov.f32 	%f206, 0f7FC00000;
	mov.b32 	%r214, 0;
	mov.f64 	%fd712, 0d0000000000000000;
	mov.b16 	%rs35, 0;
	mov.u16 	%rs34, %rs33;
	mov.f64 	%fd711, %fd709;
	mov.u32 	%r213, %r212;
	mov.u32 	%r215, %r25;
	mov.u32 	%r216, %r24;
	mov.u32 	%r217, %r23;
	mov.u32 	%r218, %r22;
	mov.f64 	%fd713, %fd10;
	mov.f64 	%fd714, %fd9;
	@%p84 bra 	$L__BB4_115;
	and.b16  	%rs25, %rs3, 255;
	setp.ne.s16 	%p85, %rs25, 0;
	@%p85 bra 	$L__BB4_114;
	cvt.f64.f32 	%fd644, %f18;
	add.f64 	%fd712, %fd11, %fd644;
	add.s32 	%r214, %r26, 1;
	setp.ne.s32 	%p86, %r214, %r102;
	mov.u16 	%rs34, %rs33;
	mov.f64 	%fd711, %fd709;
	mov.u32 	%r213, %r212;
	mov.u32 	%r215, %r25;
	mov.u32 	%r216, %r24;
	mov.u32 	%r217, %r23;
	mov.u32 	%r218, %r22;
	mov.f64 	%fd713, %fd10;
	mov.f64 	%fd714, %fd9;
	@%p86 bra 	$L__BB4_115;
	mul.f64 	%fd716, %fd1, %fd712;
	cvt.rn.f32.f64 	%f206, %fd716;
	mov.b16 	%rs35, 1;
	mov.u16 	%rs34, %rs33;
	mov.f64 	%fd711, %fd709;
	mov.u32 	%r213, %r212;
	mov.u32 	%r214, %r102;
	mov.u32 	%r215, %r25;
	mov.u32 	%r216, %r24;
	mov.u32 	%r217, %r23;
	mov.u32 	%r218, %r22;
	mov.f64 	%fd713, %fd10;
	mov.f64 	%fd714, %fd9;
	bra.uni 	$L__BB4_115;
$L__BB4_114:
	cvt.f64.f32 	%fd642, %f18;
	mul.f64 	%fd643, %fd2, %fd642;
	fma.rn.f64 	%fd716, %fd89, %fd716, %fd643;
	cvt.rn.f32.f64 	%f206, %fd716;
	mov.b16 	%rs35, 1;
	mov.u16 	%rs34, %rs33;
	mov.f64 	%fd711, %fd709;
	mov.f64 	%fd712, %fd11;
	mov.u32 	%r213, %r212;
	mov.u32 	%r214, %r26;
	mov.u32 	%r215, %r25;
	mov.u32 	%r216, %r24;
	mov.u32 	%r217, %r23;
	mov.u32 	%r218, %r22;
	mov.f64 	%fd713, %fd10;
	mov.f64 	%fd714, %fd9;
$L__BB4_115:
	setp.lt.s32 	%p97, %r21, %r4;
	@%p97 bra 	$L__BB4_121;
	abs.f32 	%f192, %f205;
	setp.ne.f32 	%p98, %f192, 0f7F800000;
	abs.f32 	%f193, %f206;
	setp.ne.f32 	%p99, %f193, 0f7F800000;
	and.pred  	%p100, %p98, %p99;
	@%p100 bra 	$L__BB4_118;
	mul.wide.s32 	%rd157, %r34, 4;
	add.s64 	%rd158, %rd1, %rd157;
	mov.b32 	%r173, 2143289344;
	st.global.u32 	[%rd158], %r173;
	bra.uni 	$L__BB4_121;
$L__BB4_118:
	cvt.f64.f32 	%fd659, %f205;
	cvt.f64.f32 	%fd660, %f206;
	add.f64 	%fd104, %fd659, %fd660;
	abs.f64 	%fd661, %fd104;
	setp.le.f64 	%p101, %fd661, 0d3CD203AF9EE75616;
	mov.f32 	%f207, 0f7FC00000;
	@%p101 bra 	$L__BB4_120;
	cvt.rn.f32.f64 	%f196, %fd104;
	div.rn.f32 	%f197, %f205, %f196;
	mul.f32 	%f207, %f197, 0f42C80000;
$L__BB4_120:
	mul.wide.s32 	%rd155, %r34, 4;
	add.s64 	%rd156, %rd1, %rd155;
	st.global.f32 	[%rd156], %f207;
$L__BB4_121:
	setp.ne.s32 	%p102, %r181, %r100;
	add.s16 	%rs30, %rs30, 1;
	add.s16 	%rs29, %rs29, 1;
	@%p102 bra 	$L__BB4_17;
$L__BB4_122:
	ret;

}


// ===== COMPILED SASS (sm_100) =====

	.target	sm_100

	.elftype	@"ET_EXEC"


//--------------------- .note.nv.tkinfo           --------------------------
	.section	.note.nv.tkinfo,"",@"SHT_NOTE"
	.sectionflags	@"SHF_NOTE_NV_TKINFO"
	.tkinfo
        /*0018*/ 	.word	0x00000002
        /*0030*/ 	.string	""
        /*0030*/ 	.string	"ptxas"
        /*0030*/ 	.string	"Cuda compilation tools, release 13.0, V13.0.88"
        /*0030*/ 	.string	"Build cuda_13.0.r13.0/compiler.36424714_0"
        /*0030*/ 	.string	"-arch sm_100 -m 64 "



//--------------------- .note.nv.cuinfo           --------------------------
	.section	.note.nv.cuinfo,"",@"SHT_NOTE"
	.sectionflags	@"SHF_NOTE_NV_CUINFO"
        /*0018*/ 	.short	0x0002
        /*001a*/ 	.short	0x0064
        /*001c*/ 	.short	0x0082
	.zero		2


//--------------------- .nv.info                  --------------------------
	.section	.nv.info,"",@"SHT_CUDA_INFO"
	.align	4


	//----- nvinfo : EIATTR_REGCOUNT
	.align		4
        /*0000*/ 	.byte	0x04, 0x2f
        /*0002*/ 	.short	(.L_1 - .L_0)
	.align		4
.L_0:
        /*0004*/ 	.word	index@(rvi_segprefix_f32)
        /*0008*/ 	.word	0x0000001c


	//----- nvinfo : EIATTR_FRAME_SIZE
	.align		4
.L_1:
        /*000c*/ 	.byte	0x04, 0x11
        /*000e*/ 	.short	(.L_3 - .L_2)
	.align		4
.L_2:
        /*0010*/ 	.word	index@(rvi_segprefix_f32)
        /*0014*/ 	.word	0x00000000


	//----- nvinfo : EIATTR_REGCOUNT
	.align		4
.L_3:
        /*0018*/ 	.byte	0x04, 0x2f
        /*001a*/ 	.short	(.L_5 - .L_4)
	.align		4
.L_4:
        /*001c*/ 	.word	index@(rvi_batch_stddev_from_prefix_f32)
        /*0020*/ 	.word	0x00000024


	//----- nvinfo : EIATTR_FRAME_SIZE
	.align		4
.L_5:
        /*0024*/ 	.byte	0x04, 0x11
        /*0026*/ 	.short	(.L_7 - .L_6)
	.align		4
.L_6:
        /*0028*/ 	.word	index@($__internal_10_$__cuda_sm3x_div_rn_noftz_f32_slowpath)
        /*002c*/ 	.word	0x00000000


	//----- nvinfo : EIATTR_FRAME_SIZE
	.align		4
.L_7:
        /*0030*/ 	.byte	0x04, 0x11
        /*0032*/ 	.short	(.L_9 - .L_8)
	.align		4
.L_8:
        /*0034*/ 	.word	index@($__internal_9_$__cuda_sm20_dsqrt_rn_f64_mediumpath_v1)
        /*0038*/ 	.word	0x00000000


	//----- nvinfo : EIATTR_FRAME_SIZE
	.align		4
.L_9:
        /*003c*/ 	.byte	0x04, 0x11
        /*003e*/ 	.short	(.L_11 - .L_10)
	.align		4
.L_10:
        /*0040*/ 	.word	index@($__internal_8_$__cuda_sm20_div_rn_f64_full)
        /*0044*/ 	.word	0x00000000


	//----- nvinfo : EIATTR_FRAME_SIZE
	.align		4
.L_11:
        /*0048*/ 	.byte	0x04, 0x11
        /*004a*/ 	.short	(.L_13 - .L_12)
	.align		4
.L_12:
        /*004c*/ 	.word	index@($__internal_7_$__cuda_sm20_dblrcp_rn_slowpath_v3)
        /*0050*/ 	.word	0x00000000


	//----- nvinfo : EIATTR_FRAME_SIZE
	.align		4
.L_13:
        /*0054*/ 	.byte	0x04, 0x11
        /*0056*/ 	.short	(.L_15 - .L_14)
	.align		4
.L_14:
        /*0058*/ 	.word	index@(rvi_batch_stddev_from_prefix_f32)
        /*005c*/ 	.word	0x00000000


	//----- nvinfo : EIATTR_REGCOUNT
	.align		4
.L_15:
        /*0060*/ 	.byte	0x04, 0x2f
        /*0062*/ 	.short	(.L_17 - .L_16)
	.align		4
.L_16:
        /*0064*/ 	.word	index@(scatter_rows_f32)
        /*0068*/ 	.word	0x0000000e


	//----- nvinfo : EIATTR_FRAME_SIZE
	.align		4
.L_17:
        /*006c*/ 	.byte	0x04, 0x11
        /*006e*/ 	.short	(.L_19 - .L_18)
	.align		4
.L_18:
        /*0070*/ 	.word	index@(scatter_rows_f32)
        /*0074*/ 	.word	0x00000000


	//----- nvinfo : EIATTR_REGCOUNT
	.align		4
.L_19:
        /*0078*/ 	.byte	0x04, 0x2f
        /*007a*/ 	.short	(.L_21 - .L_20)
	.align		4
.L_20:
        /*007c*/ 	.word	index@(rvi_batch_f32)
        /*0080*/ 	.word	0x00000036


	//----- nvinfo : EIATTR_FRAME_SIZE
	.align		4
.L_21:
        /*0084*/ 	.byte	0x04, 0x11
        /*0086*/ 	.short	(.L_23 - .L_22)
	.align		4
.L_22:
        /*0088*/ 	.word	index@($__internal_6_$__cuda_sm20_dsqrt_rn_f64_mediumpath_v1)
        /*008c*/ 	.word	0x00000000


	//----- nvinfo : EIATTR_FRAME_SIZE
	.align		4
.L_23:
        /*0090*/ 	.byte	0x04, 0x11
        /*0092*/ 	.short	(.L_25 - .L_24)
	.align		4
.L_24:
        /*0094*/ 	.word	index@($__internal_5_$__cuda_sm20_div_rn_f64_full)
        /*0098*/ 	.word	0x00000000


	//----- nvinfo : EIATTR_FRAME_SIZE
	.align		4
.L_25:
        /*009c*/ 	.byte	0x04, 0x11
        /*009e*/ 	.short	(.L_27 - .L_26)
	.align		4
.L_26:
        /*00a0*/ 	.word	index@($__internal_4_$__cuda_sm20_dblrcp_rn_slowpath_v3)
        /*00a4*/ 	.word	0x00000000


	//----- nvinfo : EIATTR_FRAME_SIZE
	.align		4
.L_27:
        /*00a8*/ 	.byte	0x04, 0x11
        /*00aa*/ 	.short	(.L_29 - .L_28)
	.align		4
.L_28:
        /*00ac*/ 	.word	index@(rvi_batch_f32)
        /*00b0*/ 	.word	0x00000000


	//----- nvinfo : EIATTR_REGCOUNT
	.align		4
.L_29:
        /*00b4*/ 	.byte	0x04, 0x2f
        /*00b6*/ 	.short	(.L_31 - .L_30)
	.align		4
.L_30:
        /*00b8*/ 	.word	index@(rvi_many_series_one_param_f32)
        /*00bc*/ 	.word	0x00000058


	//----- nvinfo : EIATTR_FRAME_SIZE
	.align		4
.L_31:
        /*00c0*/ 	.byte	0x04, 0x11
        /*00c2*/ 	.short	(.L_33 - .L_32)
	.align		4
.L_32:
        /*00c4*/ 	.word	index@($__internal_3_$__cuda_sm3x_div_rn_noftz_f32_slowpath)
        /*00c8*/ 	.word	0x00004000


	//----- nvinfo : EIATTR_FRAME_SIZE
	.align		4
.L_33:
        /*00cc*/ 	.byte	0x04, 0x11
        /*00ce*/ 	.short	(.L_35 - .L_34)
	.align		4
.L_34:
        /*00d0*/ 	.word	index@($__internal_2_$__cuda_sm20_dsqrt_rn_f64_mediumpath_v1)
        /*00d4*/ 	.word	0x00004000


	//----- nvinfo : EIATTR_FRAME_SIZE
	.align		4
.L_35:
        /*00d8*/ 	.byte	0x04, 0x11
        /*00da*/ 	.short	(.L_37 - .L_36)
	.align		4
.L_36:
        /*00dc*/ 	.word	index@($__internal_1_$__cuda_sm20_div_rn_f64_full)
        /*00e0*/ 	.word	0x00004000


	//----- nvinfo : EIATTR_FRAME_SIZE
	.align		4
.L_37:
        /*00e4*/ 	.byte	0x04, 0x11
        /*00e6*/ 	.short	(.L_39 - .L_38)
	.align		4
.L_38:
        /*00e8*/ 	.word	index@($__internal_0_$__cuda_sm20_dblrcp_rn_slowpath_v3)
        /*00ec*/ 	.word	0x00004000


	//----- nvinfo : EIATTR_FRAME_SIZE
	.align		4
.L_39:
        /*00f0*/ 	.byte	0x04, 0x11
        /*00f2*/ 	.short	(.L_41 - .L_40)
	.align		4
.L_40:
        /*00f4*/ 	.word	index@(rvi_many_series_one_param_f32)
        /*00f8*/ 	.word	0x00004000


	//----- nvinfo : EIATTR_MIN_STACK_SIZE
	.align		4
.L_41:
        /*00fc*/ 	.byte	0x04, 0x12
        /*00fe*/ 	.short	(.L_43 - .L_42)
	.align		4
.L_42:
        /*0100*/ 	.word	index@(rvi_many_series_one_param_f32)
        /*0104*/ 	.word	0x00004000


	//----- nvinfo : EIATTR_MIN_STACK_SIZE
	.align		4
.L_43:
        /*0108*/ 	.byte	0x04, 0x12
        /*010a*/ 	.short	(.L_45 - .L_44)
	.align		4
.L_44:
        /*010c*/ 	.word	index@(rvi_batch_f32)
        /*0110*/ 	.word	0x00000000


	//----- nvinfo : EIATTR_MIN_STACK_SIZE
	.align		4
.L_45:
        /*0114*/ 	.byte	0x04, 0x12
        /*0116*/ 	.short	(.L_47 - .L_46)
	.align		4
.L_46:
        /*0118*/ 	.word	index@(scatter_rows_f32)
        /*011c*/ 	.word	0x00000000


	//----- nvinfo : EIATTR_MIN_STACK_SIZE
	.align		4
.L_47:
        /*0120*/ 	.byte	0x04, 0x12
        /*0122*/ 	.short	(.L_49 - .L_48)
	.align		4
.L_48:
        /*0124*/ 	.word	index@(rvi_batch_stddev_from_prefix_f32)
        /*0128*/ 	.word	0x00000000


	//----- nvinfo : EIATTR_MIN_STACK_SIZE
	.align		4
.L_49:
        /*012c*/ 	.byte	0x04, 0x12
        /*012e*/ 	.short	(.L_51 - .L_50)
	.align		4
.L_50:
        /*0130*/ 	.word	index@(rvi_segprefix_f32)
        /*0134*/ 	.word	0x00000000
.L_51:


//--------------------- .nv.compat                --------------------------
	.section	.nv.compat,"",@"SHT_CUDA_COMPAT_INFO"
	.align	4
        /*0000*/ 	.byte	0x02, 0x09, 0x00, 0x00, 0x02, 0x02, 0x01, 0x00, 0x02, 0x05, 0x05, 0x00, 0x03, 0x07, 0x01, 0x01
        /*0010*/ 	.byte	0x02, 0x03, 0x00, 0x00, 0x02, 0x06, 0x01, 0x00, 0x04, 0x0b, 0x08, 0x00, 0x01, 0x00, 0x00, 0x00
        /*0020*/ 	.byte	0x00, 0x00, 0x00, 0x00


//--------------------- .nv.info.rvi_many_series_one_param_f32 --------------------------
	.section	.nv.info.rvi_many_series_one_param_f32,"",@"SHT_CUDA_INFO"
	.sectionflags	@""
	.align	4


	//----- nvinfo : EIATTR_CUDA_API_VERSION
	.align		4
        /*0000*/ 	.byte	0x04, 0x37
        /*0002*/ 	.short	(.L_53 - .L_52)
.L_52:
        /*0004*/ 	.word	0x00000082


	//----- nvinfo : EIATTR_KPARAM_INFO
	.align		4
.L_53:
        /*0008*/ 	.byte	0x04, 0x17
        /*000a*/ 	.short	(.L_55 - .L_54)
.L_54:
        /*000c*/ 	.word	0x00000000
        /*0010*/ 	.short	0x0008
        /*0012*/ 	.short	0x0028
        /*0014*/ 	.byte	0x00, 0xf5, 0x21, 0x00


	//----- nvinfo : EIATTR_KPARAM_INFO
	.align		4
.L_55:
        /*0018*/ 	.byte	0x04, 0x17
        /*001a*/ 	.short	(.L_57 - .L_56)
.L_56:
        /*001c*/ 	.word	0x00000000
        /*0020*/ 	.short	0x0007
        /*0022*/ 	.short	0x0024
        /*0024*/ 	.byte	0x00, 0xf0, 0x11, 0x00


	//----- nvinfo : EIATTR_KPARAM_INFO
	.align		4
.L_57:
        /*0028*/ 	.byte	0x04, 0x17
        /*002a*/ 	.short	(.L_59 - .L_58)
.L_58:
        /*002c*/ 	.word	0x00000000
        /*0030*/ 	.short	0x0006
        /*0032*/ 	.short	0x0020
        /*0034*/ 	.byte	0x00, 0xf0, 0x11, 0x00


	//----- nvinfo : EIATTR_KPARAM_INFO
	.align		4
.L_59:
        /*0038*/ 	.byte	0x04, 0x17
        /*003a*/ 	.short	(.L_61 - .L_60)
.L_60:
        /*003c*/ 	.word	0x00000000
        /*0040*/ 	.short	0x0005
        /*0042*/ 	.short	0x001c
        /*0044*/ 	.byte	0x00, 0xf0, 0x11, 0x00


	//----- nvinfo : EIATTR_KPARAM_INFO
	.align		4
.L_61:
        /*0048*/ 	.byte	0x04, 0x17
        /*004a*/ 	.short	(.L_63 - .L_62)
.L_62:
        /*004c*/ 	.word	0x00000000
        /*0050*/ 	.short	0x0004
        /*0052*/ 	.short	0x0018
        /*0054*/ 	.byte	0x00, 0xf0, 0x11, 0x00


	//----- nvinfo : EIATTR_KPARAM_INFO
	.align		4
.L_63:
        /*0058*/ 	.byte	0x04, 0x17
        /*005a*/ 	.short	(.L_65 - .L_64)
.L_64:
        /*005c*/ 	.word	0x00000000
        /*0060*/ 	.short	0x0003
        /*0062*/ 	.short	0x0014
        /*0064*/ 	.byte	0x00, 0xf0, 0x11, 0x00


	//----- nvinfo : EIATTR_KPARAM_INFO
	.align		4
.L_65:
        /*0068*/ 	.byte	0x04, 0x17
        /*006a*/ 	.short	(.L_67 - .L_66)
.L_66:
        /*006c*/ 	.word	0x00000000
        /*0070*/ 	.short	0x0002
        /*0072*/ 	.short	0x0010
        /*0074*/ 	.byte	0x00, 0xf0, 0x11, 0x00


	//----- nvinfo : EIATTR_KPARAM_INFO
	.align		4
.L_67:
        /*0078*/ 	.byte	0x04, 0x17
        /*007a*/ 	.short	(.L_69 - .L_68)
.L_68:
        /*007c*/ 	.word	0x00000000
        /*0080*/ 	.short	0x0001
        /*0082*/ 	.short	0x0008
        /*0084*/ 	.byte	0x00, 0xf5, 0x21, 0x00


	//----- nvinfo : EIATTR_KPARAM_INFO
	.align		4
.L_69:
        /*0088*/ 	.byte	0x04, 0x17
        /*008a*/ 	.short	(.L_71 - .L_70)
.L_70:
        /*008c*/ 	.word	0x00000000
        /*0090*/ 	.short	0x0000
        /*0092*/ 	.short	0x0000
        /*0094*/ 	.byte	0x00, 0xf5, 0x21, 0x00


	//----- nvinfo : EIATTR_SPARSE_MMA_MASK
	.align		4
.L_71:
        /*0098*/ 	.byte	0x03, 0x50
        /*009a*/ 	.short	0x0000


	//----- nvinfo : EIATTR_MAXREG_COUNT
	.align		4
        /*009c*/ 	.byte	0x03, 0x1b
        /*009e*/ 	.short	0x00ff


	//----- nvinfo : EIATTR_MERCURY_ISA_VERSION
	.align		4
        /*00a0*/ 	.byte	0x03, 0x5f
        /*00a2*/ 	.short	0x0101


	//----- nvinfo : EIATTR_VRC_CTA_INIT_COUNT
	.align		4
        /*00a4*/ 	.byte	0x02, 0x4a
	.zero		1
	.zero		1


	//----- nvinfo : EIATTR_EXIT_INSTR_OFFSETS
	.align		4
        /*00a8*/ 	.byte	0x04, 0x1c
        /*00aa*/ 	.short	(.L_73 - .L_72)


	//   ....[0]....
.L_72:
        /*00ac*/ 	.word	0x000000a0


	//   ....[1]....
        /*00b0*/ 	.word	0x00000100


	//   ....[2]....
        /*00b4*/ 	.word	0x00000630


	//   ....[3]....
        /*00b8*/ 	.word	0x000008d0


	//   ....[4]....
        /*00bc*/ 	.word	0x000061e0


	//----- nvinfo : EIATTR_CRS_STACK_SIZE
	.align		4
.L_73:
        /*00c0*/ 	.byte	0x04, 0x1e
        /*00c2*/ 	.short	(.L_75 - .L_74)
.L_74:
        /*00c4*/ 	.word	0x00000000


	//----- nvinfo : EIATTR_CBANK_PARAM_SIZE
	.align		4
.L_75:
        /*00c8*/ 	.byte	0x03, 0x19
        /*00ca*/ 	.short	0x0030


	//----- nvinfo : EIATTR_PARAM_CBANK
	.align		4
        /*00cc*/ 	.byte	0x04, 0x0a
        /*00ce*/ 	.short	(.L_77 - .L_76)
	.align		4
.L_76:
        /*00d0*/ 	.word	index@(.nv.constant0.rvi_many_series_one_param_f32)
        /*00d4*/ 	.short	0x0380
        /*00d6*/ 	.short	0x0030


	//----- nvinfo : EIATTR_SW_WAR
	.align		4
.L_77:
        /*00d8*/ 	.byte	0x04, 0x36
        /*00da*/ 	.short	(.L_79 - .L_78)
.L_78:
        /*00dc*/ 	.word	0x00000008
.L_79:


//--------------------- .nv.info.rvi_batch_f32    --------------------------
	.section	.nv.info.rvi_batch_f32,"",@"SHT_CUDA_INFO"
	.sectionflags	@""
	.align	4


	//----- nvinfo : EIATTR_CUDA_API_VERSION
	.align		4
        /*0000*/ 	.byte	0x04, 0x37
        /*0002*/ 	.short	(.L_81 - .L_80)
.L_80:
        /*0004*/ 	.word	0x00000082


	//----- nvinfo : EIATTR_KPARAM_INFO
	.align		4
.L_81:
        /*0008*/ 	.byte	0x04, 0x17
        /*000a*/ 	.short	(.L_83 - .L_82)
.L_82:
        /*000c*/ 	.word	0x00000000
        /*0010*/ 	.short	0x000a
        /*0012*/ 	.short	0x0040
        /*0014*/ 	.byte	0x00, 0xf5, 0x21, 0x00


	//----- nvinfo : EIATTR_KPARAM_INFO
	.align		4
.L_83:
        /*0018*/ 	.byte	0x04, 0x17
        /*001a*/ 	.short	(.L_85 - .L_84)
.L_84:
        /*001c*/ 	.word	0x00000000
        /*0020*/ 	.short	0x0009
        /*0022*/ 	.short	0x0038
        /*0024*/ 	.byte	0x00, 0xf0, 0x11, 0x00


	//----- nvinfo : EIATTR_KPARAM_INFO
	.align		4
.L_85:
        /*0028*/ 	.byte	0x04, 0x17
        /*002a*/ 	.short	(.L_87 - .L_86)
.L_86:
        /*002c*/ 	.word	0x00000000
        /*0030*/ 	.short	0x0008
        /*0032*/ 	.short	0x0034
        /*0034*/ 	.byte	0x00, 0xf0, 0x11, 0x00


	//----- nvinfo : EIATTR_KPARAM_INFO
	.align		4
.L_87:
        /*0038*/ 	.byte	0x04, 0x17
        /*003a*/ 	.short	(.L_89 - .L_88)
.L_88:
        /*003c*/ 	.word	0x00000000
        /*0040*/ 	.short	0x0007
        /*0042*/ 	.short	0x0030
        /*0044*/ 	.byte	0x00, 0xf0, 0x11, 0x00


	//----- nvinfo : EIATTR_KPARAM_INFO
	.align		4
.L_89:
        /*0048*/ 	.byte	0x04, 0x17
        /*004a*/ 	.short	(.L_91 - .L_90)
.L_90:
        /*004c*/ 	.word	0x00000000
        /*0050*/ 	.short	0x0006
        /*0052*/ 	.short	0x002c
        /*0054*/ 	.byte	0x00, 0xf0, 0x11, 0x00


	//----- nvinfo : EIATTR_KPARAM_INFO
	.align		4
.L_91:
        /*0058*/ 	.byte	0x04, 0x17
        /*005a*/ 	.short	(.L_93 - .L_92)
.L_92:
        /*005c*/ 	.word	0x00000000
        /*0060*/ 	.short	0x0005
        /*0062*/ 	.short	0x0028
        /*0064*/ 	.byte	0x00, 0xf0, 0x11, 0x00


	//----- nvinfo : EIATTR_KPARAM_INFO
	.align		4
.L_93:
        /*0068*/ 	.byte	0x04, 0x17
        /*006a*/ 	.short	(.L_95 - .L_94)
.L_94:
        /*006c*/ 	.word	0x00000000
        /*0070*/ 	.short	0x0004
        /*0072*/ 	.short	0x0020
        /*0074*/ 	.byte	0x00, 0xf5, 0x21, 0x00


	//----- nvinfo : EIATTR_KPARAM_INFO
	.align		4
.L_95:
        /*0078*/ 	.byte	0x04, 0x17
        /*007a*/ 	.short	(.L_97 - .L_96)
.L_96:
        /*007c*/ 	.word	0x00000000
        /*0080*/ 	.short	0x0003
        /*0082*/ 	.short	0x0018
        /*0084*/ 	.byte	0x00, 0xf5, 0x21, 0x00


	//----- nvinfo : EIATTR_KPARAM_INFO
	.align		4
.L_97:
        /*0088*/ 	.byte	0x04, 0x17
        /*008a*/ 	.short	(.L_99 - .L_98)
.L_98:
        /*008c*/ 	.word	0x00000000
        /*0090*/ 	.short	0x0002
        /*0092*/ 	.short	0x0010
        /*0094*/ 	.byte	0x00, 0xf5, 0x21, 0x00


	//----- nvinfo : EIATTR_KPARAM_INFO
	.align		4
.L_99:
        /*0098*/ 	.byte	0x04, 0x17
        /*009a*/ 	.short	(.L_101 - .L_100)
.L_100:
        /*009c*/ 	.word	0x00000000
        /*00a0*/ 	.short	0x0001
        /*00a2*/ 	.short	0x0008
        /*00a4*/ 	.byte	0x00, 0xf5, 0x21, 0x00


	//----- nvinfo : EIATTR_KPARAM_INFO
	.align		4
.L_101:
        /*00a8*/ 	.byte	0x04, 0x17
        /*00aa*/ 	.short	(.L_103 - .L_102)
.L_102:
        /*00ac*/ 	.word	0x00000000
        /*00b0*/ 	.short	0x0000
        /*00b2*/ 	.short	0x0000
        /*00b4*/ 	.byte	0x00, 0xf5, 0x21, 0x00


	//----- nvinfo : EIATTR_SPARSE_MMA_MASK
	.align		4
.L_103:
        /*00b8*/ 	.byte	0x03, 0x50
        /*00ba*/ 	.short	0x0000


	//----- nvinfo : EIATTR_MAXREG_COUNT
	.align		4
        /*00bc*/ 	.byte	0x03, 0x1b
        /*00be*/ 	.short	0x00ff


	//----- nvinfo : EIATTR_NUM_BARRIERS
	.align		4
        /*00c0*/ 	.byte	0x02, 0x4c
        /*00c2*/ 	.byte	0x01
	.zero		1


	//----- nvinfo : EIATTR_MERCURY_ISA_VERSION
	.align		4
        /*00c4*/ 	.byte	0x03, 0x5f
        /*00c6*/ 	.short	0x0101


	//----- nvinfo : EIATTR_VRC_CTA_INIT_COUNT
	.align		4
        /*00c8*/ 	.byte	0x02, 0x4a
	.zero		1
	.zero		1


	//----- nvinfo : EIATTR_EXIT_INSTR_OFFSETS
	.align		4
        /*00cc*/ 	.byte	0x04, 0x1c
        /*00ce*/ 	.short	(.L_105 - .L_104)


	//   ....[0]....
.L_104:
        /*00d0*/ 	.word	0x00000040


	//   ....[1]....
        /*00d4*/ 	.word	0x00000100


	//   ....[2]....
        /*00d8*/ 	.word	0x000002d0


	//   ....[3]....
        /*00dc*/ 	.word	0x00000310


	//   ....[4]....
        /*00e0*/ 	.word	0x00003b50


	//----- nvinfo : EIATTR_CRS_STACK_SIZE
	.align		4
.L_105:
        /*00e4*/ 	.byte	0x04, 0x1e
        /*00e6*/ 	.short	(.L_107 - .L_106)
.L_106:
        /*00e8*/ 	.word	0x00000000


	//----- nvinfo : EIATTR_CBANK_PARAM_SIZE
	.align		4
.L_107:
        /*00ec*/ 	.byte	0x03, 0x19
        /*00ee*/ 	.short	0x0048


	//----- nvinfo : EIATTR_PARAM_CBANK
	.align		4
        /*00f0*/ 	.byte	0x04, 0x0a
        /*00f2*/ 	.short	(.L_109 - .L_108)
	.align		4
.L_108:
        /*00f4*/ 	.word	index@(.nv.constant0.rvi_batch_f32)
        /*00f8*/ 	.short	0x0380
        /*00fa*/ 	.short	0x0048


	//----- nvinfo : EIATTR_SW_WAR
	.align		4
.L_109:
        /*00fc*/ 	.byte	0x04, 0x36
        /*00fe*/ 	.short	(.L_111 - .L_110)
.L_110:
        /*0100*/ 	.word	0x00000008
.L_111:


//--------------------- .nv.info.scatter_rows_f32 --------------------------
	.section	.nv.info.scatter_rows_f32,"",@"SHT_CUDA_INFO"
	.sectionflags	@""
	.align	4


	//----- nvinfo : EIATTR_CUDA_API_VERSION
	.align		4
        /*0000*/ 	.byte	0x04, 0x37
        /*0002*/ 	.short	(.L_113 - .L_112)
.L_112:
        /*0004*/ 	.word	0x00000082


	//----- nvinfo : EIATTR_KPARAM_INFO
	.align		4
.L_113:
        /*0008*/ 	.byte	0x04, 0x17
        /*000a*/ 	.short	(.L_115 - .L_114)
.L_114:
        /*000c*/ 	.word	0x00000000
        /*0010*/ 	.short	0x0004
        /*0012*/ 	.short	0x0018
        /*0014*/ 	.byte	0x00, 0xf5, 0x21, 0x00


	//----- nvinfo : EIATTR_KPARAM_INFO
	.align		4
.L_115:
        /*0018*/ 	.byte	0x04, 0x17
        /*001a*/ 	.short	(.L_117 - .L_116)
.L_116:
        /*001c*/ 	.word	0x00000000
        /*0020*/ 	.short	0x0003
        /*0022*/ 	.short	0x0010
        /*0024*/ 	.byte	0x00, 0xf5, 0x21, 0x00


	//----- nvinfo : EIATTR_KPARAM_INFO
	.align		4
.L_117:
        /*0028*/ 	.byte	0x04, 0x17
        /*002a*/ 	.short	(.L_119 - .L_118)
.L_118:
        /*002c*/ 	.word	0x00000000
        /*0030*/ 	.short	0x0002
        /*0032*/ 	.short	0x000c
        /*0034*/ 	.byte	0x00, 0xf0, 0x11, 0x00


	//----- nvinfo : EIATTR_KPARAM_INFO
	.align		4
.L_119:
        /*0038*/ 	.byte	0x04, 0x17
        /*003a*/ 	.short	(.L_121 - .L_120)
.L_120:
        /*003c*/ 	.word	0x00000000
        /*0040*/ 	.short	0x0001
        /*0042*/ 	.short	0x0008
        /*0044*/ 	.byte	0x00, 0xf0, 0x11, 0x00


	//----- nvinfo : EIATTR_KPARAM_INFO
	.align		4
.L_121:
        /*0048*/ 	.byte	0x04, 0x17
        /*004a*/ 	.short	(.L_123 - .L_122)
.L_122:
        /*004c*/ 	.word	0x00000000
        /*0050*/ 	.short	0x0000
        /*0052*/ 	.short	0x0000
        /*0054*/ 	.byte	0x00, 0xf5, 0x21, 0x00


	//----- nvinfo : EIATTR_SPARSE_MMA_MASK
	.align		4
.L_123:
        /*0058*/ 	.byte	0x03, 0x50
        /*005a*/ 	.short	0x0000


	//----- nvinfo : EIATTR_MAXREG_COUNT
	.align		4
        /*005c*/ 	.byte	0x03, 0x1b
        /*005e*/ 	.short	0x00ff


	//----- nvinfo : EIATTR_MERCURY_ISA_VERSION
	.align		4
        /*0060*/ 	.byte	0x03, 0x5f
        /*0062*/ 	.short	0x0101


	//----- nvinfo : EIATTR_VRC_CTA_INIT_COUNT
	.align		4
        /*0064*/ 	.byte	0x02, 0x4a
	.zero		1
	.zero		1


	//----- nvinfo : EIATTR_EXIT_INSTR_OFFSETS
	.align		4
        /*0068*/ 	.byte	0x04, 0x1c
        /*006a*/ 	.short	(.L_125 - .L_124)


	//   ....[0]....
.L_124:
        /*006c*/ 	.word	0x00000040


	//   ....[1]....
        /*0070*/ 	.word	0x00000080


	//   ....[2]....
        /*0074*/ 	.word	0x00000190


	//----- nvinfo : EIATTR_CRS_STACK_SIZE
	.align		4
.L_125:
        /*0078*/ 	.byte	0x04, 0x1e
        /*007a*/ 	.short	(.L_127 - .L_126)
.L_126:
        /*007c*/ 	.word	0x00000000


	//----- nvinfo : EIATTR_CBANK_PARAM_SIZE
	.align		4
.L_127:
        /*0080*/ 	.byte	0x03, 0x19
        /*0082*/ 	.short	0x0020


	//----- nvinfo : EIATTR_PARAM_CBANK
	.align		4
        /*0084*/ 	.byte	0x04, 0x0a
        /*0086*/ 	.short	(.L_129 - .L_128)
	.align		4
.L_128:
        /*0088*/ 	.word	index@(.nv.constant0.scatter_rows_f32)
        /*008c*/ 	.short	0x0380
        /*008e*/ 	.short	0x0020


	//----- nvinfo : EIATTR_SW_WAR
	.align		4
.L_129:
        /*0090*/ 	.byte	0x04, 0x36
        /*0092*/ 	.short	(.L_131 - .L_130)
.L_130:
        /*0094*/ 	.word	0x00000008
.L_131:


//--------------------- .nv.info.rvi_batch_stddev_from_prefix_f32 --------------------------
	.section	.nv.info.rvi_batch_stddev_from_prefix_f32,"",@"SHT_CUDA_INFO"
	.sectionflags	@""
	.align	4


	//----- nvinfo : EIATTR_CUDA_API_VERSION
	.align		4
        /*0000*/ 	.byte	0x04, 0x37
        /*0002*/ 	.short	(.L_133 - .L_132)
.L_132:
        /*0004*/ 	.word	0x00000082


	//----- nvinfo : EIATTR_KPARAM_INFO
	.align		4
.L_133:
        /*0008*/ 	.byte	0x04, 0x17
        /*000a*/ 	.short	(.L_135 - .L_134)
.L_134:
        /*000c*/ 	.word	0x00000000
        /*0010*/ 	.short	0x000c
        /*0012*/ 	.short	0x0050
        /*0014*/ 	.byte	0x00, 0xf5, 0x21, 0x00


	//----- nvinfo : EIATTR_KPARAM_INFO
	.align		4
.L_135:
        /*0018*/ 	.byte	0x04, 0x17
        /*001a*/ 	.short	(.L_137 - .L_136)
.L_136:
        /*001c*/ 	.word	0x00000000
        /*0020*/ 	.short	0x000b
        /*0022*/ 	.short	0x0048
        /*0024*/ 	.byte	0x00, 0xf5, 0x21, 0x00


	//----- nvinfo : EIATTR_KPARAM_INFO
	.align		4
.L_137:
        /*0028*/ 	.byte	0x04, 0x17
        /*002a*/ 	.short	(.L_139 - .L_138)
.L_138:
        /*002c*/ 	.word	0x00000000
        /*0030*/ 	.short	0x000a
        /*0032*/ 	.short	0x0044
        /*0034*/ 	.byte	0x00, 0xf0, 0x11, 0x00


	//----- nvinfo : EIATTR_KPARAM_INFO
	.align		4
.L_139:
        /*0038*/ 	.byte	0x04, 0x17
        /*003a*/ 	.short	(.L_141 - .L_140)
.L_140:
        /*003c*/ 	.word	0x00000000
        /*0040*/ 	.short	0x0009
        /*0042*/ 	.short	0x0040
        /*0044*/ 	.byte	0x00, 0xf0, 0x11, 0x00


	//----- nvinfo : EIATTR_KPARAM_INFO
	.align		4
.L_141:
        /*0048*/ 	.byte	0x04, 0x17
        /*004a*/ 	.short	(.L_143 - .L_142)
.L_142:
        /*004c*/ 	.word	0x00000000
        /*0050*/ 	.short	0x0008
        /*0052*/ 	.short	0x003c
        /*0054*/ 	.byte	0x00, 0xf0, 0x11, 0x00


	//----- nvinfo : EIATTR_KPARAM_INFO
	.align		4
.L_143:
        /*0058*/ 	.byte	0x04, 0x17
        /*005a*/ 	.short	(.L_145 - .L_144)
.L_144:
        /*005c*/ 	.word	0x00000000
        /*0060*/ 	.short	0x0007
        /*0062*/ 	.short	0x0038
        /*0064*/ 	.byte	0x00, 0xf0, 0x11, 0x00


	//----- nvinfo : EIATTR_KPARAM_INFO
	.align		4
.L_145:
        /*0068*/ 	.byte	0x04, 0x17
        /*006a*/ 	.short	(.L_147 - .L_146)
.L_146:
        /*006c*/ 	.word	0x00000000
        /*0070*/ 	.short	0x0006
        /*0072*/ 	.short	0x0030
        /*0074*/ 	.byte	0x00, 0xf5, 0x21, 0x00


	//----- nvinfo : EIATTR_KPARAM_INFO
	.align		4
.L_147:
        /*0078*/ 	.byte	0x04, 0x17
        /*007a*/ 	.short	(.L_149 - .L_148)
.L_148:
        /*007c*/ 	.word	0x00000000
        /*0080*/ 	.short	0x0005
        /*0082*/ 	.short	0x0028
        /*0084*/ 	.byte	0x00, 0xf5, 0x21, 0x00


	//----- nvinfo : EIATTR_KPARAM_INFO
	.align		4
.L_149:
        /*0088*/ 	.byte	0x04, 0x17
        /*008a*/ 	.short	(.L_151 - .L_150)
.L_150:
        /*008c*/ 	.word	0x00000000
        /*0090*/ 	.short	0x0004
        /*0092*/ 	.short	0x0020
        /*0094*/ 	.byte	0x00, 0xf5, 0x21, 0x00


	//----- nvinfo : EIATTR_KPARAM_INFO
	.align		4
.L_151:
        /*0098*/ 	.byte	0x04, 0x17
        /*009a*/ 	.short	(.L_153 - .L_152)
.L_152:
        /*009c*/ 	.word	0x00000000
        /*00a0*/ 	.short	0x0003
        /*00a2*/ 	.short	0x0018
        /*00a4*/ 	.byte	0x00, 0xf5, 0x21, 0x00


	//----- nvinfo : EIATTR_KPARAM_INFO
	.align		4
.L_153:
        /*00a8*/ 	.byte	0x04, 0x17
        /*00aa*/ 	.short	(.L_155 - .L_154)
.L_154:
        /*00ac*/ 	.word	0x00000000
        /*00b0*/ 	.short	0x0002
        /*00b2*/ 	.short	0x0010
        /*00b4*/ 	.byte	0x00, 0xf5, 0x21, 0x00


	//----- nvinfo : EIATTR_KPARAM_INFO
	.align		4
.L_155:
        /*00b8*/ 	.byte	0x04, 0x17
        /*00ba*/ 	.short	(.L_157 - .L_156)
.L_156:
        /*00bc*/ 	.word	0x00000000
        /*00c0*/ 	.short	0x0001
        /*00c2*/ 	.short	0x0008
        /*00c4*/ 	.byte	0x00, 0xf5, 0x21, 0x00


	//----- nvinfo : EIATTR_KPARAM_INFO
	.align		4
.L_157:
        /*00c8*/ 	.byte	0x04, 0x17
        /*00ca*/ 	.short	(.L_159 - .L_158)
.L_158:
        /*00cc*/ 	.word	0x00000000
        /*00d0*/ 	.short	0x0000
        /*00d2*/ 	.short	0x0000
        /*00d4*/ 	.byte	0x00, 0xf5, 0x21, 0x00


	//----- nvinfo : EIATTR_SPARSE_MMA_MASK
	.align		4
.L_159:
        /*00d8*/ 	.byte	0x03, 0x50
        /*00da*/ 	.short	0x0000


	//----- nvinfo : EIATTR_MAXREG_COUNT
	.align		4
        /*00dc*/ 	.byte	0x03, 0x1b
        /*00de*/ 	.short	0x00ff


	//----- nvinfo : EIATTR_MERCURY_ISA_VERSION
	.align		4
        /*00e0*/ 	.byte	0x03, 0x5f
        /*00e2*/ 	.short	0x0101


	//----- nvinfo : EIATTR_VRC_CTA_INIT_COUNT
	.align		4
        /*00e4*/ 	.byte	0x02, 0x4a
	.zero		1
	.zero		1


	//----- nvinfo : EIATTR_EXIT_INSTR_OFFSETS
	.align		4
        /*00e8*/ 	.byte	0x04, 0x1c
        /*00ea*/ 	.short	(.L_161 - .L_160)


	//   ....[0]....
.L_160:
        /*00ec*/ 	.word	0x00000070


	//   ....[1]....
        /*00f0*/ 	.word	0x00000140


	//   ....[2]....
        /*00f4*/ 	.word	0x00000660


	//   ....[3]....
        /*00f8*/ 	.word	0x000008e0


	//   ....[4]....
        /*00fc*/ 	.word	0x00002180


	//----- nvinfo : EIATTR_CRS_STACK_SIZE
	.align		4
.L_161:
        /*0100*/ 	.byte	0x04, 0x1e
        /*0102*/ 	.short	(.L_163 - .L_162)
.L_162:
        /*0104*/ 	.word	0x00000000


	//----- nvinfo : EIATTR_CBANK_PARAM_SIZE
	.align		4
.L_163:
        /*0108*/ 	.byte	0x03, 0x19
        /*010a*/ 	.short	0x0058


	//----- nvinfo : EIATTR_PARAM_CBANK
	.align		4
        /*010c*/ 	.byte	0x04, 0x0a
        /*010e*/ 	.short	(.L_165 - .L_164)
	.align		4
.L_164:
        /*0110*/ 	.word	index@(.nv.constant0.rvi_batch_stddev_from_prefix_f32)
        /*0114*/ 	.short	0x0380
        /*0116*/ 	.short	0x0058


	//----- nvinfo : EIATTR_SW_WAR
	.align		4
.L_165:
        /*0118*/ 	.byte	0x04, 0x36
        /*011a*/ 	.short	(.L_167 - .L_166)
.L_166:
        /*011c*/ 	.word	0x00000008
.L_167:


//--------------------- .nv.info.rvi_segprefix_f32 --------------------------
	.section	.nv.info.rvi_segprefix_f32,"",@"SHT_CUDA_INFO"
	.sectionflags	@""
	.align	4


	//----- nvinfo : EIATTR_CUDA_API_VERSION
	.align		4
        /*0000*/ 	.byte	0x04, 0x37
        /*0002*/ 	.short	(.L_169 - .L_168)
.L_168:
        /*0004*/ 	.word	0x00000082


	//----- nvinfo : EIATTR_KPARAM_INFO
	.align		4
.L_169:
        /*0008*/ 	.byte	0x04, 0x17
        /*000a*/ 	.short	(.L_171 - .L_170)
.L_170:
        /*000c*/ 	.word	0x00000000
        /*0010*/ 	.short	0x0004
        /*0012*/ 	.short	0x0020
        /*0014*/ 	.byte	0x00, 0xf5, 0x21, 0x00


	//----- nvinfo : EIATTR_KPARAM_INFO
	.align		4
.L_171:
        /*0018*/ 	.byte	0x04, 0x17
        /*001a*/ 	.short	(.L_173 - .L_172)
.L_172:
        /*001c*/ 	.word	0x00000000
        /*0020*/ 	.short	0x0003
        /*0022*/ 	.short	0x0018
        /*0024*/ 	.byte	0x00, 0xf5, 0x21, 0x00


	//----- nvinfo : EIATTR_KPARAM_INFO
	.align		4
.L_173:
        /*0028*/ 	.byte	0x04, 0x17
        /*002a*/ 	.short	(.L_175 - .L_174)
.L_174:
        /*002c*/ 	.word	0x00000000
        /*0030*/ 	.short	0x0002
        /*0032*/ 	.short	0x0010
        /*0034*/ 	.byte	0x00, 0xf5, 0x21, 0x00


	//----- nvinfo : EIATTR_KPARAM_INFO
	.align		4
.L_175:
        /*0038*/ 	.byte	0x04, 0x17
        /*003a*/ 	.short	(.L_177 - .L_176)
.L_176:
        /*003c*/ 	.word	0x00000000
        /*0040*/ 	.short	0x0001
        /*0042*/ 	.short	0x0008
        /*0044*/ 	.byte	0x00, 0xf0, 0x11, 0x00


	//----- nvinfo : EIATTR_KPARAM_INFO
	.align		4
.L_177:
        /*0048*/ 	.byte	0x04, 0x17
        /*004a*/ 	.short	(.L_179 - .L_178)
.L_178:
        /*004c*/ 	.word	0x00000000
        /*0050*/ 	.short	0x0000
        /*0052*/ 	.short	0x0000
        /*0054*/ 	.byte	0x00, 0xf5, 0x21, 0x00


	//----- nvinfo : EIATTR_SPARSE_MMA_MASK
	.align		4
.L_179:
        /*0058*/ 	.byte	0x03, 0x50
        /*005a*/ 	.short	0x0000


	//----- nvinfo : EIATTR_MAXREG_COUNT
	.align		4
        /*005c*/ 	.byte	0x03, 0x1b
        /*005e*/ 	.short	0x00ff


	//----- nvinfo : EIATTR_MERCURY_ISA_VERSION
	.align		4
        /*0060*/ 	.byte	0x03, 0x5f
        /*0062*/ 	.short	0x0101


	//----- nvinfo : EIATTR_VRC_CTA_INIT_COUNT
	.align		4
        /*0064*/ 	.byte	0x02, 0x4a
	.zero		1
	.zero		1


	//----- nvinfo : EIATTR_EXIT_INSTR_OFFSETS
	.align		4
        /*0068*/ 	.byte	0x04, 0x1c
        /*006a*/ 	.short	(.L_181 - .L_180)


	//   ....[0]....
.L_180:
        /*006c*/ 	.word	0x00000060


	//   ....[1]....
        /*0070*/ 	.word	0x000008a0


	//   ....[2]....
        /*0074*/ 	.word	0x00000b60


	//   ....[3]....
        /*0078*/ 	.word	0x00000c20


	//----- nvinfo : EIATTR_CBANK_PARAM_SIZE
	.align		4
.L_181:
        /*007c*/ 	.byte	0x03, 0x19
        /*007e*/ 	.short	0x0028


	//----- nvinfo : EIATTR_PARAM_CBANK
	.align		4
        /*0080*/ 	.byte	0x04, 0x0a
        /*0082*/ 	.short	(.L_183 - .L_182)
	.align		4
.L_182:
        /*0084*/ 	.word	index@(.nv.constant0.rvi_segprefix_f32)
        /*0088*/ 	.short	0x0380
        /*008a*/ 	.short	0x0028


	//----- nvinfo : EIATTR_SW_WAR
	.align		4
.L_183:
        /*008c*/ 	.byte	0x04, 0x36
        /*008e*/ 	.short	(.L_185 - .L_184)
.L_184:
        /*0090*/ 	.word	0x00000008
.L_185:


//--------------------- .nv.callgraph             --------------------------
	.section	.nv.callgraph,"",@"SHT_CUDA_CALLGRAPH"
	.align	4
	.sectionentsize	8
	.align		4
        /*0000*/ 	.word	0x00000000
	.align		4
        /*0004*/ 	.word	0xffffffff
	.align		4
        /*0008*/ 	.word	0x00000000
	.align		4
        /*000c*/ 	.word	0xfffffffe
	.align		4
        /*0010*/ 	.word	0x00000000
	.align		4
        /*0014*/ 	.word	0xfffffffd
	.align		4
        /*0018*/ 	.word	0x00000000
	.align		4
        /*001c*/ 	.word	0xfffffffc


//--------------------- .text.rvi_many_series_one_param_f32 --------------------------
	.section	.text.rvi_many_series_one_param_f32,"ax",@progbits
	.align	128
        .global         rvi_many_series_one_param_f32
        .type           rvi_many_series_one_param_f32,@function
        .size           rvi_many_series_one_param_f32,(.L_x_226 - rvi_many_series_one_param_f32)
        .other          rvi_many_series_one_param_f32,@"STO_CUDA_ENTRY STV_DEFAULT"
rvi_many_series_one_param_f32:
.text.rvi_many_series_one_param_f32:
[----:B------:R-:W0:Y:S01]  /*0000*/  LDC R1, c[0x0][0x37c] ;  /* 0x0000df00ff017b82 */ /* 0x000e220000000800 */
[----:B------:R-:W1:Y:S07]  /*0010*/  S2R R0, SR_TID.X ;  /* 0x0000000000007919 */ /* 0x000e6e0000002100 */
[----:B------:R-:W1:Y:S01]  /*0020*/  S2UR UR4, SR_CTAID.X ;  /* 0x00000000000479c3 */ /* 0x000e620000002500 */
[----:B0-----:R-:W-:-:S05]  /*0030*/  VIADD R1, R1, 0xffffc000 ;  /* 0xffffc00001017836 */ /* 0x001fca0000000000 */
[C---:B------:R-:W-:Y:S02]  /*0040*/  R2UR UR5, R1.reuse ;  /* 0x00000000010572ca */ /* 0x040fe400000e0000 */
[----:B------:R-:W1:Y:S01]  /*0050*/  LDC R35, c[0x0][0x360] ;  /* 0x0000d800ff237b82 */ /* 0x000e620000000800 */
[----:B------:R-:W-:-:S07]  /*0060*/  R2UR UR13, R1 ;  /* 0x00000000010d72ca */ /* 0x000fce00000e0000 */
[----:B------:R-:W0:Y:S01]  /*0070*/  LDC R23, c[0x0][0x390] ;  /* 0x0000e400ff177b82 */ /* 0x000e220000000800 */
[----:B-1----:R-:W-:-:S05]  /*0080*/  IMAD R35, R35, UR4, R0 ;  /* 0x0000000423237c24 */ /* 0x002fca000f8e0200 */
[----:B0-----:R-:W-:-:S13]  /*0090*/  ISETP.GE.AND P0, PT, R35, R23, PT ;  /* 0x000000172300720c */ /* 0x001fda0003f06270 */
[----:B------:R-:W-:Y:S05]  /*00a0*/  @P0 EXIT ;  /* 0x000000000000094d */ /* 0x000fea0003800000 */
[----:B------:R-:W0:Y:S02]  /*00b0*/  LDCU.64 UR6, c[0x0][0x398] ;  /* 0x00007300ff0677ac */ /* 0x000e240008000a00 */
[----:B0-----:R-:W-:-:S04]  /*00c0*/  UISETP.LT.AND UP0, UPT, UR6, UR7, UPT ;  /* 0x000000070600728c */ /* 0x001fc8000bf01270 */
[----:B------:R-:W-:-:S04]  /*00d0*/  USEL UR4, UR6, UR7, UP0 ;  /* 0x0000000706047287 */ /* 0x000fc80008000000 */
[----:B------:R-:W-:-:S06]  /*00e0*/  UISETP.GE.AND UP0, UPT, UR4, 0x1, UPT ;  /* 0x000000010400788c */ /* 0x000fcc000bf06270 */
[----:B------:R-:W-:-:S13]  /*00f0*/  PLOP3.LUT P0, PT, PT, PT, UP0, 0x80, 0x8 ;  /* 0x000000000008781c */ /* 0x000fda0003f0f008 */
[----:B------:R-:W-:Y:S05]  /*0100*/  @!P0 EXIT ;  /* 0x000000000000894d */ /* 0x000fea0003800000 */
[----:B------:R-:W0:Y:S01]  /*0110*/  LDC.64 R2, c[0x0][0x388] ;  /* 0x0000e200ff027b82 */ /* 0x000e220000000a00 */
[----:B------:R-:W1:Y:S01]  /*0120*/  LDCU.64 UR14, c[0x0][0x358] ;  /* 0x00006b00ff0e77ac */ /* 0x000e620008000a00 */
[----:B------:R-:W2:Y:S01]  /*0130*/  LDCU UR4, c[0x0][0x394] ;  /* 0x00007280ff0477ac */ /* 0x000ea20008000800 */
[----:B0-----:R-:W-:-:S06]  /*0140*/  IMAD.WIDE R2, R35, 0x4, R2 ;  /* 0x0000000423027825 */ /* 0x001fcc00078e0202 */
[----:B-1----:R-:W3:Y:S01]  /*0150*/  LDG.E.CONSTANT R2, desc[UR14][R2.64] ;  /* 0x0000000e02027981 */ /* 0x002ee2000c1e9900 */
[----:B------:R-:W-:Y:S01]  /*0160*/  UIADD3 UR6, UPT, UPT, UR6, -0x1, URZ ;  /* 0xffffffff06067890 */ /* 0x000fe2000fffe0ff */
[----:B------:R-:W-:Y:S01]  /*0170*/  IMAD.U32 R5, RZ, RZ, UR7 ;  /* 0x00000007ff057e24 */ /* 0x000fe2000f8e00ff */
[----:B------:R-:W-:Y:S04]  /*0180*/  BSSY.RECONVERGENT B0, `(.L_x_0) ;  /* 0x0000049000007945 */ /* 0x000fe80003800200 */
[----:B---3--:R-:W-:-:S05]  /*0190*/  IADD3 R0, PT, PT, R2, UR6, R5 ;  /* 0x0000000602007c10 */ /* 0x008fca000fffe005 */
[----:B------:R-:W-:-:S05]  /*01a0*/  VIADD R0, R0, 0xffffffff ;  /* 0xffffffff00007836 */ /* 0x000fca0000000000 */
[----:B--2---:R-:W-:-:S04]  /*01b0*/  VIMNMX R33, PT, PT, R0, UR4, PT ;  /* 0x0000000400217c48 */ /* 0x004fc8000bfe0100 */
[----:B------:R-:W-:-:S13]  /*01c0*/  ISETP.GE.AND P0, PT, R33, 0x1, PT ;  /* 0x000000012100780c */ /* 0x000fda0003f06270 */
[----:B------:R-:W-:Y:S05]  /*01d0*/  @!P0 BRA `(.L_x_1) ;  /* 0x00000004000c8947 */ /* 0x000fea0003800000 */
[C---:B------:R-:W-:Y:S01]  /*01e0*/  ISETP.GE.U32.AND P0, PT, R33.reuse, 0x8, PT ;  /* 0x000000082100780c */ /* 0x040fe20003f06070 */
[----:B------:R-:W-:Y:S01]  /*01f0*/  BSSY.RECONVERGENT B1, `(.L_x_2) ;  /* 0x000001d000017945 */ /* 0x000fe20003800200 */
[----:B------:R-:W-:Y:S01]  /*0200*/  LOP3.LUT R22, R33, 0x7, RZ, 0xc0, !PT ;  /* 0x0000000721167812 */ /* 0x000fe200078ec0ff */
[----:B------:R-:W-:-:S03]  /*0210*/  HFMA2 R20, -RZ, RZ, 0, 0 ;  /* 0x00000000ff147431 */ /* 0x000fc600000001ff */
[----:B------:R-:W-:-:S07]  /*0220*/  ISETP.NE.AND P1, PT, R22, RZ, PT ;  /* 0x000000ff1600720c */ /* 0x000fce0003f25270 */
[----:B------:R-:W-:Y:S06]  /*0230*/  @!P0 BRA `(.L_x_3) ;  /* 0x0000000000608947 */ /* 0x000fec0003800000 */
[----:B------:R-:W0:Y:S01]  /*0240*/  LDC.64 R18, c[0x0][0x3a8] ;  /* 0x0000ea00ff127b82 */ /* 0x000e220000000a00 */
[----:B------:R-:W-:Y:S01]  /*0250*/  LOP3.LUT R20, R33, 0x7ffffff8, RZ, 0xc0, !PT ;  /* 0x7ffffff821147812 */ /* 0x000fe200078ec0ff */
[----:B------:R-:W-:-:S07]  /*0260*/  IMAD.MOV.U32 R21, RZ, RZ, RZ ;  /* 0x000000ffff157224 */ /* 0x000fce00078e00ff */
.L_x_4:
[----:B-1----:R-:W-:Y:S02]  /*0270*/  IMAD R3, R21, R23, R35 ;  /* 0x0000001715037224 */ /* 0x002fe400078e0223 */
[----:B------:R-:W-:Y:S02]  /*0280*/  IMAD.MOV.U32 R25, RZ, RZ, 0x7fc00000 ;  /* 0x7fc00000ff197424 */ /* 0x000fe400078e00ff */
[----:B0-----:R-:W-:-:S04]  /*0290*/  IMAD.WIDE R2, R3, 0x4, R18 ;  /* 0x0000000403027825 */ /* 0x001fc800078e0212 */
[----:B------:R-:W-:Y:S01]  /*02a0*/  VIADD R21, R21, 0x8 ;  /* 0x0000000815157836 */ /* 0x000fe20000000000 */
[----:B------:R1:W-:Y:S01]  /*02b0*/  STG.E desc[UR14][R2.64], R25 ;  /* 0x0000001902007986 */ /* 0x0003e2000c10190e */
[----:B------:R-:W-:-:S03]  /*02c0*/  IMAD.WIDE R4, R23, 0x4, R2 ;  /* 0x0000000417047825 */ /* 0x000fc600078e0202 */
[----:B------:R-:W-:Y:S02]  /*02d0*/  ISETP.NE.AND P0, PT, R21, R20, PT ;  /* 0x000000141500720c */ /* 0x000fe40003f05270 */
[----:B------:R1:W-:Y:S01]  /*02e0*/  STG.E desc[UR14][R4.64], R25 ;  /* 0x0000001904007986 */ /* 0x0003e2000c10190e */
[----:B------:R-:W-:-:S05]  /*02f0*/  IMAD.WIDE R6, R23, 0x4, R4 ;  /* 0x0000000417067825 */ /* 0x000fca00078e0204 */
        /* <DEDUP_REMOVED lines=11> */
[----:B------:R-:W-:Y:S05]  /*03b0*/  @P0 BRA `(.L_x_4) ;  /* 0xfffffffc00ac0947 */ /* 0x000fea000383ffff */
.L_x_3:
[----:B------:R-:W-:Y:S05]  /*03c0*/  BSYNC.RECONVERGENT B1 ;  /* 0x0000000000017941 */ /* 0x000fea0003800200 */
.L_x_2:
[----:B------:R-:W-:Y:S05]  /*03d0*/  @!P1 BRA `(.L_x_1) ;  /* 0x00000000008c9947 */ /* 0x000fea0003800000 */
[----:B------:R-:W-:Y:S01]  /*03e0*/  ISETP.GE.U32.AND P0, PT, R22, 0x4, PT ;  /* 0x000000041600780c */ /* 0x000fe20003f06070 */
[----:B------:R-:W-:Y:S01]  /*03f0*/  BSSY.RECONVERGENT B1, `(.L_x_5) ;  /* 0x0000010000017945 */ /* 0x000fe20003800200 */
[----:B-1----:R-:W-:-:S04]  /*0400*/  LOP3.LUT R10, R33, 0x3, RZ, 0xc0, !PT ;  /* 0x00000003210a7812 */ /* 0x002fc800078ec0ff */
[----:B------:R-:W-:-:S07]  /*0410*/  ISETP.NE.AND P1, PT, R10, RZ, PT ;  /* 0x000000ff0a00720c */ /* 0x000fce0003f25270 */
[----:B------:R-:W-:Y:S06]  /*0420*/  @!P0 BRA `(.L_x_6) ;  /* 0x0000000000308947 */ /* 0x000fec0003800000 */
[----:B------:R-:W0:Y:S01]  /*0430*/  LDC.64 R2, c[0x0][0x3a8] ;  /* 0x0000ea00ff027b82 */ /* 0x000e220000000a00 */
[C---:B------:R-:W-:Y:S01]  /*0440*/  IMAD R5, R20.reuse, R23, R35 ;  /* 0x0000001714057224 */ /* 0x040fe200078e0223 */
[----:B------:R-:W-:Y:S01]  /*0450*/  MOV R11, 0x7fc00000 ;  /* 0x7fc00000000b7802 */ /* 0x000fe20000000f00 */
[----:B------:R-:W-:Y:S02]  /*0460*/  VIADD R20, R20, 0x4 ;  /* 0x0000000414147836 */ /* 0x000fe40000000000 */
[----:B0-----:R-:W-:-:S05]  /*0470*/  IMAD.WIDE R2, R5, 0x4, R2 ;  /* 0x0000000405027825 */ /* 0x001fca00078e0202 */
[----:B------:R0:W-:Y:S01]  /*0480*/  STG.E desc[UR14][R2.64], R11 ;  /* 0x0000000b02007986 */ /* 0x0001e2000c10190e */
[----:B------:R-:W-:-:S05]  /*0490*/  IMAD.WIDE R4, R23, 0x4, R2 ;  /* 0x0000000417047825 */ /* 0x000fca00078e0202 */
[----:B------:R0:W-:Y:S01]  /*04a0*/  STG.E desc[UR14][R4.64], R11 ;  /* 0x0000000b04007986 */ /* 0x0001e2000c10190e */
[----:B------:R-:W-:-:S05]  /*04b0*/  IMAD.WIDE R6, R23, 0x4, R4 ;  /* 0x0000000417067825 */ /* 0x000fca00078e0204 */
[----:B------:R0:W-:Y:S01]  /*04c0*/  STG.E desc[UR14][R6.64], R11 ;  /* 0x0000000b06007986 */ /* 0x0001e2000c10190e */
[----:B------:R-:W-:-:S05]  /*04d0*/  IMAD.WIDE R8, R23, 0x4, R6 ;  /* 0x0000000417087825 */ /* 0x000fca00078e0206 */
[----:B------:R0:W-:Y:S02]  /*04e0*/  STG.E desc[UR14][R8.64], R11 ;  /* 0x0000000b08007986 */ /* 0x0001e4000c10190e */
.L_x_6:
[----:B------:R-:W-:Y:S05]  /*04f0*/  BSYNC.RECONVERGENT B1 ;  /* 0x0000000000017941 */ /* 0x000fea0003800200 */
.L_x_5:
[----:B------:R-:W-:Y:S05]  /*0500*/  @!P1 BRA `(.L_x_1) ;  /* 0x0000000000409947 */ /* 0x000fea0003800000 */
[----:B------:R-:W-:Y:S02]  /*0510*/  ISETP.NE.AND P0, PT, R10, 0x1, PT ;  /* 0x000000010a00780c */ /* 0x000fe40003f05270 */
[----:B0-----:R-:W-:-:S04]  /*0520*/  LOP3.LUT R2, R33, 0x1, RZ, 0xc0, !PT ;  /* 0x0000000121027812 */ /* 0x001fc800078ec0ff */
[----:B------:R-:W-:-:S07]  /*0530*/  ISETP.NE.U32.AND P1, PT, R2, 0x1, PT ;  /* 0x000000010200780c */ /* 0x000fce0003f25070 */
[----:B------:R-:W0:Y:S01]  /*0540*/  @P0 LDC.64 R2, c[0x0][0x3a8] ;  /* 0x0000ea00ff020b82 */ /* 0x000e220000000a00 */
[C---:B------:R-:W-:Y:S02]  /*0550*/  @P0 IMAD R5, R20.reuse, R23, R35 ;  /* 0x0000001714050224 */ /* 0x040fe400078e0223 */
[----:B------:R-:W-:Y:S02]  /*0560*/  @P0 VIADD R20, R20, 0x2 ;  /* 0x0000000214140836 */ /* 0x000fe40000000000 */
[----:B------:R-:W-:-:S03]  /*0570*/  @P0 IMAD.MOV.U32 R11, RZ, RZ, 0x7fc00000 ;  /* 0x7fc00000ff0b0424 */ /* 0x000fc600078e00ff */
[----:B------:R-:W1:Y:S01]  /*0580*/  @!P1 LDC.64 R8, c[0x0][0x3a8] ;  /* 0x0000ea00ff089b82 */ /* 0x000e620000000a00 */
[----:B0-----:R-:W-:-:S04]  /*0590*/  @P0 IMAD.WIDE R4, R5, 0x4, R2 ;  /* 0x0000000405040825 */ /* 0x001fc800078e0202 */
[----:B------:R-:W-:Y:S01]  /*05a0*/  @!P1 IMAD R3, R20, R23, R35 ;  /* 0x0000001714039224 */ /* 0x000fe200078e0223 */
[----:B------:R2:W-:Y:S01]  /*05b0*/  @P0 STG.E desc[UR14][R4.64], R11 ;  /* 0x0000000b04000986 */ /* 0x0005e2000c10190e */
[----:B------:R-:W-:-:S04]  /*05c0*/  @P0 IMAD.WIDE R6, R23, 0x4, R4 ;  /* 0x0000000417060825 */ /* 0x000fc800078e0204 */
[----:B-1----:R-:W-:Y:S01]  /*05d0*/  @!P1 IMAD.WIDE R2, R3, 0x4, R8 ;  /* 0x0000000403029825 */ /* 0x002fe200078e0208 */
[----:B------:R-:W-:Y:S01]  /*05e0*/  @!P1 MOV R9, 0x7fc00000 ;  /* 0x7fc0000000099802 */ /* 0x000fe20000000f00 */
[----:B------:R2:W-:Y:S04]  /*05f0*/  @P0 STG.E desc[UR14][R6.64], R11 ;  /* 0x0000000b06000986 */ /* 0x0005e8000c10190e */
[----:B------:R2:W-:Y:S02]  /*0600*/  @!P1 STG.E desc[UR14][R2.64], R9 ;  /* 0x0000000902009986 */ /* 0x0005e4000c10190e */
.L_x_1:
[----:B------:R-:W-:Y:S05]  /*0610*/  BSYNC.RECONVERGENT B0 ;  /* 0x0000000000007941 */ /* 0x000fea0003800200 */
.L_x_0:
[----:B------:R-:W-:-:S13]  /*0620*/  ISETP.GE.AND P0, PT, R0, UR4, PT ;  /* 0x0000000400007c0c */ /* 0x000fda000bf06270 */
[----:B------:R-:W-:Y:S05]  /*0630*/  @P0 EXIT ;  /* 0x000000000000094d */ /* 0x000fea0003800000 */
[----:B012---:R-:W0:Y:S01]  /*0640*/  I2F.F64.U32 R2, UR7 ;  /* 0x0000000700027d12 */ /* 0x007e220008201800 */
[----:B------:R-:W1:Y:S07]  /*0650*/  LDCU UR4, c[0x0][0x3a0] ;  /* 0x00007400ff0477ac */ /* 0x000e6e0008000800 */
[----:B0-----:R-:W0:Y:S01]  /*0660*/  MUFU.RCP64H R5, R3 ;  /* 0x0000000300057308 */ /* 0x001e220000001800 */
[----:B------:R-:W-:Y:S01]  /*0670*/  VIADD R4, R3, 0x300402 ;  /* 0x0030040203047836 */ /* 0x000fe20000000000 */
[----:B-1----:R-:W-:-:S04]  /*0680*/  UISETP.NE.AND UP0, UPT, UR4, URZ, UPT ;  /* 0x000000ff0400728c */ /* 0x002fc8000bf05270 */
[----:B------:R-:W-:Y:S01]  /*0690*/  FSETP.GEU.AND P0, PT, |R4|, 5.8789094863358348022e-39, PT ;  /* 0x004004020400780b */ /* 0x000fe20003f0e200 */
[----:B------:R-:W-:Y:S01]  /*06a0*/  UISETP.LT.U32.AND UP0, UPT, UR7, 0x401, !UP0 ;  /* 0x000004010700788c */ /* 0x000fe2000c701070 */
[----:B0-----:R-:W-:-:S08]  /*06b0*/  DFMA R6, -R2, R4, 1 ;  /* 0x3ff000000206742b */ /* 0x001fd00000000104 */
[----:B------:R-:W-:-:S08]  /*06c0*/  DFMA R6, R6, R6, R6 ;  /* 0x000000060606722b */ /* 0x000fd00000000006 */
[----:B------:R-:W-:-:S08]  /*06d0*/  DFMA R6, R4, R6, R4 ;  /* 0x000000060406722b */ /* 0x000fd00000000004 */
[----:B------:R-:W-:-:S08]  /*06e0*/  DFMA R70, -R2, R6, 1 ;  /* 0x3ff000000246742b */ /* 0x000fd00000000106 */
[----:B------:R-:W-:Y:S01]  /*06f0*/  DFMA R70, R6, R70, R6 ;  /* 0x000000460646722b */ /* 0x000fe20000000006 */
[----:B------:R-:W-:Y:S10]  /*0700*/  @P0 BRA `(.L_x_7) ;  /* 0x0000000000100947 */ /* 0x000ff40003800000 */
[----:B------:R-:W-:Y:S02]  /*0710*/  LOP3.LUT R0, R3, 0x7fffffff, RZ, 0xc0, !PT ;  /* 0x7fffffff03007812 */ /* 0x000fe400078ec0ff */
[----:B------:R-:W-:-:S03]  /*0720*/  MOV R10, 0x750 ;  /* 0x00000750000a7802 */ /* 0x000fc60000000f00 */
[----:B------:R-:W-:-:S07]  /*0730*/  VIADD R6, R0, 0xfff00000 ;  /* 0xfff0000000067836 */ /* 0x000fce0000000000 */
[----:B------:R-:W-:Y:S05]  /*0740*/  CALL.REL.NOINC `($__internal_0_$__cuda_sm20_dblrcp_rn_slowpath_v3) ;  /* 0x0000005800a87944 */ /* 0x000fea0003c00000 */
.L_x_7:
[----:B------:R-:W0:Y:S01]  /*0750*/  LDCU UR4, c[0x0][0x39c] ;  /* 0x00007380ff0477ac */ /* 0x000e220008000800 */
[----:B------:R-:W-:Y:S01]  /*0760*/  IMAD.MOV.U32 R2, RZ, RZ, 0x1 ;  /* 0x00000001ff027424 */ /* 0x000fe200078e00ff */
[----:B0-----:R-:W-:-:S09]  /*0770*/  UIADD3 UR4, UPT, UPT, UR4, 0x1, URZ ;  /* 0x0000000104047890 */ /* 0x001fd2000fffe0ff */
[----:B------:R-:W0:Y:S08]  /*0780*/  I2F.F64.U32 R18, UR4 ;  /* 0x0000000400127d12 */ /* 0x000e300008201800 */
[----:B0-----:R-:W0:Y:S02]  /*0790*/  MUFU.RCP64H R3, R19 ;  /* 0x0000001300037308 */ /* 0x001e240000001800 */
[----:B0-----:R-:W-:-:S08]  /*07a0*/  DFMA R4, -R18, R2, 1 ;  /* 0x3ff000001204742b */ /* 0x001fd00000000102 */
[----:B------:R-:W-:-:S08]  /*07b0*/  DFMA R4, R4, R4, R4 ;  /* 0x000000040404722b */ /* 0x000fd00000000004 */
[----:B------:R-:W-:-:S08]  /*07c0*/  DFMA R4, R2, R4, R2 ;  /* 0x000000040204722b */ /* 0x000fd00000000002 */
[----:B------:R-:W-:-:S08]  /*07d0*/  DFMA R2, -R18, R4, 1 ;  /* 0x3ff000001202742b */ /* 0x000fd00000000104 */
[----:B------:R-:W-:-:S08]  /*07e0*/  DFMA R2, R4, R2, R4 ;  /* 0x000000020402722b */ /* 0x000fd00000000004 */
[----:B------:R-:W-:-:S08]  /*07f0*/  DMUL R68, R2, 2 ;  /* 0x4000000002447828 */ /* 0x000fd00000000000 */
[----:B------:R-:W-:-:S08]  /*0800*/  DFMA R4, -R18, R68, 2 ;  /* 0x400000001204742b */ /* 0x000fd00000000144 */
[----:B------:R-:W-:-:S10]  /*0810*/  DFMA R68, R2, R4, R68 ;  /* 0x000000040244722b */ /* 0x000fd40000000044 */
[----:B------:R-:W-:-:S05]  /*0820*/  FFMA R0, RZ, R19, R69 ;  /* 0x00000013ff007223 */ /* 0x000fca0000000045 */
[----:B------:R-:W-:-:S13]  /*0830*/  FSETP.GT.AND P0, PT, |R0|, 1.469367938527859385e-39, PT ;  /* 0x001000000000780b */ /* 0x000fda0003f04200 */
[----:B------:R-:W-:Y:S05]  /*0840*/  @P0 BRA `(.L_x_8) ;  /* 0x0000000000180947 */ /* 0x000fea0003800000 */
[----:B------:R-:W-:Y:S01]  /*0850*/  MOV R20, RZ ;  /* 0x000000ff00147202 */ /* 0x000fe20000000f00 */
[----:B------:R-:W-:Y:S01]  /*0860*/  IMAD.MOV.U32 R21, RZ, RZ, 0x40000000 ;  /* 0x40000000ff157424 */ /* 0x000fe200078e00ff */
[----:B------:R-:W-:-:S07]  /*0870*/  MOV R30, 0x890 ;  /* 0x00000890001e7802 */ /* 0x000fce0000000f00 */
[----:B------:R-:W-:Y:S05]  /*0880*/  CALL.REL.NOINC `($__internal_1_$__cuda_sm20_div_rn_f64_full) ;  /* 0x0000005800f87944 */ /* 0x000fea0003c00000 */
[----:B------:R-:W-:Y:S02]  /*0890*/  IMAD.MOV.U32 R68, RZ, RZ, R72 ;  /* 0x000000ffff447224 */ /* 0x000fe400078e0048 */
[----:B------:R-:W-:-:S07]  /*08a0*/  IMAD.MOV.U32 R69, RZ, RZ, R73 ;  /* 0x000000ffff457224 */ /* 0x000fce00078e0049 */
.L_x_8:
[----:B------:R-:W0:Y:S02]  /*08b0*/  LDC R0, c[0x0][0x394] ;  /* 0x0000e500ff007b82 */ /* 0x000e240000000800 */
[----:B0-----:R-:W-:-:S13]  /*08c0*/  ISETP.GE.AND P0, PT, R0, 0x1, PT ;  /* 0x000000010000780c */ /* 0x001fda0003f06270 */
[----:B------:R-:W-:Y:S05]  /*08d0*/  @!P0 EXIT ;  /* 0x000000000000894d */ /* 0x000fea0003800000 */
[----:B------:R-:W0:Y:S01]  /*08e0*/  LDC.64 R66, c[0x0][0x380] ;  /* 0x0000e000ff427b82 */ /* 0x000e220000000a00 */
[----:B------:R-:W1:Y:S01]  /*08f0*/  LDCU UR8, c[0x0][0x398] ;  /* 0x00007300ff0877ac */ /* 0x000e620008000800 */
[----:B0-----:R-:W-:-:S05]  /*0900*/  IMAD.WIDE R66, R35, 0x4, R66 ;  /* 0x0000000423427825 */ /* 0x001fca00078e0242 */
[----:B------:R0:W5:Y:S01]  /*0910*/  LDG.E.CONSTANT R34, desc[UR14][R66.64] ;  /* 0x0000000e42227981 */ /* 0x000162000c1e9900 */
[----:B------:R-:W-:Y:S01]  /*0920*/  HFMA2 R37, -RZ, RZ, 0, 0 ;  /* 0x00000000ff257431 */ /* 0x000fe200000001ff */
[----:B------:R-:W-:Y:S01]  /*0930*/  PRMT R74, RZ, 0x7610, R74 ;  /* 0x00007610ff4a7816 */ /* 0x000fe2000000004a */
[----:B------:R-:W-:Y:S01]  /*0940*/  IMAD.MOV.U32 R28, RZ, RZ, RZ ;  /* 0x000000ffff1c7224 */ /* 0x000fe200078e00ff */
[----:B------:R-:W-:Y:S01]  /*0950*/  PRMT R32, RZ, 0x7610, R32 ;  /* 0x00007610ff207816 */ /* 0x000fe20000000020 */
[----:B------:R-:W-:Y:S01]  /*0960*/  IMAD.MOV.U32 R14, RZ, RZ, RZ ;  /* 0x000000ffff0e7224 */ /* 0x000fe200078e00ff */
[----:B------:R-:W-:Y:S02]  /*0970*/  PRMT R15, RZ, 0x7610, R15 ;  /* 0x00007610ff0f7816 */ /* 0x000fe4000000000f */
[----:B------:R-:W-:Y:S02]  /*0980*/  CS2R R12, SRZ ;  /* 0x00000000000c7805 */ /* 0x000fe4000001ff00 */
[----:B------:R-:W-:Y:S01]  /*0990*/  CS2R R10, SRZ ;  /* 0x00000000000a7805 */ /* 0x000fe2000001ff00 */
[----:B------:R-:W-:Y:S01]  /*09a0*/  IMAD.MOV.U32 R9, RZ, RZ, RZ ;  /* 0x000000ffff097224 */ /* 0x000fe200078e00ff */
[----:B------:R-:W-:-:S02]  /*09b0*/  PRMT R8, RZ, 0x7610, R8 ;  /* 0x00007610ff087816 */ /* 0x000fc40000000008 */
[----:B------:R-:W-:Y:S02]  /*09c0*/  CS2R R60, SRZ ;  /* 0x00000000003c7805 */ /* 0x000fe4000001ff00 */
[----:B------:R-:W-:Y:S02]  /*09d0*/  CS2R R58, SRZ ;  /* 0x00000000003a7805 */ /* 0x000fe4000001ff00 */
[----:B------:R-:W-:Y:S02]  /*09e0*/  CS2R R56, SRZ ;  /* 0x0000000000387805 */ /* 0x000fe4000001ff00 */
[----:B------:R-:W-:Y:S02]  /*09f0*/  CS2R R54, SRZ ;  /* 0x0000000000367805 */ /* 0x000fe4000001ff00 */
[----:B------:R-:W-:Y:S02]  /*0a00*/  CS2R R52, SRZ ;  /* 0x0000000000347805 */ /* 0x000fe4000001ff00 */
[----:B------:R-:W-:-:S02]  /*0a10*/  CS2R R50, SRZ ;  /* 0x0000000000327805 */ /* 0x000fc4000001ff00 */
[----:B------:R-:W-:Y:S02]  /*0a20*/  CS2R R48, SRZ ;  /* 0x0000000000307805 */ /* 0x000fe4000001ff00 */
[----:B------:R-:W-:Y:S02]  /*0a30*/  CS2R R46, SRZ ;  /* 0x00000000002e7805 */ /* 0x000fe4000001ff00 */
[----:B------:R-:W-:Y:S01]  /*0a40*/  CS2R R44, SRZ ;  /* 0x00000000002c7805 */ /* 0x000fe2000001ff00 */
[----:B-1----:R-:W-:Y:S02]  /*0a50*/  ULOP3.LUT UR18, UR8, 0xf, URZ, 0xc0, !UPT ;  /* 0x0000000f08127892 */ /* 0x002fe4000f8ec0ff */
[----:B------:R-:W1:Y:S01]  /*0a60*/  I2F.F64.U32 R62, UR8 ;  /* 0x00000008003e7d12 */ /* 0x000e620008201800 */
[----:B------:R-:W-:Y:S02]  /*0a70*/  ULOP3.LUT UR19, UR8, 0x7, URZ, 0xc0, !UPT ;  /* 0x0000000708137892 */ /* 0x000fe4000f8ec0ff */
[----:B------:R-:W-:Y:S01]  /*0a80*/  ULOP3.LUT UR7, UR8, 0x7ffffff0, URZ, 0xc0, !UPT ;  /* 0x7ffffff008077892 */ /* 0x000fe2000f8ec0ff */
[----:B------:R-:W2:Y:S01]  /*0a90*/  LDCU.U16 UR20, c[0x0][0x398] ;  /* 0x00007300ff1477ac */ /* 0x000ea20008000400 */
[----:B------:R-:W-:-:S02]  /*0aa0*/  UIADD3 UR21, UPT, UPT, UR5, 0x2000, URZ ;  /* 0x0000200005157890 */ /* 0x000fc4000fffe0ff */
[----:B------:R-:W-:Y:S02]  /*0ab0*/  UIADD3 UR22, UPT, UPT, UR5, 0x1000, URZ ;  /* 0x0000100005167890 */ /* 0x000fe4000fffe0ff */
[----:B------:R-:W-:Y:S01]  /*0ac0*/  ULOP3.LUT UR8, UR8, 0x3, URZ, 0xc0, !UPT ;  /* 0x0000000308087892 */ /* 0x000fe2000f8ec0ff */
[----:B0-----:R-:W-:-:S11]  /*0ad0*/  UMOV UR4, URZ ;  /* 0x000000ff00047c82 */ /* 0x001fd60008000000 */
.L_x_82:
[----:B0-----:R-:W0:Y:S01]  /*0ae0*/  LDCU.64 UR16, c[0x0][0x390] ;  /* 0x00007200ff1077ac */ /* 0x001e220008000a00 */
[----:B---3--:R-:W3:Y:S01]  /*0af0*/  LDCU UR26, c[0x0][0x398] ;  /* 0x00007300ff1a77ac */ /* 0x008ee20008000800 */
[----:B0-----:R-:W-:-:S06]  /*0b00*/  UIMAD UR9, UR4, UR16, URZ ;  /* 0x00000010040972a4 */ /* 0x001fcc000f8e02ff */
[----:B-1----:R-:W-:-:S05]  /*0b10*/  MOV R17, UR9 ;  /* 0x0000000900117c02 */ /* 0x002fca0008000f00 */
[----:B------:R-:W-:-:S05]  /*0b20*/  IMAD.WIDE R16, R17, 0x4, R66 ;  /* 0x0000000411107825 */ /* 0x000fca00078e0242 */
[----:B----4-:R-:W4:Y:S01]  /*0b30*/  LDG.E.CONSTANT R18, desc[UR14][R16.64] ;  /* 0x0000000e10127981 */ /* 0x010f22000c1e9900 */
[----:B------:R-:W-:Y:S01]  /*0b40*/  UIADD3 UR5, UPT, UPT, UR4, 0x1, URZ ;  /* 0x0000000104057890 */ /* 0x000fe2000fffe0ff */
[----:B-----5:R-:W-:Y:S01]  /*0b50*/  IMAD.MOV.U32 R7, RZ, RZ, R34 ;  /* 0x000000ffff077224 */ /* 0x020fe200078e0022 */
[----:B------:R-:W-:Y:S01]  /*0b60*/  PRMT R6, R74, 0x7610, R6 ;  /* 0x000076104a067816 */ /* 0x000fe20000000006 */
[----:B------:R-:W-:Y:S01]  /*0b70*/  IMAD.MOV.U32 R5, RZ, RZ, R10 ;  /* 0x000000ffff057224 */ /* 0x000fe200078e000a */
[----:B---3--:R-:W-:Y:S01]  /*0b80*/  UISETP.GE.AND UP2, UPT, UR5, UR26, UPT ;  /* 0x0000001a0500728c */ /* 0x008fe2000bf46270 */
[----:B------:R-:W-:Y:S01]  /*0b90*/  IMAD.MOV.U32 R4, RZ, RZ, R11 ;  /* 0x000000ffff047224 */ /* 0x000fe200078e000b */
[----:B------:R-:W-:Y:S01]  /*0ba0*/  MOV R3, R12 ;  /* 0x0000000c00037202 */ /* 0x000fe20000000f00 */
[----:B------:R-:W-:Y:S01]  /*0bb0*/  IMAD.MOV.U32 R2, RZ, RZ, R13 ;  /* 0x000000ffff027224 */ /* 0x000fe200078e000d */
[----:B------:R-:W-:Y:S01]  /*0bc0*/  MOV R42, R46 ;  /* 0x0000002e002a7202 */ /* 0x000fe20000000f00 */
[----:B------:R-:W-:Y:S01]  /*0bd0*/  IMAD.MOV.U32 R0, RZ, RZ, R14 ;  /* 0x000000ffff007224 */ /* 0x000fe200078e000e */
[----:B------:R-:W-:Y:S01]  /*0be0*/  MOV R38, R50 ;  /* 0x0000003200267202 */ /* 0x000fe20000000f00 */
[----:B------:R-:W-:Y:S01]  /*0bf0*/  IMAD.MOV.U32 R72, RZ, RZ, 0x7fc00000 ;  /* 0x7fc00000ff487424 */ /* 0x000fe200078e00ff */
[----:B------:R-:W-:Y:S01]  /*0c00*/  UMOV UR11, UR4 ;  /* 0x00000004000b7c82 */ /* 0x000fe20008000000 */
[----:B------:R-:W-:Y:S01]  /*0c10*/  IMAD.MOV.U32 R43, RZ, RZ, R47 ;  /* 0x000000ffff2b7224 */ /* 0x000fe200078e002f */
[----:B------:R-:W-:Y:S01]  /*0c20*/  UISETP.NE.AND UP1, UPT, UR5, UR17, UPT ;  /* 0x000000110500728c */ /* 0x000fe2000bf25270 */
[----:B------:R-:W-:Y:S01]  /*0c30*/  IMAD.MOV.U32 R40, RZ, RZ, R48 ;  /* 0x000000ffff287224 */ /* 0x000fe200078e0030 */
[----:B------:R-:W-:Y:S01]  /*0c40*/  UMOV UR4, UR5 ;  /* 0x0000000500047c82 */ /* 0x000fe20008000000 */
[----:B------:R-:W-:-:S02]  /*0c50*/  IMAD.MOV.U32 R41, RZ, RZ, R49 ;  /* 0x000000ffff297224 */ /* 0x000fc400078e0031 */
[----:B------:R-:W-:Y:S02]  /*0c60*/  IMAD.MOV.U32 R39, RZ, RZ, R51 ;  /* 0x000000ffff277224 */ /* 0x000fe400078e0033 */
[----:B------:R-:W-:Y:S02]  /*0c70*/  VIADD R36, R35, UR9 ;  /* 0x0000000923247c36 */ /* 0x000fe40008000000 */
[----:B----4-:R-:W-:Y:S01]  /*0c80*/  IMAD.MOV.U32 R34, RZ, RZ, R18 ;  /* 0x000000ffff227224 */ /* 0x010fe200078e0012 */
[----:B--2---:R-:W-:Y:S06]  /*0c90*/  BRA.U !UP2, `(.L_x_9) ;  /* 0x000000450acc7547 */ /* 0x004fec000b800000 */
[----:B------:R-:W0:Y:S01]  /*0ca0*/  LDCU UR23, c[0x0][0x3a4] ;  /* 0x00007480ff1777ac */ /* 0x000e220008000800 */
[----:B------:R-:W-:Y:S01]  /*0cb0*/  IMAD.MOV R17, RZ, RZ, -R15 ;  /* 0x000000ffff117224 */ /* 0x000fe200078e0a0f */
[----:B------:R-:W-:Y:S01]  /*0cc0*/  IADD3 R16, PT, PT, RZ, -R32, RZ ;  /* 0x80000020ff107210 */ /* 0x000fe20007ffe0ff */
[----:B------:R-:W-:Y:S01]  /*0cd0*/  BSSY.RECONVERGENT B0, `(.L_x_9) ;  /* 0x000046f000007945 */ /* 0x000fe20003800200 */
[----:B------:R-:W-:Y:S01]  /*0ce0*/  UIADD3 UR17, UPT, UPT, UR11, -UR26, URZ ;  /* 0x8000001a0b117290 */ /* 0x000fe2000fffe0ff */
[----:B------:R-:W-:Y:S01]  /*0cf0*/  IMAD.MOV.U32 R64, RZ, RZ, R28 ;  /* 0x000000ffff407224 */ /* 0x000fe200078e001c */
[----:B------:R-:W-:Y:S01]  /*0d00*/  PRMT R16, R16, 0x7710, RZ ;  /* 0x0000771010107816 */ /* 0x000fe200000000ff */
[----:B------:R-:W-:Y:S01]  /*0d10*/  UIADD3 UR25, UPT, UPT, -UR11, UR26, URZ ;  /* 0x0000001a0b197290 */ /* 0x000fe2000fffe1ff */
[----:B------:R-:W-:Y:S01]  /*0d20*/  PRMT R17, R17, 0x7710, RZ ;  /* 0x0000771011117816 */ /* 0x000fe200000000ff */
[----:B------:R-:W-:Y:S01]  /*0d30*/  UIADD3 UR24, UPT, UPT, UR17, 0x1, URZ ;  /* 0x0000000111187890 */ /* 0x000fe2000fffe0ff */
[----:B------:R-:W-:Y:S01]  /*0d40*/  R2UR UR9, R16 ;  /* 0x00000000100972ca */ /* 0x000fe200000e0000 */
[----:B------:R-:W-:Y:S01]  /*0d50*/  IMAD.MOV.U32 R65, RZ, RZ, R37 ;  /* 0x000000ffff417224 */ /* 0x000fe200078e0025 */
[----:B------:R-:W-:Y:S01]  /*0d60*/  R2UR UR10, R17 ;  /* 0x00000000110a72ca */ /* 0x000fe200000e0000 */
[----:B------:R-:W-:Y:S01]  /*0d70*/  UISETP.LT.AND UP2, UPT, UR24, UR11, UPT ;  /* 0x0000000b1800728c */ /* 0x000fe2000bf41270 */
[----:B------:R-:W-:Y:S01]  /*0d80*/  MOV R26, R56 ;  /* 0x00000038001a7202 */ /* 0x000fe20000000f00 */
[----:B------:R-:W-:-:S02]  /*0d90*/  IMAD.MOV.U32 R27, RZ, RZ, R57 ;  /* 0x000000ffff1b7224 */ /* 0x000fc400078e0039 */
[----:B------:R-:W-:Y:S01]  /*0da0*/  USEL UR5, UR24, UR11, !UP2 ;  /* 0x0000000b18057287 */ /* 0x000fe2000d000000 */
[----:B------:R-:W-:Y:S01]  /*0db0*/  IMAD.U32 R31, RZ, RZ, UR17 ;  /* 0x00000011ff1f7e24 */ /* 0x000fe2000f8e00ff */
[----:B0-----:R-:W-:Y:S02]  /*0dc0*/  UISETP.NE.AND UP2, UPT, UR23, URZ, UPT ;  /* 0x000000ff1700728c */ /* 0x001fe4000bf45270 */
[----:B------:R-:W-:Y:S02]  /*0dd0*/  UIADD3 UR12, UPT, UPT, UR5, UR25, URZ ;  /* 0x00000019050c7290 */ /* 0x000fe4000fffe0ff */
[----:B--2---:R-:W-:Y:S02]  /*0de0*/  UIADD3 UR9, UPT, UPT, UR5, UR20, UR9 ;  /* 0x0000001405097290 */ /* 0x004fe4000fffe009 */
[----:B------:R-:W-:Y:S02]  /*0df0*/  UIADD3 UR10, UPT, UPT, UR5, UR20, UR10 ;  /* 0x00000014050a7290 */ /* 0x000fe4000fffe00a */
[----:B------:R-:W-:-:S02]  /*0e00*/  ULOP3.LUT UR9, UR9, 0x7, URZ, 0xc0, !UPT ;  /* 0x0000000709097892 */ /* 0x000fc4000f8ec0ff */
[----:B------:R-:W-:Y:S01]  /*0e10*/  ULOP3.LUT UR10, UR10, 0xf, URZ, 0xc0, !UPT ;  /* 0x0000000f0a0a7892 */ /* 0x000fe2000f8ec0ff */
[----:B------:R-:W-:Y:S11]  /*0e20*/  BRA.U UP2, `(.L_x_10) ;  /* 0x0000001102f07547 */ /* 0x000ff6000b800000 */
[----:B------:R-:W-:-:S09]  /*0e30*/  UISETP.NE.AND UP2, UPT, UR11, UR6, UPT ;  /* 0x000000060b00728c */ /* 0x000fd2000bf45270 */
[----:B------:R-:W-:Y:S05]  /*0e40*/  BRA.U UP2, `(.L_x_11) ;  /* 0x0000000502b07547 */ /* 0x000fea000b800000 */
[----:B------:R-:W-:Y:S01]  /*0e50*/  BSSY.RELIABLE B1, `(.L_x_12) ;  /* 0x0000016000017945 */ /* 0x000fe20003800100 */
[----:B------:R-:W-:Y:S01]  /*0e60*/  IMAD.MOV.U32 R18, RZ, RZ, RZ ;  /* 0x000000ffff127224 */ /* 0x000fe200078e00ff */
[----:B------:R-:W-:Y:S02]  /*0e70*/  CS2R R60, SRZ ;  /* 0x00000000003c7805 */ /* 0x000fe4000001ff00 */
[----:B------:R-:W-:Y:S01]  /*0e80*/  CS2R R58, SRZ ;  /* 0x00000000003a7805 */ /* 0x000fe2000001ff00 */
[----:B------:R-:W0:Y:S01]  /*0e90*/  LDCU UR5, c[0x0][0x390] ;  /* 0x00007200ff0577ac */ /* 0x000e220008000800 */
[----:B------:R-:W2:Y:S05]  /*0ea0*/  LDCU UR9, c[0x0][0x398] ;  /* 0x00007300ff0977ac */ /* 0x000eaa0008000800 */
.L_x_14:
[----:B0-----:R-:W-:-:S04]  /*0eb0*/  IMAD R17, R18, UR5, RZ ;  /* 0x0000000512117c24 */ /* 0x001fc8000f8e02ff */
[----:B------:R-:W-:-:S06]  /*0ec0*/  IMAD.WIDE R16, R17, 0x4, R66 ;  /* 0x0000000411107825 */ /* 0x000fcc00078e0242 */
[----:B------:R-:W3:Y:S01]  /*0ed0*/  LDG.E.CONSTANT R16, desc[UR14][R16.64] ;  /* 0x0000000e10107981 */ /* 0x000ee2000c1e9900 */
[----:B------:R-:W-:Y:S01]  /*0ee0*/  MOV R28, R64 ;  /* 0x00000040001c7202 */ /* 0x000fe20000000f00 */
[----:B------:R-:W-:Y:S02]  /*0ef0*/  IMAD.MOV.U32 R37, RZ, RZ, R65 ;  /* 0x000000ffff257224 */ /* 0x000fe400078e0041 */
[----:B------:R-:W-:Y:S02]  /*0f00*/  IMAD.MOV.U32 R56, RZ, RZ, R26 ;  /* 0x000000ffff387224 */ /* 0x000fe400078e001a */
[----:B------:R-:W-:Y:S01]  /*0f10*/  IMAD.MOV.U32 R57, RZ, RZ, R27 ;  /* 0x000000ffff397224 */ /* 0x000fe200078e001b */
[----:B---3--:R-:W-:-:S13]  /*0f20*/  FSETP.NE.AND P0, PT, |R16|, +INF , PT ;  /* 0x7f8000001000780b */ /* 0x008fda0003f05200 */
[----:B------:R-:W-:Y:S05]  /*0f30*/  @!P0 BREAK.RELIABLE B1 ;  /* 0x0000000000018942 */ /* 0x000fea0003800100 */
[----:B------:R-:W-:Y:S05]  /*0f40*/  @!P0 BRA `(.L_x_13) ;  /* 0x00000044001c8947 */ /* 0x000fea0003800000 */
[----:B------:R-:W-:Y:S01]  /*0f50*/  IADD3 R18, PT, PT, R18, 0x1, RZ ;  /* 0x0000000112127810 */ /* 0x000fe20007ffe0ff */
[----:B------:R-:W0:Y:S03]  /*0f60*/  F2F.F64.F32 R16, R16 ;  /* 0x0000001000107310 */ /* 0x000e260000201800 */
[----:B--2---:R-:W-:Y:S01]  /*0f70*/  ISETP.NE.AND P0, PT, R18, UR9, PT ;  /* 0x0000000912007c0c */ /* 0x004fe2000bf05270 */
[----:B0-----:R-:W-:Y:S02]  /*0f80*/  DADD R60, R60, R16 ;  /* 0x000000003c3c7229 */ /* 0x001fe40000000010 */
[----:B------:R-:W-:-:S10]  /*0f90*/  DFMA R58, R16, R16, R58 ;  /* 0x00000010103a722b */ /* 0x000fd4000000003a */
[----:B------:R-:W-:Y:S05]  /*0fa0*/  @P0 BRA `(.L_x_14) ;  /* 0xfffffffc00c00947 */ /* 0x000fea000383ffff */
[----:B------:R-:W-:Y:S05]  /*0fb0*/  BSYNC.RELIABLE B1 ;  /* 0x0000000000017941 */ /* 0x000fea0003800100 */
.L_x_12:
[----:B-1----:R-:W0:Y:S01]  /*0fc0*/  MUFU.RCP64H R19, R63 ;  /* 0x0000003f00137308 */ /* 0x002e220000001800 */
[----:B------:R-:W-:Y:S01]  /*0fd0*/  IMAD.MOV.U32 R18, RZ, RZ, 0x1 ;  /* 0x00000001ff127424 */ /* 0x000fe200078e00ff */
[----:B------:R-:W-:Y:S01]  /*0fe0*/  FSETP.GEU.AND P1, PT, |R61|, 6.5827683646048100446e-37, PT ;  /* 0x036000003d00780b */ /* 0x000fe20003f2e200 */
[----:B------:R-:W-:Y:S04]  /*0ff0*/  BSSY.RECONVERGENT B1, `(.L_x_15) ;  /* 0x0000014000017945 */ /* 0x000fe80003800200 */
[----:B0-----:R-:W-:-:S08]  /*1000*/  DFMA R16, -R62, R18, 1 ;  /* 0x3ff000003e10742b */ /* 0x001fd00000000112 */
[----:B------:R-:W-:-:S08]  /*1010*/  DFMA R16, R16, R16, R16 ;  /* 0x000000101010722b */ /* 0x000fd00000000010 */
[----:B------:R-:W-:-:S08]  /*1020*/  DFMA R16, R18, R16, R18 ;  /* 0x000000101210722b */ /* 0x000fd00000000012 */
[----:B------:R-:W-:-:S08]  /*1030*/  DFMA R18, -R62, R16, 1 ;  /* 0x3ff000003e12742b */ /* 0x000fd00000000110 */
[----:B------:R-:W-:-:S08]  /*1040*/  DFMA R18, R16, R18, R16 ;  /* 0x000000121012722b */ /* 0x000fd00000000010 */
[----:B------:R-:W-:-:S08]  /*1050*/  DMUL R16, R60, R18 ;  /* 0x000000123c107228 */ /* 0x000fd00000000000 */
[----:B------:R-:W-:-:S08]  /*1060*/  DFMA R56, -R62, R16, R60 ;  /* 0x000000103e38722b */ /* 0x000fd0000000013c */
[----:B------:R-:W-:-:S10]  /*1070*/  DFMA R56, R18, R56, R16 ;  /* 0x000000381238722b */ /* 0x000fd40000000010 */
[----:B------:R-:W-:-:S05]  /*1080*/  FFMA R16, RZ, R63, R57 ;  /* 0x0000003fff107223 */ /* 0x000fca0000000039 */
[----:B------:R-:W-:-:S13]  /*1090*/  FSETP.GT.AND P0, PT, |R16|, 1.469367938527859385e-39, PT ;  /* 0x001000001000780b */ /* 0x000fda0003f04200 */
[----:B------:R-:W-:Y:S05]  /*10a0*/  @P0 BRA P1, `(.L_x_16) ;  /* 0x0000000000200947 */ /* 0x000fea0000800000 */
[----:B------:R-:W-:Y:S01]  /*10b0*/  IMAD.MOV.U32 R20, RZ, RZ, R60 ;  /* 0x000000ffff147224 */ /* 0x000fe200078e003c */
[----:B------:R-:W-:Y:S01]  /*10c0*/  MOV R18, R62 ;  /* 0x0000003e00127202 */ /* 0x000fe20000000f00 */
[----:B------:R-:W-:Y:S01]  /*10d0*/  IMAD.MOV.U32 R21, RZ, RZ, R61 ;  /* 0x000000ffff157224 */ /* 0x000fe200078e003d */
[----:B------:R-:W-:Y:S01]  /*10e0*/  MOV R30, 0x1110 ;  /* 0x00001110001e7802 */ /* 0x000fe20000000f00 */
[----:B------:R-:W-:-:S07]  /*10f0*/  IMAD.MOV.U32 R19, RZ, RZ, R63 ;  /* 0x000000ffff137224 */ /* 0x000fce00078e003f */
[----:B------:R-:W-:Y:S05]  /*1100*/  CALL.REL.NOINC `($__internal_1_$__cuda_sm20_div_rn_f64_full) ;  /* 0x0000005000d87944 */ /* 0x000fea0003c00000 */
[----:B------:R-:W-:Y:S02]  /*1110*/  IMAD.MOV.U32 R56, RZ, RZ, R72 ;  /* 0x000000ffff387224 */ /* 0x000fe400078e0048 */
[----:B------:R-:W-:-:S07]  /*1120*/  IMAD.MOV.U32 R57, RZ, RZ, R73 ;  /* 0x000000ffff397224 */ /* 0x000fce00078e0049 */
.L_x_16:
[----:B------:R-:W-:Y:S05]  /*1130*/  BSYNC.RECONVERGENT B1 ;  /* 0x0000000000017941 */ /* 0x000fea0003800200 */
.L_x_15:
[----:B------:R-:W0:Y:S01]  /*1140*/  MUFU.RCP64H R17, R63 ;  /* 0x0000003f00117308 */ /* 0x000e220000001800 */
[----:B------:R-:W-:Y:S01]  /*1150*/  MOV R16, 0x1 ;  /* 0x0000000100107802 */ /* 0x000fe20000000f00 */
[----:B------:R-:W-:Y:S01]  /*1160*/  BSSY.RECONVERGENT B1, `(.L_x_17) ;  /* 0x0000015000017945 */ /* 0x000fe20003800200 */
[----:B------:R-:W-:-:S04]  /*1170*/  FSETP.GEU.AND P1, PT, |R59|, 6.5827683646048100446e-37, PT ;  /* 0x036000003b00780b */ /* 0x000fc80003f2e200 */
        /* <DEDUP_REMOVED lines=19> */
.L_x_18:
[----:B------:R-:W-:Y:S05]  /*12b0*/  BSYNC.RECONVERGENT B1 ;  /* 0x0000000000017941 */ /* 0x000fea0003800200 */
.L_x_17:
[----:B------:R-:W-:Y:S01]  /*12c0*/  DFMA R16, -R56, R56, R16 ;  /* 0x000000383810722b */ /* 0x000fe20000000110 */
[----:B------:R-:W-:Y:S01]  /*12d0*/  IMAD.MOV.U32 R18, RZ, RZ, RZ ;  /* 0x000000ffff127224 */ /* 0x000fe200078e00ff */
[----:B------:R-:W-:Y:S01]  /*12e0*/  BSSY.RECONVERGENT B1, `(.L_x_19) ;  /* 0x000001c000017945 */ /* 0x000fe20003800200 */
[----:B------:R-:W-:-:S05]  /*12f0*/  IMAD.MOV.U32 R30, RZ, RZ, RZ ;  /* 0x000000ffff1e7224 */ /* 0x000fca00078e00ff */
[----:B------:R-:W-:Y:S02]  /*1300*/  DSETP.MAX.AND P0, P1, RZ, R16, PT ;  /* 0x00000010ff00722a */ /* 0x000fe4000390f000 */
[----:B------:R-:W-:Y:S02]  /*1310*/  MOV R19, R17 ;  /* 0x0000001100137202 */ /* 0x000fe40000000f00 */
[----:B------:R-:W-:Y:S02]  /*1320*/  MOV R17, 0x3fd80000 ;  /* 0x3fd8000000117802 */ /* 0x000fe40000000f00 */
[----:B------:R-:W-:Y:S02]  /*1330*/  FSEL R31, R18, R19, P0 ;  /* 0x00000013121f7208 */ /* 0x000fe40000000000 */
[----:B------:R-:W-:Y:S01]  /*1340*/  SEL R30, R30, R16, P0 ;  /* 0x000000101e1e7207 */ /* 0x000fe20000000000 */
[----:B------:R-:W-:-:S05]  /*1350*/  IMAD.MOV.U32 R16, RZ, RZ, 0x0 ;  /* 0x00000000ff107424 */ /* 0x000fca00078e00ff */
[----:B------:R-:W-:-:S04]  /*1360*/  @P1 LOP3.LUT R31, R19, 0x80000, RZ, 0xfc, !PT ;  /* 0x00080000131f1812 */ /* 0x000fc800078efcff */
[----:B------:R-:W0:Y:S01]  /*1370*/  MUFU.RSQ64H R21, R31 ;  /* 0x0000001f00157308 */ /* 0x000e220000001c00 */
[----:B------:R-:W-:-:S05]  /*1380*/  VIADD R20, R31, 0xfcb00000 ;  /* 0xfcb000001f147836 */ /* 0x000fca0000000000 */
[----:B------:R-:W-:Y:S01]  /*1390*/  ISETP.GE.U32.AND P0, PT, R20, 0x7ca00000, PT ;  /* 0x7ca000001400780c */ /* 0x000fe20003f06070 */
[----:B0-----:R-:W-:-:S08]  /*13a0*/  DMUL R18, R20, R20 ;  /* 0x0000001414127228 */ /* 0x001fd00000000000 */
[----:B------:R-:W-:-:S08]  /*13b0*/  DFMA R18, R30, -R18, 1 ;  /* 0x3ff000001e12742b */ /* 0x000fd00000000812 */
[----:B------:R-:W-:Y:S02]  /*13c0*/  DFMA R16, R18, R16, 0.5 ;  /* 0x3fe000001210742b */ /* 0x000fe40000000010 */
[----:B------:R-:W-:-:S08]  /*13d0*/  DMUL R18, R20, R18 ;  /* 0x0000001214127228 */ /* 0x000fd00000000000 */
[----:B------:R-:W-:-:S08]  /*13e0*/  DFMA R18, R16, R18, R20 ;  /* 0x000000121012722b */ /* 0x000fd00000000014 */
[----:B------:R-:W-:Y:S02]  /*13f0*/  DMUL R24, R30, R18 ;  /* 0x000000121e187228 */ /* 0x000fe40000000000 */
[----:B------:R-:W-:Y:S02]  /*1400*/  VIADD R17, R19, 0xfff00000 ;  /* 0xfff0000013117836 */ /* 0x000fe40000000000 */
[----:B------:R-:W-:-:S04]  /*1410*/  IMAD.MOV.U32 R16, RZ, RZ, R18 ;  /* 0x000000ffff107224 */ /* 0x000fc800078e0012 */
[----:B------:R-:W-:-:S08]  /*1420*/  DFMA R22, R24, -R24, R30 ;  /* 0x800000181816722b */ /* 0x000fd0000000001e */
[----:B------:R-:W-:Y:S01]  /*1430*/  DFMA R72, R22, R16, R24 ;  /* 0x000000101648722b */ /* 0x000fe20000000018 */
[----:B------:R-:W-:Y:S10]  /*1440*/  @!P0 BRA `(.L_x_20) ;  /* 0x0000000000148947 */ /* 0x000ff40003800000 */
[----:B------:R-:W-:Y:S01]  /*1450*/  MOV R16, R20 ;  /* 0x0000001400107202 */ /* 0x000fe20000000f00 */
[----:B------:R-:W-:Y:S01]  /*1460*/  IMAD.MOV.U32 R21, RZ, RZ, R31 ;  /* 0x000000ffff157224 */ /* 0x000fe200078e001f */
[----:B------:R-:W-:Y:S01]  /*1470*/  MOV R20, 0x14a0 ;  /* 0x000014a000147802 */ /* 0x000fe20000000f00 */
[----:B------:R-:W-:-:S07]  /*1480*/  IMAD.MOV.U32 R19, RZ, RZ, R17 ;  /* 0x000000ffff137224 */ /* 0x000fce00078e0011 */
[----:B------:R-:W-:Y:S05]  /*1490*/  CALL.REL.NOINC `($__internal_2_$__cuda_sm20_dsqrt_rn_f64_mediumpath_v1) ;  /* 0x0000005400707944 */ /* 0x000fea0003c00000 */
.L_x_20:
[----:B------:R-:W-:Y:S05]  /*14a0*/  BSYNC.RECONVERGENT B1 ;  /* 0x0000000000017941 */ /* 0x000fea0003800200 */
.L_x_19:
[----:B------:R3:W4:Y:S01]  /*14b0*/  F2F.F32.F64 R72, R72 ;  /* 0x0000004800487310 */ /* 0x0007220000301000 */
[----:B------:R-:W-:Y:S01]  /*14c0*/  IMAD.MOV.U32 R56, RZ, RZ, R26 ;  /* 0x000000ffff387224 */ /* 0x000fe200078e001a */
[----:B------:R-:W-:Y:S01]  /*14d0*/  MOV R28, R64 ;  /* 0x00000040001c7202 */ /* 0x000fe20000000f00 */
[----:B------:R-:W-:Y:S02]  /*14e0*/  IMAD.MOV.U32 R57, RZ, RZ, R27 ;  /* 0x000000ffff397224 */ /* 0x000fe400078e001b */
[----:B------:R-:W-:Y:S01]  /*14f0*/  IMAD.MOV.U32 R37, RZ, RZ, R65 ;  /* 0x000000ffff257224 */ /* 0x000fe200078e0041 */
[----:B------:R-:W-:Y:S06]  /*1500*/  BRA `(.L_x_13) ;  /* 0x0000003c00ac7947 */ /* 0x000fec0003800000 */
.L_x_11:
[----:B------:R-:W-:-:S04]  /*1510*/  IMAD R17, R31, UR16, RZ ;  /* 0x000000101f117c24 */ /* 0x000fc8000f8e02ff */
[----:B------:R-:W-:-:S06]  /*1520*/  IMAD.WIDE R16, R17, 0x4, R66 ;  /* 0x0000000411107825 */ /* 0x000fcc00078e0242 */
[----:B------:R-:W2:Y:S01]  /*1530*/  LDG.E.CONSTANT R16, desc[UR14][R16.64] ;  /* 0x0000000e10107981 */ /* 0x000ea2000c1e9900 */
[----:B------:R-:W-:Y:S02]  /*1540*/  FSETP.NE.AND P0, PT, |R18|, +INF , PT ;  /* 0x7f8000001200780b */ /* 0x000fe40003f05200 */
[----:B--2---:R-:W-:-:S13]  /*1550*/  FSETP.NE.AND P1, PT, |R16|, +INF , PT ;  /* 0x7f8000001000780b */ /* 0x004fda0003f25200 */
[----:B------:R-:W-:Y:S05]  /*1560*/  @P0 BRA P1, `(.L_x_21) ;  /* 0x0000000400b00947 */ /* 0x000fea0000800000 */
[----:B------:R-:W-:Y:S01]  /*1570*/  BSSY.RELIABLE B1, `(.L_x_22) ;  /* 0x0000014000017945 */ /* 0x000fe20003800100 */
[----:B------:R-:W-:Y:S02]  /*1580*/  CS2R R60, SRZ ;  /* 0x00000000003c7805 */ /* 0x000fe4000001ff00 */
[----:B------:R-:W-:-:S07]  /*1590*/  CS2R R58, SRZ ;  /* 0x00000000003a7805 */ /* 0x000fce000001ff00 */
.L_x_23:
[----:B------:R-:W0:Y:S02]  /*15a0*/  LDC R16, c[0x0][0x390] ;  /* 0x0000e400ff107b82 */ /* 0x000e240000000800 */
[----:B0-----:R-:W-:-:S04]  /*15b0*/  IMAD R17, R31, R16, R16 ;  /* 0x000000101f117224 */ /* 0x001fc800078e0210 */
[----:B------:R-:W-:-:S06]  /*15c0*/  IMAD.WIDE R16, R17, 0x4, R66 ;  /* 0x0000000411107825 */ /* 0x000fcc00078e0242 */
[----:B------:R-:W2:Y:S01]  /*15d0*/  LDG.E.CONSTANT R16, desc[UR14][R16.64] ;  /* 0x0000000e10107981 */ /* 0x000ea2000c1e9900 */
[----:B------:R-:W-:Y:S01]  /*15e0*/  IMAD.MOV.U32 R28, RZ, RZ, R64 ;  /* 0x000000ffff1c7224 */ /* 0x000fe200078e0040 */
[----:B------:R-:W-:Y:S01]  /*15f0*/  MOV R56, R26 ;  /* 0x0000001a00387202 */ /* 0x000fe20000000f00 */
[----:B------:R-:W-:Y:S02]  /*1600*/  IMAD.MOV.U32 R37, RZ, RZ, R65 ;  /* 0x000000ffff257224 */ /* 0x000fe400078e0041 */
[----:B------:R-:W-:Y:S01]  /*1610*/  IMAD.MOV.U32 R57, RZ, RZ, R27 ;  /* 0x000000ffff397224 */ /* 0x000fe200078e001b */
[----:B--2---:R-:W-:-:S13]  /*1620*/  FSETP.NE.AND P0, PT, |R16|, +INF , PT ;  /* 0x7f8000001000780b */ /* 0x004fda0003f05200 */
[----:B------:R-:W-:Y:S05]  /*1630*/  @!P0 BREAK.RELIABLE B1 ;  /* 0x0000000000018942 */ /* 0x000fea0003800100 */
[----:B------:R-:W-:Y:S05]  /*1640*/  @!P0 BRA `(.L_x_13) ;  /* 0x0000003c005c8947 */ /* 0x000fea0003800000 */
[----:B------:R-:W-:Y:S01]  /*1650*/  VIADD R31, R31, 0x1 ;  /* 0x000000011f1f7836 */ /* 0x000fe20000000000 */
[----:B------:R-:W0:Y:S04]  /*1660*/  F2F.F64.F32 R16, R16 ;  /* 0x0000001000107310 */ /* 0x000e280000201800 */
[----:B------:R-:W-:Y:S01]  /*1670*/  ISETP.GE.AND P0, PT, R31, UR11, PT ;  /* 0x0000000b1f007c0c */ /* 0x000fe2000bf06270 */
[----:B0-----:R-:W-:Y:S02]  /*1680*/  DADD R60, R60, R16 ;  /* 0x000000003c3c7229 */ /* 0x001fe40000000010 */
[----:B------:R-:W-:-:S10]  /*1690*/  DFMA R58, R16, R16, R58 ;  /* 0x00000010103a722b */ /* 0x000fd4000000003a */
[----:B------:R-:W-:Y:S05]  /*16a0*/  @!P0 BRA `(.L_x_23) ;  /* 0xfffffffc00bc8947 */ /* 0x000fea000383ffff */
[----:B------:R-:W-:Y:S05]  /*16b0*/  BSYNC.RELIABLE B1 ;  /* 0x0000000000017941 */ /* 0x000fea0003800100 */
.L_x_22:
        /* <DEDUP_REMOVED lines=15> */
[----:B------:R-:W-:Y:S01]  /*17b0*/  MOV R20, R60 ;  /* 0x0000003c00147202 */ /* 0x000fe20000000f00 */
[----:B------:R-:W-:Y:S01]  /*17c0*/  IMAD.MOV.U32 R21, RZ, RZ, R61 ;  /* 0x000000ffff157224 */ /* 0x000fe200078e003d */
[----:B------:R-:W-:Y:S01]  /*17d0*/  MOV R30, 0x1810 ;  /* 0x00001810001e7802 */ /* 0x000fe20000000f00 */
[----:B------:R-:W-:Y:S02]  /*17e0*/  IMAD.MOV.U32 R18, RZ, RZ, R62 ;  /* 0x000000ffff127224 */ /* 0x000fe400078e003e */
[----:B------:R-:W-:-:S07]  /*17f0*/  IMAD.MOV.U32 R19, RZ, RZ, R63 ;  /* 0x000000ffff137224 */ /* 0x000fce00078e003f */
[----:B------:R-:W-:Y:S05]  /*1800*/  CALL.REL.NOINC `($__internal_1_$__cuda_sm20_div_rn_f64_full) ;  /* 0x0000004c00187944 */ /* 0x000fea0003c00000 */
[----:B------:R-:W-:Y:S01]  /*1810*/  MOV R56, R72 ;  /* 0x0000004800387202 */ /* 0x000fe20000000f00 */
[----:B------:R-:W-:-:S07]  /*1820*/  IMAD.MOV.U32 R57, RZ, RZ, R73 ;  /* 0x000000ffff397224 */ /* 0x000fce00078e0049 */
.L_x_25:
[----:B------:R-:W-:Y:S05]  /*1830*/  BSYNC.RECONVERGENT B1 ;  /* 0x0000000000017941 */ /* 0x000fea0003800200 */
.L_x_24:
[----:B------:R-:W0:Y:S01]  /*1840*/  MUFU.RCP64H R19, R63 ;  /* 0x0000003f00137308 */ /* 0x000e220000001800 */
        /* <DEDUP_REMOVED lines=20> */
[----:B------:R-:W-:Y:S01]  /*1990*/  IMAD.MOV.U32 R16, RZ, RZ, R72 ;  /* 0x000000ffff107224 */ /* 0x000fe200078e0048 */
[----:B------:R-:W-:-:S07]  /*19a0*/  MOV R17, R73 ;  /* 0x0000004900117202 */ /* 0x000fce0000000f00 */
.L_x_27:
[----:B------:R-:W-:Y:S05]  /*19b0*/  BSYNC.RECONVERGENT B1 ;  /* 0x0000000000017941 */ /* 0x000fea0003800200 */
.L_x_26:
[----:B------:R-:W-:Y:S01]  /*19c0*/  DFMA R16, -R56, R56, R16 ;  /* 0x000000383810722b */ /* 0x000fe20000000110 */
[----:B------:R-:W-:Y:S01]  /*19d0*/  IMAD.MOV.U32 R18, RZ, RZ, RZ ;  /* 0x000000ffff127224 */ /* 0x000fe200078e00ff */
[----:B------:R-:W-:Y:S01]  /*19e0*/  BSSY.RECONVERGENT B1, `(.L_x_28) ;  /* 0x000001e000017945 */ /* 0x000fe20003800200 */
[----:B------:R-:W-:-:S05]  /*19f0*/  IMAD.MOV.U32 R30, RZ, RZ, RZ ;  /* 0x000000ffff1e7224 */ /* 0x000fca00078e00ff */
[----:B------:R-:W-:Y:S02]  /*1a00*/  DSETP.MAX.AND P0, P1, RZ, R16, PT ;  /* 0x00000010ff00722a */ /* 0x000fe4000390f000 */
[----:B------:R-:W-:Y:S02]  /*1a10*/  IMAD.MOV.U32 R19, RZ, RZ, R17 ;  /* 0x000000ffff137224 */ /* 0x000fe400078e0011 */
[----:B------:R-:W-:Y:S02]  /*1a20*/  IMAD.MOV.U32 R17, RZ, RZ, 0x3fd80000 ;  /* 0x3fd80000ff117424 */ /* 0x000fe400078e00ff */
[----:B------:R-:W-:Y:S01]  /*1a30*/  SEL R30, R30, R16, P0 ;  /* 0x000000101e1e7207 */ /* 0x000fe20000000000 */
[----:B------:R-:W-:Y:S01]  /*1a40*/  IMAD.MOV.U32 R16, RZ, RZ, 0x0 ;  /* 0x00000000ff107424 */ /* 0x000fe200078e00ff */
[----:B------:R-:W-:-:S06]  /*1a50*/  FSEL R31, R18, R19, P0 ;  /* 0x00000013121f7208 */ /* 0x000fcc0000000000 */
[----:B------:R-:W-:-:S04]  /*1a60*/  @P1 LOP3.LUT R31, R19, 0x80000, RZ, 0xfc, !PT ;  /* 0x00080000131f1812 */ /* 0x000fc800078efcff */
[----:B------:R-:W0:Y:S01]  /*1a70*/  MUFU.RSQ64H R21, R31 ;  /* 0x0000001f00157308 */ /* 0x000e220000001c00 */
[----:B------:R-:W-:-:S04]  /*1a80*/  IADD3 R20, PT, PT, R31, -0x3500000, RZ ;  /* 0xfcb000001f147810 */ /* 0x000fc80007ffe0ff */
[----:B------:R-:W-:Y:S02]  /*1a90*/  ISETP.GE.U32.AND P0, PT, R20, 0x7ca00000, PT ;  /* 0x7ca000001400780c */ /* 0x000fe40003f06070 */
[----:B0-----:R-:W-:-:S08]  /*1aa0*/  DMUL R18, R20, R20 ;  /* 0x0000001414127228 */ /* 0x001fd00000000000 */
[----:B------:R-:W-:-:S08]  /*1ab0*/  DFMA R18, R30, -R18, 1 ;  /* 0x3ff000001e12742b */ /* 0x000fd00000000812 */
[----:B------:R-:W-:Y:S02]  /*1ac0*/  DFMA R16, R18, R16, 0.5 ;  /* 0x3fe000001210742b */ /* 0x000fe40000000010 */
[----:B------:R-:W-:-:S08]  /*1ad0*/  DMUL R24, R20, R18 ;  /* 0x0000001214187228 */ /* 0x000fd00000000000 */
[----:B------:R-:W-:-:S08]  /*1ae0*/  DFMA R24, R16, R24, R20 ;  /* 0x000000181018722b */ /* 0x000fd00000000014 */
[----:B------:R-:W-:Y:S02]  /*1af0*/  DMUL R16, R30, R24 ;  /* 0x000000181e107228 */ /* 0x000fe40000000000 */
[----:B------:R-:W-:Y:S01]  /*1b00*/  VIADD R19, R25, 0xfff00000 ;  /* 0xfff0000019137836 */ /* 0x000fe20000000000 */
[----:B------:R-:W-:-:S05]  /*1b10*/  MOV R18, R24 ;  /* 0x0000001800127202 */ /* 0x000fca0000000f00 */
[----:B------:R-:W-:-:S08]  /*1b20*/  DFMA R22, R16, -R16, R30 ;  /* 0x800000101016722b */ /* 0x000fd0000000001e */
[----:B------:R-:W-:Y:S01]  /*1b30*/  DFMA R72, R22, R18, R16 ;  /* 0x000000121648722b */ /* 0x000fe20000000010 */
[----:B------:R-:W-:Y:S10]  /*1b40*/  @!P0 BRA `(.L_x_29) ;  /* 0x00000000001c8947 */ /* 0x000ff40003800000 */
[----:B------:R-:W-:Y:S01]  /*1b50*/  IMAD.MOV.U32 R18, RZ, RZ, R24 ;  /* 0x000000ffff127224 */ /* 0x000fe200078e0018 */
[----:B------:R-:W-:Y:S01]  /*1b60*/  MOV R25, R17 ;  /* 0x0000001100197202 */ /* 0x000fe20000000f00 */
[----:B------:R-:W-:Y:S02]  /*1b70*/  IMAD.MOV.U32 R24, RZ, RZ, R16 ;  /* 0x000000ffff187224 */ /* 0x000fe400078e0010 */
[----:B------:R-:W-:Y:S01]  /*1b80*/  IMAD.MOV.U32 R16, RZ, RZ, R20 ;  /* 0x000000ffff107224 */ /* 0x000fe200078e0014 */
[----:B------:R-:W-:Y:S01]  /*1b90*/  MOV R20, 0x1bc0 ;  /* 0x00001bc000147802 */ /* 0x000fe20000000f00 */
[----:B------:R-:W-:-:S07]  /*1ba0*/  IMAD.MOV.U32 R21, RZ, RZ, R31 ;  /* 0x000000ffff157224 */ /* 0x000fce00078e001f */
[----:B------:R-:W-:Y:S05]  /*1bb0*/  CALL.REL.NOINC `($__internal_2_$__cuda_sm20_dsqrt_rn_f64_mediumpath_v1) ;  /* 0x0000004c00a87944 */ /* 0x000fea0003c00000 */
.L_x_29:
[----:B------:R-:W-:Y:S05]  /*1bc0*/  BSYNC.RECONVERGENT B1 ;  /* 0x0000000000017941 */ /* 0x000fea0003800200 */
.L_x_28:
[----:B------:R0:W1:Y:S01]  /*1bd0*/  F2F.F32.F64 R72, R72 ;  /* 0x0000004800487310 */ /* 0x0000620000301000 */
[----:B------:R-:W-:Y:S01]  /*1be0*/  IMAD.MOV.U32 R56, RZ, RZ, R26 ;  /* 0x000000ffff387224 */ /* 0x000fe200078e001a */
[----:B------:R-:W-:Y:S01]  /*1bf0*/  MOV R28, R64 ;  /* 0x00000040001c7202 */ /* 0x000fe20000000f00 */
[----:B------:R-:W-:Y:S02]  /*1c00*/  IMAD.MOV.U32 R57, RZ, RZ, R27 ;  /* 0x000000ffff397224 */ /* 0x000fe400078e001b */
[----:B------:R-:W-:Y:S01]  /*1c10*/  IMAD.MOV.U32 R37, RZ, RZ, R65 ;  /* 0x000000ffff257224 */ /* 0x000fe200078e0041 */
[----:B------:R-:W-:Y:S06]  /*1c20*/  BRA `(.L_x_13) ;  /* 0x0000003400e47947 */ /* 0x000fec0003800000 */
.L_x_21:
[----:B-1----:R-:W0:Y:S01]  /*1c30*/  MUFU.RCP64H R21, R63 ;  /* 0x0000003f00157308 */ /* 0x002e220000001800 */
[----:B------:R-:W-:Y:S01]  /*1c40*/  IMAD.MOV.U32 R20, RZ, RZ, 0x1 ;  /* 0x00000001ff147424 */ /* 0x000fe200078e00ff */
[----:B------:R-:W-:Y:S06]  /*1c50*/  BSSY.RECONVERGENT B1, `(.L_x_30) ;  /* 0x000001c000017945 */ /* 0x000fec0003800200 */
[----:B------:R-:W-:Y:S08]  /*1c60*/  F2F.F64.F32 R16, R16 ;  /* 0x0000001000107310 */ /* 0x000ff00000201800 */
[----:B------:R-:W1:Y:S01]  /*1c70*/  F2F.F64.F32 R18, R34 ;  /* 0x0000002200127310 */ /* 0x000e620000201800 */
[----:B0-----:R-:W-:-:S08]  /*1c80*/  DFMA R22, -R62, R20, 1 ;  /* 0x3ff000003e16742b */ /* 0x001fd00000000114 */
[----:B------:R-:W-:Y:S02]  /*1c90*/  DFMA R22, R22, R22, R22 ;  /* 0x000000161616722b */ /* 0x000fe40000000016 */
[----:B-1----:R-:W-:-:S06]  /*1ca0*/  DADD R24, R18, -R16 ;  /* 0x0000000012187229 */ /* 0x002fcc0000000810 */
[----:B------:R-:W-:Y:S02]  /*1cb0*/  DFMA R22, R20, R22, R20 ;  /* 0x000000161416722b */ /* 0x000fe40000000014 */
[----:B------:R-:W-:Y:S02]  /*1cc0*/  DMUL R16, R16, R16 ;  /* 0x0000001010107228 */ /* 0x000fe40000000000 */
[----:B------:R-:W-:-:S04]  /*1cd0*/  DADD R60, R60, R24 ;  /* 0x000000003c3c7229 */ /* 0x000fc80000000018 */
[----:B------:R-:W-:Y:S02]  /*1ce0*/  DFMA R20, -R62, R22, 1 ;  /* 0x3ff000003e14742b */ /* 0x000fe40000000116 */
[----:B------:R-:W-:-:S06]  /*1cf0*/  DFMA R16, R18, R18, -R16 ;  /* 0x000000121210722b */ /* 0x000fcc0000000810 */
[----:B------:R-:W-:Y:S01]  /*1d00*/  DFMA R20, R22, R20, R22 ;  /* 0x000000141614722b */ /* 0x000fe20000000016 */
[----:B------:R-:W-:Y:S01]  /*1d10*/  FSETP.GEU.AND P1, PT, |R61|, 6.5827683646048100446e-37, PT ;  /* 0x036000003d00780b */ /* 0x000fe20003f2e200 */
[----:B------:R-:W-:-:S06]  /*1d20*/  DADD R58, R58, R16 ;  /* 0x000000003a3a7229 */ /* 0x000fcc0000000010 */
        /* <DEDUP_REMOVED lines=14> */
.L_x_31:
[----:B------:R-:W-:Y:S05]  /*1e10*/  BSYNC.RECONVERGENT B1 ;  /* 0x0000000000017941 */ /* 0x000fea0003800200 */
.L_x_30:
        /* <DEDUP_REMOVED lines=23> */
.L_x_33:
[----:B------:R-:W-:Y:S05]  /*1f90*/  BSYNC.RECONVERGENT B1 ;  /* 0x0000000000017941 */ /* 0x000fea0003800200 */
.L_x_32:
[----:B------:R-:W-:Y:S01]  /*1fa0*/  DFMA R16, -R26, R26, R16 ;  /* 0x0000001a1a10722b */ /* 0x000fe20000000110 */
[----:B------:R-:W-:Y:S01]  /*1fb0*/  MOV R18, RZ ;  /* 0x000000ff00127202 */ /* 0x000fe20000000f00 */
[----:B------:R-:W-:Y:S01]  /*1fc0*/  IMAD.MOV.U32 R30, RZ, RZ, RZ ;  /* 0x000000ffff1e7224 */ /* 0x000fe200078e00ff */
[----:B------:R-:W-:Y:S05]  /*1fd0*/  BSSY.RECONVERGENT B1, `(.L_x_34) ;  /* 0x000001f000017945 */ /* 0x000fea0003800200 */
[----:B------:R-:W-:Y:S02]  /*1fe0*/  DSETP.MAX.AND P0, P1, RZ, R16, PT ;  /* 0x00000010ff00722a */ /* 0x000fe4000390f000 */
[----:B------:R-:W-:-:S02]  /*1ff0*/  IMAD.MOV.U32 R19, RZ, RZ, R17 ;  /* 0x000000ffff137224 */ /* 0x000fc400078e0011 */
[----:B------:R-:W-:Y:S02]  /*2000*/  IMAD.MOV.U32 R17, RZ, RZ, 0x3fd80000 ;  /* 0x3fd80000ff117424 */ /* 0x000fe400078e00ff */
[----:B------:R-:W-:Y:S02]  /*2010*/  SEL R30, R30, R16, P0 ;  /* 0x000000101e1e7207 */ /* 0x000fe40000000000 */
[----:B------:R-:W-:Y:S02]  /*2020*/  FSEL R31, R18, R19, P0 ;  /* 0x00000013121f7208 */ /* 0x000fe40000000000 */
[----:B------:R-:W-:-:S04]  /*2030*/  MOV R16, 0x0 ;  /* 0x0000000000107802 */ /* 0x000fc80000000f00 */
        /* <DEDUP_REMOVED lines=17> */
[----:B------:R-:W-:Y:S01]  /*2150*/  MOV R16, R20 ;  /* 0x0000001400107202 */ /* 0x000fe20000000f00 */
[----:B------:R-:W-:Y:S01]  /*2160*/  IMAD.MOV.U32 R21, RZ, RZ, R31 ;  /* 0x000000ffff157224 */ /* 0x000fe200078e001f */
[----:B------:R-:W-:Y:S01]  /*2170*/  MOV R20, 0x21a0 ;  /* 0x000021a000147802 */ /* 0x000fe20000000f00 */
[----:B------:R-:W-:-:S07]  /*2180*/  IMAD.MOV.U32 R25, RZ, RZ, R17 ;  /* 0x000000ffff197224 */ /* 0x000fce00078e0011 */
[----:B------:R-:W-:Y:S05]  /*2190*/  CALL.REL.NOINC `($__internal_2_$__cuda_sm20_dsqrt_rn_f64_mediumpath_v1) ;  /* 0x0000004800307944 */ /* 0x000fea0003c00000 */
[----:B------:R-:W-:Y:S02]  /*21a0*/  IMAD.MOV.U32 R26, RZ, RZ, R72 ;  /* 0x000000ffff1a7224 */ /* 0x000fe400078e0048 */
[----:B------:R-:W-:-:S07]  /*21b0*/  IMAD.MOV.U32 R27, RZ, RZ, R73 ;  /* 0x000000ffff1b7224 */ /* 0x000fce00078e0049 */
.L_x_35:
[----:B------:R-:W-:Y:S05]  /*21c0*/  BSYNC.RECONVERGENT B1 ;  /* 0x0000000000017941 */ /* 0x000fea0003800200 */
.L_x_34:
[----:B------:R0:W1:Y:S01]  /*21d0*/  F2F.F32.F64 R72, R26 ;  /* 0x0000001a00487310 */ /* 0x0000620000301000 */
[----:B------:R-:W-:Y:S05]  /*21e0*/  BRA `(.L_x_13) ;  /* 0x0000003000747947 */ /* 0x000fea0003800000 */
.L_x_10:
[----:B------:R-:W-:Y:S01]  /*21f0*/  FSETP.NE.AND P0, PT, |R18|, +INF , PT ;  /* 0x7f8000001200780b */ /* 0x000fe20003f05200 */
[----:B------:R-:W-:Y:S01]  /*2200*/  IMAD.MOV.U32 R28, RZ, RZ, RZ ;  /* 0x000000ffff1c7224 */ /* 0x000fe200078e00ff */
[----:B------:R-:W-:Y:S02]  /*2210*/  MOV R37, RZ ;  /* 0x000000ff00257202 */ /* 0x000fe40000000f00 */
[----:B------:R-:W-:-:S09]  /*2220*/  CS2R R56, SRZ ;  /* 0x0000000000387805 */ /* 0x000fd2000001ff00 */
[----:B------:R-:W-:Y:S05]  /*2230*/  @!P0 BRA `(.L_x_13) ;  /* 0x0000003000608947 */ /* 0x000fea0003800000 */
[----:B------:R-:W-:-:S13]  /*2240*/  ISETP.GE.AND P0, PT, R64, UR26, PT ;  /* 0x0000001a40007c0c */ /* 0x000fda000bf06270 */
[----:B------:R-:W-:Y:S05]  /*2250*/  @P0 BRA `(.L_x_36) ;  /* 0x0000001800240947 */ /* 0x000fea0003800000 */
[----:B------:R-:W-:Y:S01]  /*2260*/  IMAD.U32 R16, RZ, RZ, UR26 ;  /* 0x0000001aff107e24 */ /* 0x000fe2000f8e00ff */
[----:B------:R-:W0:Y:S01]  /*2270*/  F2F.F64.F32 R56, R34 ;  /* 0x0000002200387310 */ /* 0x000e220000201800 */
[----:B------:R-:W-:Y:S02]  /*2280*/  VIADD R28, R64, 0x1 ;  /* 0x00000001401c7836 */ /* 0x000fe40000000000 */
[----:B------:R-:W-:Y:S01]  /*2290*/  VIADD R37, R65, 0x1 ;  /* 0x0000000141257836 */ /* 0x000fe20000000000 */
[----:B------:R-:W-:Y:S02]  /*22a0*/  ISETP.GT.U32.AND P1, PT, R16, 0x800, PT ;  /* 0x000008001000780c */ /* 0x000fe40003f24070 */
[----:B------:R-:W-:Y:S02]  /*22b0*/  ISETP.NE.AND P2, PT, R28, UR26, PT ;  /* 0x0000001a1c007c0c */ /* 0x000fe4000bf45270 */
[----:B------:R-:W-:-:S04]  /*22c0*/  ISETP.NE.AND P0, PT, R37, UR26, PT ;  /* 0x0000001a25007c0c */ /* 0x000fc8000bf05270 */
[----:B------:R-:W-:Y:S01]  /*22d0*/  SEL R37, R37, RZ, P0 ;  /* 0x000000ff25257207 */ /* 0x000fe20000000000 */
[----:B0-----:R-:W-:-:S04]  /*22e0*/  DADD R56, R26, R56 ;  /* 0x000000001a387229 */ /* 0x001fc80000000038 */
[----:B------:R-:W-:-:S05]  /*22f0*/  @!P1 LEA R17, R65, UR21, 0x2 ;  /* 0x0000001541119c11 */ /* 0x000fca000f8e10ff */
[----:B------:R0:W-:Y:S01]  /*2300*/  @!P1 STL [R17], R34 ;  /* 0x0000002211009387 */ /* 0x0001e20000100800 */
[----:B------:R-:W-:Y:S05]  /*2310*/  @P2 BRA `(.L_x_13) ;  /* 0x0000003000282947 */ /* 0x000fea0003800000 */
[----:B-1----:R-:W0:Y:S01]  /*2320*/  MUFU.RCP64H R19, R63 ;  /* 0x0000003f00137308 */ /* 0x002e220000001800 */
        /* <DEDUP_REMOVED lines=20> */
.L_x_38:
[----:B------:R-:W-:Y:S05]  /*2470*/  BSYNC.RECONVERGENT B1 ;  /* 0x0000000000017941 */ /* 0x000fea0003800200 */
.L_x_37:
[----:B------:R-:W-:Y:S05]  /*2480*/  @P1 BRA `(.L_x_39) ;  /* 0x0000000800201947 */ /* 0x000fea0003800000 */
[----:B------:R-:W0:Y:S01]  /*2490*/  LDCU UR5, c[0x0][0x398] ;  /* 0x00007300ff0577ac */ /* 0x000e220008000800 */
[----:B------:R-:W-:Y:S01]  /*24a0*/  CS2R R64, SRZ ;  /* 0x0000000000407805 */ /* 0x000fe2000001ff00 */
[----:B0-----:R-:W-:-:S03]  /*24b0*/  UISETP.GE.U32.AND UP2, UPT, UR5, 0x10, UPT ;  /* 0x000000100500788c */ /* 0x001fc6000bf46070 */
[----:B------:R-:W-:-:S06]  /*24c0*/  UMOV UR5, URZ ;  /* 0x000000ff00057c82 */ /* 0x000fcc0008000000 */
[----:B------:R-:W-:Y:S05]  /*24d0*/  BRA.U !UP2, `(.L_x_40) ;  /* 0x000000010aec7547 */ /* 0x000fea000b800000 */
[----:B------:R-:W-:Y:S01]  /*24e0*/  CS2R R64, SRZ ;  /* 0x0000000000407805 */ /* 0x000fe2000001ff00 */
[----:B------:R-:W-:-:S06]  /*24f0*/  UMOV UR5, URZ ;  /* 0x000000ff00057c82 */ /* 0x000fcc0008000000 */
.L_x_41:
[----:B------:R-:W-:-:S09]  /*2500*/  ULEA UR17, UR5, UR21, 0x2 ;  /* 0x0000001505117291 */ /* 0x000fd2000f8e10ff */
[----:B------:R-:W2:Y:S04]  /*2510*/  LDL.128 R16, [UR17] ;  /* 0x00000011ff107983 */ /* 0x000ea80008100c00 */
[----:B------:R-:W3:Y:S04]  /*2520*/  LDL.128 R20, [UR17+0x10] ;  /* 0x00001011ff147983 */ /* 0x000ee80008100c00 */
[----:B------:R-:W4:Y:S04]  /*2530*/  LDL.128 R24, [UR17+0x20] ;  /* 0x00002011ff187983 */ /* 0x000f280008100c00 */
[----:B------:R-:W5:Y:S01]  /*2540*/  LDL.128 R28, [UR17+0x30] ;  /* 0x00003011ff1c7983 */ /* 0x000f620008100c00 */
[----:B------:R-:W-:-:S04]  /*2550*/  UIADD3 UR5, UPT, UPT, UR5, 0x10, URZ ;  /* 0x0000001005057890 */ /* 0x000fc8000fffe0ff */
[----:B------:R-:W-:Y:S01]  /*2560*/  UISETP.NE.AND UP2, UPT, UR5, UR7, UPT ;  /* 0x000000070500728c */ /* 0x000fe2000bf45270 */
[----:B--2---:R-:W0:Y:S08]  /*2570*/  F2F.F64.F32 R76, R16 ;  /* 0x00000010004c7310 */ /* 0x004e300000201800 */
[----:B------:R-:W1:Y:S01]  /*2580*/  F2F.F64.F32 R78, R19 ;  /* 0x00000013004e7310 */ /* 0x000e620000201800 */
[----:B0-----:R-:W-:-:S08]  /*2590*/  DADD R76, R76, -R72 ;  /* 0x000000004c4c7229 */ /* 0x001fd00000000848 */
[----:B------:R-:W-:Y:S01]  /*25a0*/  DADD R76, |R76|, R64 ;  /* 0x000000004c4c7229 */ /* 0x000fe20000000240 */
[----:B------:R-:W0:Y:S01]  /*25b0*/  F2F.F64.F32 R64, R17 ;  /* 0x0000001100407310 */ /* 0x000e220000201800 */
[----:B-1----:R-:W-:-:S07]  /*25c0*/  DADD R78, R78, -R72 ;  /* 0x000000004e4e7229 */ /* 0x002fce0000000848 */
[----:B---3--:R-:W1:Y:S01]  /*25d0*/  F2F.F64.F32 R16, R21 ;  /* 0x0000001500107310 */ /* 0x008e620000201800 */
[----:B0-----:R-:W-:-:S08]  /*25e0*/  DADD R64, R64, -R72 ;  /* 0x0000000040407229 */ /* 0x001fd00000000848 */
[----:B------:R-:W-:Y:S02]  /*25f0*/  DADD R76, R76, |R64| ;  /* 0x000000004c4c7229 */ /* 0x000fe40000000440 */
[----:B------:R-:W0:Y:S01]  /*2600*/  F2F.F64.F32 R64, R18 ;  /* 0x0000001200407310 */ /* 0x000e220000201800 */
[----:B-1----:R-:W-:-:S07]  /*2610*/  DADD R16, R16, -R72 ;  /* 0x0000000010107229 */ /* 0x002fce0000000848 */
[----:B------:R-:W1:Y:S01]  /*2620*/  F2F.F64.F32 R18, R23 ;  /* 0x0000001700127310 */ /* 0x000e620000201800 */
[----:B0-----:R-:W-:-:S08]  /*2630*/  DADD R64, R64, -R72 ;  /* 0x0000000040407229 */ /* 0x001fd00000000848 */
[----:B------:R-:W-:Y:S01]  /*2640*/  DADD R64, R76, |R64| ;  /* 0x000000004c407229 */ /* 0x000fe20000000440 */
[----:B------:R-:W0:Y:S01]  /*2650*/  F2F.F64.F32 R76, R20 ;  /* 0x00000014004c7310 */ /* 0x000e220000201800 */
[----:B-1----:R-:W-:-:S06]  /*2660*/  DADD R18, R18, -R72 ;  /* 0x0000000012127229 */ /* 0x002fcc0000000848 */
[----:B------:R-:W-:Y:S02]  /*2670*/  DADD R64, R64, |R78| ;  /* 0x0000000040407229 */ /* 0x000fe4000000044e */
[----:B0-----:R-:W-:-:S08]  /*2680*/  DADD R76, R76, -R72 ;  /* 0x000000004c4c7229 */ /* 0x001fd00000000848 */
[----:B------:R-:W-:Y:S01]  /*2690*/  DADD R76, R64, |R76| ;  /* 0x00000000404c7229 */ /* 0x000fe2000000044c */
[----:B------:R-:W0:Y:S07]  /*26a0*/  F2F.F64.F32 R64, R22 ;  /* 0x0000001600407310 */ /* 0x000e2e0000201800 */
[----:B------:R-:W-:Y:S02]  /*26b0*/  DADD R16, R76, |R16| ;  /* 0x000000004c107229 */ /* 0x000fe40000000410 */
[----:B----4-:R-:W1:Y:S01]  /*26c0*/  F2F.F64.F32 R76, R25 ;  /* 0x00000019004c7310 */ /* 0x010e620000201800 */
[----:B0-----:R-:W-:-:S07]  /*26d0*/  DADD R64, R64, -R72 ;  /* 0x0000000040407229 */ /* 0x001fce0000000848 */
[----:B-----5:R-:W0:Y:S01]  /*26e0*/  F2F.F64.F32 R22, R29 ;  /* 0x0000001d00167310 */ /* 0x020e220000201800 */
[----:B------:R-:W-:-:S07]  /*26f0*/  DADD R64, R16, |R64| ;  /* 0x0000000010407229 */ /* 0x000fce0000000440 */
[----:B------:R-:W2:Y:S01]  /*2700*/  F2F.F64.F32 R16, R24 ;  /* 0x0000001800107310 */ /* 0x000ea20000201800 */
[----:B-1----:R-:W-:Y:S02]  /*2710*/  DADD R76, R76, -R72 ;  /* 0x000000004c4c7229 */ /* 0x002fe40000000848 */
[----:B------:R-:W-:Y:S02]  /*2720*/  DADD R18, R64, |R18| ;  /* 0x0000000040127229 */ /* 0x000fe40000000412 */
[--C-:B0-----:R-:W-:Y:S02]  /*2730*/  DADD R22, R22, -R72.reuse ;  /* 0x0000000016167229 */ /* 0x101fe40000000848 */
[----:B--2---:R-:W-:Y:S01]  /*2740*/  DADD R20, R16, -R72 ;  /* 0x0000000010147229 */ /* 0x004fe20000000848 */
[----:B------:R-:W0:Y:S07]  /*2750*/  F2F.F64.F32 R16, R26 ;  /* 0x0000001a00107310 */ /* 0x000e2e0000201800 */
[----:B------:R-:W-:-:S02]  /*2760*/  DADD R18, R18, |R20| ;  /* 0x0000000012127229 */ /* 0x000fc40000000414 */
[----:B------:R-:W1:Y:S06]  /*2770*/  F2F.F64.F32 R20, R27 ;  /* 0x0000001b00147310 */ /* 0x000e6c0000201800 */
[----:B------:R-:W-:Y:S02]  /*2780*/  DADD R76, R18, |R76| ;  /* 0x00000000124c7229 */ /* 0x000fe4000000044c */
[--C-:B0-----:R-:W-:Y:S01]  /*2790*/  DADD R16, R16, -R72.reuse ;  /* 0x0000000010107229 */ /* 0x101fe20000000848 */
[----:B------:R-:W0:Y:S01]  /*27a0*/  F2F.F64.F32 R18, R28 ;  /* 0x0000001c00127310 */ /* 0x000e220000201800 */
[----:B-1----:R-:W-:-:S06]  /*27b0*/  DADD R20, R20, -R72 ;  /* 0x0000000014147229 */ /* 0x002fcc0000000848 */
[----:B------:R-:W-:Y:S02]  /*27c0*/  DADD R16, R76, |R16| ;  /* 0x000000004c107229 */ /* 0x000fe40000000410 */
[----:B0-----:R-:W-:-:S06]  /*27d0*/  DADD R18, R18, -R72 ;  /* 0x0000000012127229 */ /* 0x001fcc0000000848 */
[----:B------:R-:W-:Y:S02]  /*27e0*/  DADD R20, R16, |R20| ;  /* 0x0000000010147229 */ /* 0x000fe40000000414 */
[----:B------:R-:W0:Y:S06]  /*27f0*/  F2F.F64.F32 R16, R30 ;  /* 0x0000001e00107310 */ /* 0x000e2c0000201800 */
[----:B------:R-:W-:Y:S02]  /*2800*/  DADD R18, R20, |R18| ;  /* 0x0000000014127229 */ /* 0x000fe40000000412 */
[----:B------:R-:W1:Y:S06]  /*2810*/  F2F.F64.F32 R20, R31 ;  /* 0x0000001f00147310 */ /* 0x000e6c0000201800 */
[----:B------:R-:W-:-:S02]  /*2820*/  DADD R18, R18, |R22| ;  /* 0x0000000012127229 */ /* 0x000fc40000000416 */
[--C-:B0-----:R-:W-:Y:S02]  /*2830*/  DADD R16, R16, -R72.reuse ;  /* 0x0000000010107229 */ /* 0x101fe40000000848 */
[----:B-1----:R-:W-:-:S06]  /*2840*/  DADD R20, R20, -R72 ;  /* 0x0000000014147229 */ /* 0x002fcc0000000848 */
[----:B------:R-:W-:-:S08]  /*2850*/  DADD R16, R18, |R16| ;  /* 0x0000000012107229 */ /* 0x000fd00000000410 */
[----:B------:R-:W-:Y:S01]  /*2860*/  DADD R64, R16, |R20| ;  /* 0x0000000010407229 */ /* 0x000fe20000000414 */
[----:B------:R-:W-:Y:S10]  /*2870*/  BRA.U UP2, `(.L_x_41) ;  /* 0xfffffffd02207547 */ /* 0x000ff4000b83ffff */
[----:B------:R-:W-:-:S05]  /*2880*/  UMOV UR5, UR7 ;  /* 0x0000000700057c82 */ /* 0x000fca0008000000 */
.L_x_40:
[----:B------:R-:W-:-:S09]  /*2890*/  UISETP.NE.AND UP2, UPT, UR18, URZ, UPT ;  /* 0x000000ff1200728c */ /* 0x000fd2000bf45270 */
[----:B------:R-:W-:Y:S05]  /*28a0*/  BRA.U !UP2, `(.L_x_42) ;  /* 0x000000110a207547 */ /* 0x000fea000b800000 */
[----:B------:R-:W-:Y:S02]  /*28b0*/  UIADD3 UR17, UPT, UPT, UR18, -0x1, URZ ;  /* 0xffffffff12117890 */ /* 0x000fe4000fffe0ff */
[----:B------:R-:W-:Y:S02]  /*28c0*/  UISETP.NE.AND UP3, UPT, UR19, URZ, UPT ;  /* 0x000000ff1300728c */ /* 0x000fe4000bf65270 */
[----:B------:R-:W-:-:S09]  /*28d0*/  UISETP.GE.U32.AND UP2, UPT, UR17, 0x7, UPT ;  /* 0x000000071100788c */ /* 0x000fd2000bf46070 */
[----:B------:R-:W-:Y:S05]  /*28e0*/  BRA.U !UP2, `(.L_x_43) ;  /* 0x000000010a707547 */ /* 0x000fea000b800000 */
[----:B------:R-:W-:-:S09]  /*28f0*/  ULEA UR17, UR5, UR21, 0x2 ;  /* 0x0000001505117291 */ /* 0x000fd2000f8e10ff */
[----:B------:R-:W2:Y:S04]  /*2900*/  LDL.128 R16, [UR17] ;  /* 0x00000011ff107983 */ /* 0x000ea80008100c00 */
[----:B------:R-:W3:Y:S01]  /*2910*/  LDL.128 R20, [UR17+0x10] ;  /* 0x00001011ff147983 */ /* 0x000ee20008100c00 */
[----:B------:R-:W-:Y:S01]  /*2920*/  UIADD3 UR5, UPT, UPT, UR5, 0x8, URZ ;  /* 0x0000000805057890 */ /* 0x000fe2000fffe0ff */
[----:B--2---:R-:W0:Y:S08]  /*2930*/  F2F.F64.F32 R28, R16 ;  /* 0x00000010001c7310 */ /* 0x004e300000201800 */
[----:B------:R-:W1:Y:S01]  /*2940*/  F2F.F64.F32 R26, R17 ;  /* 0x00000011001a7310 */ /* 0x000e620000201800 */
[----:B0-----:R-:W-:-:S07]  /*2950*/  DADD R28, R28, -R72 ;  /* 0x000000001c1c7229 */ /* 0x001fce0000000848 */
[----:B------:R-:W0:Y:S01]  /*2960*/  F2F.F64.F32 R24, R18 ;  /* 0x0000001200187310 */ /* 0x000e220000201800 */
[----:B------:R-:W-:-:S07]  /*2970*/  DADD R28, R64, |R28| ;  /* 0x00000000401c7229 */ /* 0x000fce000000041c */
[----:B------:R-:W2:Y:S01]  /*2980*/  F2F.F64.F32 R30, R19 ;  /* 0x00000013001e7310 */ /* 0x000ea20000201800 */
[--C-:B-1----:R-:W-:Y:S02]  /*2990*/  DADD R26, R26, -R72.reuse ;  /* 0x000000001a1a7229 */ /* 0x102fe40000000848 */
[----:B0-----:R-:W-:-:S05]  /*29a0*/  DADD R24, R24, -R72 ;  /* 0x0000000018187229 */ /* 0x001fca0000000848 */
[----:B---3--:R-:W0:Y:S01]  /*29b0*/  F2F.F64.F32 R16, R21 ;  /* 0x0000001500107310 */ /* 0x008e220000201800 */
[----:B------:R-:W-:Y:S02]  /*29c0*/  DADD R28, R28, |R26| ;  /* 0x000000001c1c7229 */ /* 0x000fe4000000041a */
[----:B--2---:R-:W-:-:S05]  /*29d0*/  DADD R30, R30, -R72 ;  /* 0x000000001e1e7229 */ /* 0x004fca0000000848 */
[----:B------:R-:W1:Y:S01]  /*29e0*/  F2F.F64.F32 R26, R20 ;  /* 0x00000014001a7310 */ /* 0x000e620000201800 */
[----:B------:R-:W-:Y:S02]  /*29f0*/  DADD R24, R28, |R24| ;  /* 0x000000001c187229 */ /* 0x000fe40000000418 */
[----:B0-----:R-:W-:-:S05]  /*2a00*/  DADD R16, R16, -R72 ;  /* 0x0000000010107229 */ /* 0x001fca0000000848 */
[----:B------:R-:W0:Y:S01]  /*2a10*/  F2F.F64.F32 R18, R23 ;  /* 0x0000001700127310 */ /* 0x000e220000201800 */
[----:B------:R-:W-:Y:S02]  /*2a20*/  DADD R30, R24, |R30| ;  /* 0x00000000181e7229 */ /* 0x000fe4000000041e */
[----:B-1----:R-:W-:-:S05]  /*2a30*/  DADD R26, R26, -R72 ;  /* 0x000000001a1a7229 */ /* 0x002fca0000000848 */
[----:B------:R-:W1:Y:S03]  /*2a40*/  F2F.F64.F32 R24, R22 ;  /* 0x0000001600187310 */ /* 0x000e660000201800 */
[----:B------:R-:W-:Y:S02]  /*2a50*/  DADD R26, R30, |R26| ;  /* 0x000000001e1a7229 */ /* 0x000fe4000000041a */
[--C-:B0-----:R-:W-:Y:S02]  /*2a60*/  DADD R18, R18, -R72.reuse ;  /* 0x0000000012127229 */ /* 0x101fe40000000848 */
[----:B-1----:R-:W-:-:S04]  /*2a70*/  DADD R24, R24, -R72 ;  /* 0x0000000018187229 */ /* 0x002fc80000000848 */
[----:B------:R-:W-:-:S08]  /*2a80*/  DADD R16, R26, |R16| ;  /* 0x000000001a107229 */ /* 0x000fd00000000410 */
[----:B------:R-:W-:-:S08]  /*2a90*/  DADD R16, R16, |R24| ;  /* 0x0000000010107229 */ /* 0x000fd00000000418 */
[----:B------:R-:W-:-:S11]  /*2aa0*/  DADD R64, R16, |R18| ;  /* 0x0000000010407229 */ /* 0x000fd60000000412 */
.L_x_43:
[----:B------:R-:W-:Y:S05]  /*2ab0*/  BRA.U !UP3, `(.L_x_42) ;  /* 0x0000000d0b9c7547 */ /* 0x000fea000b800000 */
[----:B------:R-:W-:Y:S02]  /*2ac0*/  UIADD3 UR17, UPT, UPT, UR19, -0x1, URZ ;  /* 0xffffffff13117890 */ /* 0x000fe4000fffe0ff */
[----:B------:R-:W-:Y:S02]  /*2ad0*/  UISETP.NE.AND UP3, UPT, UR8, URZ, UPT ;  /* 0x000000ff0800728c */ /* 0x000fe4000bf65270 */
[----:B------:R-:W-:-:S09]  /*2ae0*/  UISETP.GE.U32.AND UP2, UPT, UR17, 0x3, UPT ;  /* 0x000000031100788c */ /* 0x000fd2000bf46070 */
[----:B------:R-:W-:Y:S05]  /*2af0*/  BRA.U !UP2, `(.L_x_44) ;  /* 0x000000010a3c7547 */ /* 0x000fea000b800000 */
[----:B------:R-:W-:-:S09]  /*2b00*/  ULEA UR17, UR5, UR21, 0x2 ;  /* 0x0000001505117291 */ /* 0x000fd2000f8e10ff */
[----:B------:R-:W2:Y:S01]  /*2b10*/  LDL.128 R16, [UR17] ;  /* 0x00000011ff107983 */ /* 0x000ea20008100c00 */
        /* <DEDUP_REMOVED lines=8> */
[----:B0-----:R-:W-:-:S06]  /*2ba0*/  DADD R20, R20, -R72 ;  /* 0x0000000014147229 */ /* 0x001fcc0000000848 */
[----:B------:R-:W-:Y:S02]  /*2bb0*/  DADD R22, R24, |R22| ;  /* 0x0000000018167229 */ /* 0x000fe40000000416 */
[----:B--2---:R-:W-:-:S06]  /*2bc0*/  DADD R26, R26, -R72 ;  /* 0x000000001a1a7229 */ /* 0x004fcc0000000848 */
[----:B------:R-:W-:-:S08]  /*2bd0*/  DADD R20, R22, |R20| ;  /* 0x0000000016147229 */ /* 0x000fd00000000414 */
[----:B------:R-:W-:-:S11]  /*2be0*/  DADD R64, R20, |R26| ;  /* 0x0000000014407229 */ /* 0x000fd6000000041a */
.L_x_44:
[----:B------:R-:W-:Y:S05]  /*2bf0*/  BRA.U !UP3, `(.L_x_42) ;  /* 0x0000000d0b4c7547 */ /* 0x000fea000b800000 */
[----:B------:R-:W-:-:S09]  /*2c00*/  ULEA UR5, UR5, UR21, 0x2 ;  /* 0x0000001505057291 */ /* 0x000fd2000f8e10ff */
[----:B------:R-:W2:Y:S01]  /*2c10*/  LDL.64 R16, [UR5] ;  /* 0x00000005ff107983 */ /* 0x000ea20008100a00 */
[----:B------:R-:W-:Y:S01]  /*2c20*/  UISETP.NE.AND UP2, UPT, UR8, 0x1, UPT ;  /* 0x000000010800788c */ /* 0x000fe2000bf45270 */
[----:B--2---:R-:W0:Y:S02]  /*2c30*/  F2F.F64.F32 R18, R16 ;  /* 0x0000001000127310 */ /* 0x004e240000201800 */
[----:B0-----:R-:W-:-:S08]  /*2c40*/  DADD R18, R18, -R72 ;  /* 0x0000000012127229 */ /* 0x001fd00000000848 */
[----:B------:R-:W-:Y:S01]  /*2c50*/  DADD R64, R64, |R18| ;  /* 0x0000000040407229 */ /* 0x000fe20000000412 */
[----:B------:R-:W-:Y:S10]  /*2c60*/  BRA.U !UP2, `(.L_x_42) ;  /* 0x0000000d0a307547 */ /* 0x000ff4000b800000 */
[----:B------:R-:W0:Y:S01]  /*2c70*/  F2F.F64.F32 R18, R17 ;  /* 0x0000001100127310 */ /* 0x000e220000201800 */
[----:B------:R-:W-:Y:S01]  /*2c80*/  UISETP.NE.AND UP2, UPT, UR8, 0x2, UPT ;  /* 0x000000020800788c */ /* 0x000fe2000bf45270 */
[----:B0-----:R-:W-:-:S08]  /*2c90*/  DADD R18, R18, -R72 ;  /* 0x0000000012127229 */ /* 0x001fd00000000848 */
[----:B------:R-:W-:Y:S01]  /*2ca0*/  DADD R64, R64, |R18| ;  /* 0x0000000040407229 */ /* 0x000fe20000000412 */
[----:B------:R-:W-:Y:S10]  /*2cb0*/  BRA.U !UP2, `(.L_x_42) ;  /* 0x0000000d0a1c7547 */ /* 0x000ff4000b800000 */
[----:B------:R-:W2:Y:S02]  /*2cc0*/  LDL R18, [UR5+0x8] ;  /* 0x00000805ff127983 */ /* 0x000ea40008100800 */
[----:B--2---:R-:W0:Y:S02]  /*2cd0*/  F2F.F64.F32 R16, R18 ;  /* 0x0000001200107310 */ /* 0x004e240000201800 */
[----:B0-----:R-:W-:-:S08]  /*2ce0*/  DADD R16, R16, -R72 ;  /* 0x0000000010107229 */ /* 0x001fd00000000848 */
[----:B------:R-:W-:Y:S01]  /*2cf0*/  DADD R64, R64, |R16| ;  /* 0x0000000040407229 */ /* 0x000fe20000000410 */
[----:B------:R-:W-:Y:S10]  /*2d00*/  BRA `(.L_x_42) ;  /* 0x0000000c00087947 */ /* 0x000ff40003800000 */
.L_x_39:
[----:B------:R-:W-:Y:S01]  /*2d10*/  UIADD3 UR5, UPT, UPT, UR12, -0x1, URZ ;  /* 0xffffffff0c057890 */ /* 0x000fe2000fffe0ff */
[----:B------:R-:W-:-:S03]  /*2d20*/  CS2R R64, SRZ ;  /* 0x0000000000407805 */ /* 0x000fc6000001ff00 */
[----:B------:R-:W-:-:S09]  /*2d30*/  UISETP.GE.U32.AND UP2, UPT, UR5, 0xf, UPT ;  /* 0x0000000f0500788c */ /* 0x000fd2000bf46070 */
[----:B------:R-:W-:Y:S05]  /*2d40*/  BRA.U !UP2, `(.L_x_45) ;  /* 0x000000050a687547 */ /* 0x000fea000b800000 */
[----:B------:R-:W-:Y:S01]  /*2d50*/  BSSY.RECONVERGENT B1, `(.L_x_45) ;  /* 0x0000059000017945 */ /* 0x000fe20003800200 */
[----:B------:R-:W-:-:S07]  /*2d60*/  CS2R R64, SRZ ;  /* 0x0000000000407805 */ /* 0x000fce000001ff00 */
.L_x_46:
[----:B------:R-:W0:Y:S02]  /*2d70*/  LDC R17, c[0x0][0x390] ;  /* 0x0000e400ff117b82 */ /* 0x000e240000000800 */
[----:B0-----:R-:W-:-:S04]  /*2d80*/  IMAD R19, R31, R17, R17 ;  /* 0x000000111f137224 */ /* 0x001fc800078e0211 */
[----:B------:R-:W-:-:S05]  /*2d90*/  IMAD.WIDE R18, R19, 0x4, R66 ;  /* 0x0000000413127825 */ /* 0x000fca00078e0242 */
[----:B------:R-:W2:Y:S01]  /*2da0*/  LDG.E.CONSTANT R80, desc[UR14][R18.64] ;  /* 0x0000000e12507981 */ /* 0x000ea2000c1e9900 */
[----:B------:R-:W-:-:S05]  /*2db0*/  IMAD.WIDE R78, R17, 0x4, R18 ;  /* 0x00000004114e7825 */ /* 0x000fca00078e0212 */
[----:B------:R-:W3:Y:S01]  /*2dc0*/  LDG.E.CONSTANT R75, desc[UR14][R78.64] ;  /* 0x0000000e4e4b7981 */ /* 0x000ee2000c1e9900 */
[----:B------:R-:W-:-:S05]  /*2dd0*/  IMAD.WIDE R26, R17, 0x4, R78 ;  /* 0x00000004111a7825 */ /* 0x000fca00078e024e */
[----:B------:R0:W4:Y:S01]  /*2de0*/  LDG.E.CONSTANT R30, desc[UR14][R26.64] ;  /* 0x0000000e1a1e7981 */ /* 0x000122000c1e9900 */
[----:B------:R-:W-:-:S05]  /*2df0*/  IMAD.WIDE R22, R17, 0x4, R26 ;  /* 0x0000000411167825 */ /* 0x000fca00078e021a */
[----:B------:R-:W5:Y:S01]  /*2e00*/  LDG.E.CONSTANT R29, desc[UR14][R22.64] ;  /* 0x0000000e161d7981 */ /* 0x000f62000c1e9900 */
[----:B------:R-:W-:-:S05]  /*2e10*/  IMAD.WIDE R76, R17, 0x4, R22 ;  /* 0x00000004114c7825 */ /* 0x000fca00078e0216 */
[----:B------:R-:W5:Y:S01]  /*2e20*/  LDG.E.CONSTANT R16, desc[UR14][R76.64] ;  /* 0x0000000e4c107981 */ /* 0x000f62000c1e9900 */
[----:B------:R-:W-:-:S05]  /*2e30*/  IMAD.WIDE R24, R17, 0x4, R76 ;  /* 0x0000000411187825 */ /* 0x000fca00078e024c */
[----:B------:R1:W5:Y:S01]  /*2e40*/  LDG.E.CONSTANT R28, desc[UR14][R24.64] ;  /* 0x0000000e181c7981 */ /* 0x000362000c1e9900 */
[----:B0-----:R-:W-:-:S05]  /*2e50*/  IMAD.WIDE R26, R17, 0x4, R24 ;  /* 0x00000004111a7825 */ /* 0x001fca00078e0218 */
[----:B------:R0:W5:Y:S01]  /*2e60*/  LDG.E.CONSTANT R77, desc[UR14][R26.64] ;  /* 0x0000000e1a4d7981 */ /* 0x000162000c1e9900 */
[----:B------:R-:W-:-:S05]  /*2e70*/  IMAD.WIDE R78, R17, 0x4, R26 ;  /* 0x00000004114e7825 */ /* 0x000fca00078e021a */
[----:B------:R-:W5:Y:S01]  /*2e80*/  LDG.E.CONSTANT R76, desc[UR14][R78.64] ;  /* 0x0000000e4e4c7981 */ /* 0x000f62000c1e9900 */
[----:B-1----:R-:W-:-:S04]  /*2e90*/  IMAD.WIDE R24, R17, 0x4, R78 ;  /* 0x0000000411187825 */ /* 0x002fc800078e024e */
[----:B------:R-:W-:-:S04]  /*2ea0*/  IMAD.WIDE R82, R17, 0x4, R24 ;  /* 0x0000000411527825 */ /* 0x000fc800078e0218 */
[----:B0-----:R-:W-:Y:S01]  /*2eb0*/  IMAD.WIDE R26, R17, 0x4, R82 ;  /* 0x00000004111a7825 */ /* 0x001fe200078e0252 */
[----:B--2---:R-:W0:Y:S08]  /*2ec0*/  F2F.F64.F32 R20, R80 ;  /* 0x0000005000147310 */ /* 0x004e300000201800 */
[----:B---3--:R1:W2:Y:S01]  /*2ed0*/  F2F.F64.F32 R18, R75 ;  /* 0x0000004b00127310 */ /* 0x0082a20000201800 */
[----:B0-----:R-:W-:-:S07]  /*2ee0*/  DADD R20, R20, -R72 ;  /* 0x0000000014147229 */ /* 0x001fce0000000848 */
[----:B----4-:R-:W0:Y:S01]  /*2ef0*/  F2F.F64.F32 R22, R30 ;  /* 0x0000001e00167310 */ /* 0x010e220000201800 */
[----:B-1----:R-:W3:Y:S01]  /*2f00*/  LDG.E.CONSTANT R75, desc[UR14][R82.64] ;  /* 0x0000000e524b7981 */ /* 0x002ee2000c1e9900 */
[----:B------:R-:W-:Y:S02]  /*2f10*/  DADD R64, |R20|, R64 ;  /* 0x0000000014407229 */ /* 0x000fe40000000240 */
[----:B--2---:R-:W-:-:S04]  /*2f20*/  DADD R18, R18, -R72 ;  /* 0x0000000012127229 */ /* 0x004fc80000000848 */
[----:B-----5:R-:W1:Y:S04]  /*2f30*/  F2F.F64.F32 R20, R29 ;  /* 0x0000001d00147310 */ /* 0x020e680000201800 */
[----:B------:R-:W-:Y:S01]  /*2f40*/  DADD R18, R64, |R18| ;  /* 0x0000000040127229 */ /* 0x000fe20000000412 */
[----:B------:R2:W4:Y:S01]  /*2f50*/  LDG.E.CONSTANT R65, desc[UR14][R24.64] ;  /* 0x0000000e18417981 */ /* 0x000522000c1e9900 */
[--C-:B0-----:R-:W-:Y:S01]  /*2f60*/  DADD R22, R22, -R72.reuse ;  /* 0x0000000016167229 */ /* 0x101fe20000000848 */
[----:B------:R-:W-:Y:S02]  /*2f70*/  IMAD.WIDE R80, R17, 0x4, R26 ;  /* 0x0000000411507825 */ /* 0x000fe400078e021a */
[----:B------:R0:W5:Y:S01]  /*2f80*/  LDG.E.CONSTANT R64, desc[UR14][R26.64] ;  /* 0x0000000e1a407981 */ /* 0x000162000c1e9900 */
[----:B-1----:R-:W-:-:S03]  /*2f90*/  DADD R20, R20, -R72 ;  /* 0x0000000014147229 */ /* 0x002fc60000000848 */
[----:B------:R-:W5:Y:S01]  /*2fa0*/  LDG.E.CONSTANT R30, desc[UR14][R80.64] ;  /* 0x0000000e501e7981 */ /* 0x000f62000c1e9900 */
[----:B------:R-:W-:Y:S01]  /*2fb0*/  DADD R22, R18, |R22| ;  /* 0x0000000012167229 */ /* 0x000fe20000000416 */
[----:B------:R-:W1:Y:S01]  /*2fc0*/  F2F.F64.F32 R18, R16 ;  /* 0x0000001000127310 */ /* 0x000e620000201800 */
[----:B--2---:R-:W-:-:S06]  /*2fd0*/  IMAD.WIDE R24, R17, 0x4, R80 ;  /* 0x0000000411187825 */ /* 0x004fcc00078e0250 */
[----:B------:R-:W-:Y:S01]  /*2fe0*/  DADD R20, R22, |R20| ;  /* 0x0000000016147229 */ /* 0x000fe20000000414 */
[----:B------:R2:W5:Y:S01]  /*2ff0*/  LDG.E.CONSTANT R29, desc[UR14][R24.64] ;  /* 0x0000000e181d7981 */ /* 0x000562000c1e9900 */
[----:B------:R-:W-:-:S05]  /*3000*/  IMAD.WIDE R22, R17, 0x4, R24 ;  /* 0x0000000411167825 */ /* 0x000fca00078e0218 */
[----:B------:R3:W5:Y:S01]  /*3010*/  LDG.E.CONSTANT R78, desc[UR14][R22.64] ;  /* 0x0000000e164e7981 */ /* 0x000762000c1e9900 */
[----:B-1----:R-:W-:-:S08]  /*3020*/  DADD R18, R18, -R72 ;  /* 0x0000000012127229 */ /* 0x002fd00000000848 */
[----:B------:R-:W-:Y:S01]  /*3030*/  DADD R18, R20, |R18| ;  /* 0x0000000014127229 */ /* 0x000fe20000000412 */
[----:B------:R-:W-:-:S05]  /*3040*/  IMAD.WIDE R20, R17, 0x4, R22 ;  /* 0x0000000411147825 */ /* 0x000fca00078e0216 */
[----:B------:R4:W5:Y:S01]  /*3050*/  LDG.E.CONSTANT R79, desc[UR14][R20.64] ;  /* 0x0000000e144f7981 */ /* 0x000962000c1e9900 */
[----:B------:R-:W-:-:S06]  /*3060*/  IMAD.WIDE R16, R17, 0x4, R20 ;  /* 0x0000000411107825 */ /* 0x000fcc00078e0214 */
[----:B------:R-:W5:Y:S01]  /*3070*/  LDG.E.CONSTANT R16, desc[UR14][R16.64] ;  /* 0x0000000e10107981 */ /* 0x000f62000c1e9900 */
[----:B0-----:R-:W0:Y:S02]  /*3080*/  F2F.F64.F32 R26, R28 ;  /* 0x0000001c001a7310 */ /* 0x001e240000201800 */
[----:B0-----:R-:W-:-:S08]  /*3090*/  DADD R26, R26, -R72 ;  /* 0x000000001a1a7229 */ /* 0x001fd00000000848 */
[----:B------:R-:W-:Y:S02]  /*30a0*/  DADD R18, R18, |R26| ;  /* 0x0000000012127229 */ /* 0x000fe4000000041a */
[----:B------:R-:W0:Y:S08]  /*30b0*/  F2F.F64.F32 R26, R77 ;  /* 0x0000004d001a7310 */ /* 0x000e300000201800 */
[----:B--2---:R-:W1:Y:S01]  /*30c0*/  F2F.F64.F32 R24, R76 ;  /* 0x0000004c00187310 */ /* 0x004e620000201800 */
[----:B0-----:R-:W-:-:S02]  /*30d0*/  DADD R26, R26, -R72 ;  /* 0x000000001a1a7229 */ /* 0x001fc40000000848 */
[----:B-1----:R-:W-:-:S06]  /*30e0*/  DADD R24, R24, -R72 ;  /* 0x0000000018187229 */ /* 0x002fcc0000000848 */
[----:B------:R-:W-:-:S08]  /*30f0*/  DADD R18, R18, |R26| ;  /* 0x0000000012127229 */ /* 0x000fd0000000041a */
[----:B------:R-:W-:Y:S01]  /*3100*/  DADD R18, R18, |R24| ;  /* 0x0000000012127229 */ /* 0x000fe20000000418 */
[----:B------:R-:W-:Y:S01]  /*3110*/  VIADD R31, R31, 0x10 ;  /* 0x000000101f1f7836 */ /* 0x000fe20000000000 */
[----:B------:R-:W-:Y:S01]  /*3120*/  ULOP3.LUT UR5, UR12, 0xfffffff0, URZ, 0xc0, !UPT ;  /* 0xfffffff00c057892 */ /* 0x000fe2000f8ec0ff */
[----:B---3--:R-:W0:Y:S08]  /*3130*/  F2F.F64.F32 R22, R75 ;  /* 0x0000004b00167310 */ /* 0x008e300000201800 */
[----:B----4-:R-:W1:Y:S01]  /*3140*/  F2F.F64.F32 R20, R65 ;  /* 0x0000004100147310 */ /* 0x010e620000201800 */
[----:B0-----:R-:W-:-:S07]  /*3150*/  DADD R22, R22, -R72 ;  /* 0x0000000016167229 */ /* 0x001fce0000000848 */
[----:B-----5:R-:W0:Y:S01]  /*3160*/  F2F.F64.F32 R24, R64 ;  /* 0x0000004000187310 */ /* 0x020e220000201800 */
[----:B-1----:R-:W-:-:S08]  /*3170*/  DADD R20, R20, -R72 ;  /* 0x0000000014147229 */ /* 0x002fd00000000848 */
[----:B------:R-:W-:Y:S02]  /*3180*/  DADD R18, R18, |R20| ;  /* 0x0000000012127229 */ /* 0x000fe40000000414 */
[----:B------:R-:W1:Y:S01]  /*3190*/  F2F.F64.F32 R20, R30 ;  /* 0x0000001e00147310 */ /* 0x000e620000201800 */
[----:B0-----:R-:W-:-:S05]  /*31a0*/  DADD R24, R24, -R72 ;  /* 0x0000000018187229 */ /* 0x001fca0000000848 */
[----:B------:R-:W-:Y:S02]  /*31b0*/  DADD R18, R18, |R22| ;  /* 0x0000000012127229 */ /* 0x000fe40000000416 */
[----:B------:R-:W0:Y:S06]  /*31c0*/  F2F.F64.F32 R22, R29 ;  /* 0x0000001d00167310 */ /* 0x000e2c0000201800 */
[----:B------:R-:W-:Y:S02]  /*31d0*/  DADD R18, R18, |R24| ;  /* 0x0000000012127229 */ /* 0x000fe40000000418 */
[--C-:B-1----:R-:W-:Y:S01]  /*31e0*/  DADD R20, R20, -R72.reuse ;  /* 0x0000000014147229 */ /* 0x102fe20000000848 */
[----:B------:R-:W1:Y:S01]  /*31f0*/  F2F.F64.F32 R24, R78 ;  /* 0x0000004e00187310 */ /* 0x000e620000201800 */
[----:B0-----:R-:W-:-:S07]  /*3200*/  DADD R22, R22, -R72 ;  /* 0x0000000016167229 */ /* 0x001fce0000000848 */
[----:B------:R-:W0:Y:S01]  /*3210*/  F2F.F64.F32 R16, R16 ;  /* 0x0000001000107310 */ /* 0x000e220000201800 */
[----:B------:R-:W-:-:S07]  /*3220*/  DADD R18, R18, |R20| ;  /* 0x0000000012127229 */ /* 0x000fce0000000414 */
[----:B------:R-:W2:Y:S01]  /*3230*/  F2F.F64.F32 R20, R79 ;  /* 0x0000004f00147310 */ /* 0x000ea20000201800 */
[----:B------:R-:W-:Y:S02]  /*3240*/  DADD R18, R18, |R22| ;  /* 0x0000000012127229 */ /* 0x000fe40000000416 */
[--C-:B-1----:R-:W-:Y:S02]  /*3250*/  DADD R24, R24, -R72.reuse ;  /* 0x0000000018187229 */ /* 0x102fe40000000848 */
[----:B0-----:R-:W-:Y:S01]  /*3260*/  DADD R64, R16, -R72 ;  /* 0x0000000010407229 */ /* 0x001fe20000000848 */
[----:B------:R-:W-:-:S05]  /*3270*/  VIADD R17, R31, UR25 ;  /* 0x000000191f117c36 */ /* 0x000fca0008000000 */
[----:B------:R-:W-:Y:S02]  /*3280*/  DADD R18, R18, |R24| ;  /* 0x0000000012127229 */ /* 0x000fe40000000418 */
[----:B--2---:R-:W-:Y:S01]  /*3290*/  DADD R20, R20, -R72 ;  /* 0x0000000014147229 */ /* 0x004fe20000000848 */
[----:B------:R-:W-:-:S07]  /*32a0*/  ISETP.NE.AND P0, PT, R17, UR5, PT ;  /* 0x0000000511007c0c */ /* 0x000fce000bf05270 */
[----:B------:R-:W-:-:S08]  /*32b0*/  DADD R18, R18, |R20| ;  /* 0x0000000012127229 */ /* 0x000fd00000000414 */
[----:B------:R-:W-:Y:S01]  /*32c0*/  DADD R64, R18, |R64| ;  /* 0x0000000012407229 */ /* 0x000fe20000000440 */
[----:B------:R-:W-:Y:S10]  /*32d0*/  @P0 BRA `(.L_x_46) ;  /* 0xfffffff800a40947 */ /* 0x000ff4000383ffff */
[----:B------:R-:W-:Y:S05]  /*32e0*/  BSYNC.RECONVERGENT B1 ;  /* 0x0000000000017941 */ /* 0x000fea0003800200 */
.L_x_45:
[----:B------:R-:W-:-:S09]  /*32f0*/  ULOP3.LUT UP2, URZ, UR12, 0xf, URZ, 0xc0, !UPT ;  /* 0x0000000f0cff7892 */ /* 0x000fd2000f84c0ff */
[----:B------:R-:W-:Y:S05]  /*3300*/  BRA.U !UP2, `(.L_x_42) ;  /* 0x000000050a887547 */ /* 0x000fea000b800000 */
[----:B------:R-:W-:Y:S02]  /*3310*/  UIADD3 UR5, UPT, UPT, UR10, -0x1, URZ ;  /* 0xffffffff0a057890 */ /* 0x000fe4000fffe0ff */
[----:B------:R-:W-:Y:S02]  /*3320*/  ULOP3.LUT UP3, URZ, UR10, 0x7, URZ, 0xc0, !UPT ;  /* 0x000000070aff7892 */ /* 0x000fe4000f86c0ff */
[----:B------:R-:W-:-:S09]  /*3330*/  UISETP.GE.U32.AND UP2, UPT, UR5, 0x7, UPT ;  /* 0x000000070500788c */ /* 0x000fd2000bf46070 */
[----:B------:R-:W-:Y:S05]  /*3340*/  BRA.U !UP2, `(.L_x_47) ;  /* 0x000000010aac7547 */ /* 0x000fea000b800000 */
        /* <DEDUP_REMOVED lines=9> */
[----:B------:R4:W5:Y:S01]  /*33e0*/  LDG.E.CONSTANT R28, desc[UR14][R16.64] ;  /* 0x0000000e101c7981 */ /* 0x000962000c1e9900 */
[----:B------:R-:W-:-:S05]  /*33f0*/  IMAD.WIDE R80, R77, 0x4, R16 ;  /* 0x000000044d507825 */ /* 0x000fca00078e0210 */
[----:B------:R-:W5:Y:S01]  /*3400*/  LDG.E.CONSTANT R25, desc[UR14][R80.64] ;  /* 0x0000000e50197981 */ /* 0x000f62000c1e9900 */
[----:B------:R-:W-:-:S05]  /*3410*/  IMAD.WIDE R78, R77, 0x4, R80 ;  /* 0x000000044d4e7825 */ /* 0x000fca00078e0250 */
[----:B------:R-:W5:Y:S01]  /*3420*/  LDG.E.CONSTANT R24, desc[UR14][R78.64] ;  /* 0x0000000e4e187981 */ /* 0x000f62000c1e9900 */
[----:B------:R-:W-:-:S05]  /*3430*/  IMAD.WIDE R26, R77, 0x4, R78 ;  /* 0x000000044d1a7825 */ /* 0x000fca00078e024e */
[----:B------:R5:W5:Y:S01]  /*3440*/  LDG.E.CONSTANT R23, desc[UR14][R26.64] ;  /* 0x0000000e1a177981 */ /* 0x000b62000c1e9900 */
[----:B------:R-:W-:-:S05]  /*3450*/  IMAD.WIDE R76, R77, 0x4, R26 ;  /* 0x000000044d4c7825 */ /* 0x000fca00078e021a */
[----:B------:R-:W5:Y:S01]  /*3460*/  LDG.E.CONSTANT R22, desc[UR14][R76.64] ;  /* 0x0000000e4c167981 */ /* 0x000f62000c1e9900 */
[----:B------:R-:W-:Y:S01]  /*3470*/  VIADD R31, R31, 0x8 ;  /* 0x000000081f1f7836 */ /* 0x000fe20000000000 */
[----:B--2---:R-:W0:Y:S08]  /*3480*/  F2F.F64.F32 R18, R75 ;  /* 0x0000004b00127310 */ /* 0x004e300000201800 */
[----:B---3--:R-:W1:Y:S01]  /*3490*/  F2F.F64.F32 R20, R30 ;  /* 0x0000001e00147310 */ /* 0x008e620000201800 */
[----:B0-----:R-:W-:-:S07]  /*34a0*/  DADD R18, R18, -R72 ;  /* 0x0000000012127229 */ /* 0x001fce0000000848 */
[----:B----4-:R-:W0:Y:S01]  /*34b0*/  F2F.F64.F32 R16, R29 ;  /* 0x0000001d00107310 */ /* 0x010e220000201800 */
[----:B------:R-:W-:-:S07]  /*34c0*/  DADD R64, R64, |R18| ;  /* 0x0000000040407229 */ /* 0x000fce0000000412 */
[----:B-----5:R-:W2:Y:S01]  /*34d0*/  F2F.F64.F32 R26, R25 ;  /* 0x00000019001a7310 */ /* 0x020ea20000201800 */
[--C-:B-1----:R-:W-:Y:S02]  /*34e0*/  DADD R20, R20, -R72.reuse ;  /* 0x0000000014147229 */ /* 0x102fe40000000848 */
[----:B0-----:R-:W-:-:S05]  /*34f0*/  DADD R16, R16, -R72 ;  /* 0x0000000010107229 */ /* 0x001fca0000000848 */
[----:B------:R-:W0:Y:S01]  /*3500*/  F2F.F64.F32 R18, R28 ;  /* 0x0000001c00127310 */ /* 0x000e220000201800 */
[----:B------:R-:W-:Y:S02]  /*3510*/  DADD R20, R64, |R20| ;  /* 0x0000000040147229 */ /* 0x000fe40000000414 */
[----:B--2---:R-:W-:-:S06]  /*3520*/  DADD R26, R26, -R72 ;  /* 0x000000001a1a7229 */ /* 0x004fcc0000000848 */
[----:B------:R-:W-:Y:S02]  /*3530*/  DADD R16, R20, |R16| ;  /* 0x0000000014107229 */ /* 0x000fe40000000410 */
[----:B------:R-:W1:Y:S01]  /*3540*/  F2F.F64.F32 R20, R24 ;  /* 0x0000001800147310 */ /* 0x000e620000201800 */
[----:B0-----:R-:W-:-:S08]  /*3550*/  DADD R18, R18, -R72 ;  /* 0x0000000012127229 */ /* 0x001fd00000000848 */
[----:B------:R-:W-:Y:S02]  /*3560*/  DADD R16, R16, |R18| ;  /* 0x0000000010107229 */ /* 0x000fe40000000412 */
[----:B------:R-:W0:Y:S01]  /*3570*/  F2F.F64.F32 R18, R23 ;  /* 0x0000001700127310 */ /* 0x000e220000201800 */
[----:B-1----:R-:W-:-:S05]  /*3580*/  DADD R20, R20, -R72 ;  /* 0x0000000014147229 */ /* 0x002fca0000000848 */
[----:B------:R-:W-:Y:S02]  /*3590*/  DADD R16, R16, |R26| ;  /* 0x0000000010107229 */ /* 0x000fe4000000041a */
[----:B------:R-:W1:Y:S06]  /*35a0*/  F2F.F64.F32 R26, R22 ;  /* 0x00000016001a7310 */ /* 0x000e6c0000201800 */
[----:B------:R-:W-:Y:S02]  /*35b0*/  DADD R16, R16, |R20| ;  /* 0x0000000010107229 */ /* 0x000fe40000000414 */
[----:B0-----:R-:W-:-:S02]  /*35c0*/  DADD R18, R18, -R72 ;  /* 0x0000000012127229 */ /* 0x001fc40000000848 */
[----:B-1----:R-:W-:-:S06]  /*35d0*/  DADD R26, R26, -R72 ;  /* 0x000000001a1a7229 */ /* 0x002fcc0000000848 */
[----:B------:R-:W-:-:S08]  /*35e0*/  DADD R16, R16, |R18| ;  /* 0x0000000010107229 */ /* 0x000fd00000000412 */
[----:B------:R-:W-:-:S11]  /*35f0*/  DADD R64, R16, |R26| ;  /* 0x0000000010407229 */ /* 0x000fd6000000041a */
.L_x_47:
[----:B------:R-:W-:Y:S05]  /*3600*/  BRA.U !UP3, `(.L_x_42) ;  /* 0x000000010bc87547 */ /* 0x000fea000b800000 */
[----:B------:R-:W-:Y:S02]  /*3610*/  UIADD3 UR5, UPT, UPT, UR9, -0x1, URZ ;  /* 0xffffffff09057890 */ /* 0x000fe4000fffe0ff */
[----:B------:R-:W-:Y:S02]  /*3620*/  ULOP3.LUT UR17, UR9, 0x3, URZ, 0xc0, !UPT ;  /* 0x0000000309117892 */ /* 0x000fe4000f8ec0ff */
[----:B------:R-:W-:Y:S02]  /*3630*/  UISETP.GE.U32.AND UP2, UPT, UR5, 0x3, UPT ;  /* 0x000000030500788c */ /* 0x000fe4000bf46070 */
[----:B------:R-:W-:-:S07]  /*3640*/  UISETP.NE.AND UP3, UPT, UR17, URZ, UPT ;  /* 0x000000ff1100728c */ /* 0x000fce000bf65270 */
        /* <DEDUP_REMOVED lines=8> */
[----:B------:R-:W4:Y:S01]  /*36d0*/  LDG.E.CONSTANT R76, desc[UR14][R24.64] ;  /* 0x0000000e184c7981 */ /* 0x000f22000c1e9900 */
[----:B------:R-:W-:-:S06]  /*36e0*/  IMAD.WIDE R22, R23, 0x4, R24 ;  /* 0x0000000417167825 */ /* 0x000fcc00078e0218 */
[----:B------:R-:W5:Y:S01]  /*36f0*/  LDG.E.CONSTANT R22, desc[UR14][R22.64] ;  /* 0x0000000e16167981 */ /* 0x000f62000c1e9900 */
[----:B------:R-:W-:Y:S01]  /*3700*/  IADD3 R31, PT, PT, R31, 0x4, RZ ;  /* 0x000000041f1f7810 */ /* 0x000fe20007ffe0ff */
[----:B--2---:R-:W0:Y:S08]  /*3710*/  F2F.F64.F32 R18, R30 ;  /* 0x0000001e00127310 */ /* 0x004e300000201800 */
[----:B---3--:R-:W1:Y:S01]  /*3720*/  F2F.F64.F32 R20, R75 ;  /* 0x0000004b00147310 */ /* 0x008e620000201800 */
[----:B0-----:R-:W-:-:S07]  /*3730*/  DADD R18, R18, -R72 ;  /* 0x0000000012127229 */ /* 0x001fce0000000848 */
[----:B----4-:R-:W0:Y:S01]  /*3740*/  F2F.F64.F32 R16, R76 ;  /* 0x0000004c00107310 */ /* 0x010e220000201800 */
[----:B------:R-:W-:Y:S02]  /*3750*/  DADD R64, R64, |R18| ;  /* 0x0000000040407229 */ /* 0x000fe40000000412 */
[----:B-1----:R-:W-:-:S05]  /*3760*/  DADD R20, R20, -R72 ;  /* 0x0000000014147229 */ /* 0x002fca0000000848 */
[----:B-----5:R-:W1:Y:S01]  /*3770*/  F2F.F64.F32 R18, R22 ;  /* 0x0000001600127310 */ /* 0x020e620000201800 */
[----:B0-----:R-:W-:Y:S02]  /*3780*/  DADD R16, R16, -R72 ;  /* 0x0000000010107229 */ /* 0x001fe40000000848 */
[----:B------:R-:W-:-:S08]  /*3790*/  DADD R20, R64, |R20| ;  /* 0x0000000040147229 */ /* 0x000fd00000000414 */
[----:B------:R-:W-:Y:S02]  /*37a0*/  DADD R16, R20, |R16| ;  /* 0x0000000014107229 */ /* 0x000fe40000000410 */
[----:B-1----:R-:W-:-:S08]  /*37b0*/  DADD R18, R18, -R72 ;  /* 0x0000000012127229 */ /* 0x002fd00000000848 */
[----:B------:R-:W-:-:S11]  /*37c0*/  DADD R64, R16, |R18| ;  /* 0x0000000010407229 */ /* 0x000fd60000000412 */
.L_x_48:
[----:B------:R-:W-:Y:S05]  /*37d0*/  BRA.U !UP3, `(.L_x_42) ;  /* 0x000000010b547547 */ /* 0x000fea000b800000 */
[----:B------:R-:W0:Y:S02]  /*37e0*/  LDC R23, c[0x0][0x390] ;  /* 0x0000e400ff177b82 */ /* 0x000e240000000800 */
[----:B0-----:R-:W-:-:S04]  /*37f0*/  IMAD R17, R31, R23, R23 ;  /* 0x000000171f117224 */ /* 0x001fc800078e0217 */
[----:B------:R-:W-:-:S05]  /*3800*/  IMAD.WIDE R16, R17, 0x4, R66 ;  /* 0x0000000411107825 */ /* 0x000fca00078e0242 */
[----:B------:R-:W2:Y:S01]  /*3810*/  LDG.E.CONSTANT R20, desc[UR14][R16.64] ;  /* 0x0000000e10147981 */ /* 0x000ea2000c1e9900 */
[----:B------:R-:W-:Y:S01]  /*3820*/  UISETP.NE.AND UP2, UPT, UR17, 0x1, UPT ;  /* 0x000000011100788c */ /* 0x000fe2000bf45270 */
[----:B--2---:R-:W0:Y:S02]  /*3830*/  F2F.F64.F32 R18, R20 ;  /* 0x0000001400127310 */ /* 0x004e240000201800 */
[----:B0-----:R-:W-:-:S08]  /*3840*/  DADD R18, R18, -R72 ;  /* 0x0000000012127229 */ /* 0x001fd00000000848 */
[----:B------:R-:W-:Y:S01]  /*3850*/  DADD R64, R64, |R18| ;  /* 0x0000000040407229 */ /* 0x000fe20000000412 */
[----:B------:R-:W-:Y:S10]  /*3860*/  BRA.U !UP2, `(.L_x_42) ;  /* 0x000000010a307547 */ /* 0x000ff4000b800000 */
[----:B------:R-:W-:Y:S01]  /*3870*/  UISETP.NE.AND UP2, UPT, UR17, 0x2, UPT ;  /* 0x000000021100788c */ /* 0x000fe2000bf45270 */
[----:B------:R-:W-:-:S05]  /*3880*/  IMAD.WIDE R20, R23, 0x4, R16 ;  /* 0x0000000417147825 */ /* 0x000fca00078e0210 */
[----:B------:R-:W-:Y:S01]  /*3890*/  PLOP3.LUT P0, PT, PT, PT, UP2, 0x80, 0x8 ;  /* 0x000000000008781c */ /* 0x000fe20003f0f028 */
[----:B------:R-:W2:-:S12]  /*38a0*/  LDG.E.CONSTANT R24, desc[UR14][R20.64] ;  /* 0x0000000e14187981 */ /* 0x000e98000c1e9900 */
[----:B------:R-:W-:-:S06]  /*38b0*/  @P0 IMAD.WIDE R22, R23, 0x4, R20 ;  /* 0x0000000417160825 */ /* 0x000fcc00078e0214 */
[----:B------:R-:W3:Y:S01]  /*38c0*/  @P0 LDG.E.CONSTANT R22, desc[UR14][R22.64] ;  /* 0x0000000e16160981 */ /* 0x000ee2000c1e9900 */
[----:B--2---:R-:W0:Y:S02]  /*38d0*/  F2F.F64.F32 R18, R24 ;  /* 0x0000001800127310 */ /* 0x004e240000201800 */
[----:B0-----:R-:W-:-:S06]  /*38e0*/  DADD R18, R18, -R72 ;  /* 0x0000000012127229 */ /* 0x001fcc0000000848 */
[----:B---3--:R-:W0:Y:S02]  /*38f0*/  @P0 F2F.F64.F32 R16, R22 ;  /* 0x0000001600100310 */ /* 0x008e240000201800 */
[----:B------:R-:W-:Y:S02]  /*3900*/  DADD R64, R64, |R18| ;  /* 0x0000000040407229 */ /* 0x000fe40000000412 */
[----:B0-----:R-:W-:-:S08]  /*3910*/  @P0 DADD R16, R16, -R72 ;  /* 0x0000000010100229 */ /* 0x001fd00000000848 */
[----:B------:R-:W-:-:S11]  /*3920*/  @P0 DADD R64, R64, |R16| ;  /* 0x0000000040400229 */ /* 0x000fd60000000410 */
.L_x_42:
        /* <DEDUP_REMOVED lines=23> */
.L_x_50:
[----:B------:R-:W-:Y:S05]  /*3aa0*/  BSYNC.RECONVERGENT B1 ;  /* 0x0000000000017941 */ /* 0x000fea0003800200 */
.L_x_49:
[----:B------:R-:W0:Y:S01]  /*3ab0*/  LDCU UR5, c[0x0][0x398] ;  /* 0x00007300ff0577ac */ /* 0x000e220008000800 */
[----:B------:R2:W3:Y:S01]  /*3ac0*/  F2F.F32.F64 R72, R16 ;  /* 0x0000001000487310 */ /* 0x0004e20000301000 */
[----:B0-----:R-:W-:Y:S01]  /*3ad0*/  MOV R28, UR5 ;  /* 0x00000005001c7c02 */ /* 0x001fe20008000f00 */
[----:B--23--:R-:W-:Y:S06]  /*3ae0*/  BRA `(.L_x_13) ;  /* 0x0000001800347947 */ /* 0x00cfec0003800000 */
.L_x_36:
[----:B------:R-:W-:-:S06]  /*3af0*/  UISETP.GE.U32.AND UP2, UPT, UR26, 0x801, UPT ;  /* 0x000008011a00788c */ /* 0x000fcc000bf46070 */
[----:B------:R-:W-:-:S13]  /*3b00*/  PLOP3.LUT P0, PT, PT, PT, UP2, 0x80, 0x8 ;  /* 0x000000000008781c */ /* 0x000fda0003f0f028 */
[----:B------:R-:W-:-:S04]  /*3b10*/  @P0 IMAD R29, R31, UR16, RZ ;  /* 0x000000101f1d0c24 */ /* 0x000fc8000f8e02ff */
[----:B------:R-:W-:-:S05]  /*3b20*/  @P0 IMAD.WIDE R28, R29, 0x4, R66 ;  /* 0x000000041d1c0825 */ /* 0x000fca00078e0242 */
[----:B------:R-:W2:Y:S01]  /*3b30*/  @P0 LDG.E.CONSTANT R22, desc[UR14][R28.64] ;  /* 0x0000000e1c160981 */ /* 0x000ea2000c1e9900 */
[----:B------:R-:W-:Y:S01]  /*3b40*/  @!P0 LEA R25, R65, UR21, 0x2 ;  /* 0x0000001541198c11 */ /* 0x000fe2000f8e10ff */
[----:B-1----:R-:W0:Y:S01]  /*3b50*/  MUFU.RCP64H R17, R63 ;  /* 0x0000003f00117308 */ /* 0x002e220000001800 */
[----:B------:R-:W-:-:S03]  /*3b60*/  IMAD.MOV.U32 R16, RZ, RZ, 0x1 ;  /* 0x00000001ff107424 */ /* 0x000fc600078e00ff */
[----:B------:R-:W2:Y:S03]  /*3b70*/  @!P0 LDL R22, [R25] ;  /* 0x0000000019168983 */ /* 0x000ea60000100800 */
[----:B0-----:R-:W-:Y:S01]  /*3b80*/  DFMA R18, -R62, R16, 1 ;  /* 0x3ff000003e12742b */ /* 0x001fe20000000110 */
[----:B------:R-:W-:Y:S01]  /*3b90*/  F2F.F64.F32 R20, R34 ;  /* 0x0000002200147310 */ /* 0x000fe20000201800 */
[----:B------:R-:W-:Y:S01]  /*3ba0*/  BSSY.RECONVERGENT B1, `(.L_x_51) ;  /* 0x0000019000017945 */ /* 0x000fe20003800200 */
[----:B------:R0:W-:Y:S01]  /*3bb0*/  @!P0 STL [R25], R34 ;  /* 0x0000002219008387 */ /* 0x0001e20000100800 */
[----:B------:R-:W-:-:S04]  /*3bc0*/  VIADD R37, R65, 0x1 ;  /* 0x0000000141257836 */ /* 0x000fc80000000000 */
[----:B------:R-:W-:-:S08]  /*3bd0*/  DFMA R18, R18, R18, R18 ;  /* 0x000000121212722b */ /* 0x000fd00000000012 */
[----:B------:R-:W-:-:S08]  /*3be0*/  DFMA R18, R16, R18, R16 ;  /* 0x000000121012722b */ /* 0x000fd00000000010 */
[----:B------:R-:W-:-:S08]  /*3bf0*/  DFMA R16, -R62, R18, 1 ;  /* 0x3ff000003e10742b */ /* 0x000fd00000000112 */
[----:B------:R-:W-:Y:S01]  /*3c00*/  DFMA R16, R18, R16, R18 ;  /* 0x000000101210722b */ /* 0x000fe20000000012 */
[----:B--2---:R-:W1:Y:S02]  /*3c10*/  F2F.F64.F32 R22, R22 ;  /* 0x0000001600167310 */ /* 0x004e640000201800 */
[----:B-1----:R-:W-:-:S08]  /*3c20*/  DADD R20, R20, -R22 ;  /* 0x0000000014147229 */ /* 0x002fd00000000816 */
[----:B------:R-:W-:-:S08]  /*3c30*/  DADD R20, R26, R20 ;  /* 0x000000001a147229 */ /* 0x000fd00000000014 */
[----:B------:R-:W-:Y:S02]  /*3c40*/  DMUL R18, R16, R20 ;  /* 0x0000001410127228 */ /* 0x000fe40000000000 */
[----:B------:R-:W-:Y:S01]  /*3c50*/  FSETP.GEU.AND P2, PT, |R21|, 6.5827683646048100446e-37, PT ;  /* 0x036000001500780b */ /* 0x000fe20003f4e200 */
[----:B------:R-:W-:Y:S01]  /*3c60*/  IMAD.MOV.U32 R57, RZ, RZ, R21 ;  /* 0x000000ffff397224 */ /* 0x000fe200078e0015 */
[----:B------:R-:W-:-:S04]  /*3c70*/  MOV R56, R20 ;  /* 0x0000001400387202 */ /* 0x000fc80000000f00 */
[----:B------:R-:W-:-:S08]  /*3c80*/  DFMA R72, -R62, R18, R20 ;  /* 0x000000123e48722b */ /* 0x000fd00000000114 */
[----:B------:R-:W-:Y:S01]  /*3c90*/  DFMA R72, R16, R72, R18 ;  /* 0x000000481048722b */ /* 0x000fe20000000012 */
[----:B------:R-:W-:-:S05]  /*3ca0*/  IMAD.U32 R17, RZ, RZ, UR26 ;  /* 0x0000001aff117e24 */ /* 0x000fca000f8e00ff */
[----:B------:R-:W-:-:S04]  /*3cb0*/  ISETP.GT.U32.AND P1, PT, R17, 0x800, PT ;  /* 0x000008001100780c */ /* 0x000fc80003f24070 */
[----:B------:R-:W-:-:S05]  /*3cc0*/  FFMA R16, RZ, R63, R73 ;  /* 0x0000003fff107223 */ /* 0x000fca0000000049 */
[----:B------:R-:W-:-:S13]  /*3cd0*/  FSETP.GT.AND P0, PT, |R16|, 1.469367938527859385e-39, PT ;  /* 0x001000001000780b */ /* 0x000fda0003f04200 */
[----:B0-----:R-:W-:Y:S05]  /*3ce0*/  @P0 BRA P2, `(.L_x_52) ;  /* 0x0000000000100947 */ /* 0x001fea0001000000 */
[----:B------:R-:W-:Y:S01]  /*3cf0*/  IMAD.MOV.U32 R18, RZ, RZ, R62 ;  /* 0x000000ffff127224 */ /* 0x000fe200078e003e */
[----:B------:R-:W-:Y:S01]  /*3d00*/  MOV R30, 0x3d30 ;  /* 0x00003d30001e7802 */ /* 0x000fe20000000f00 */
[----:B------:R-:W-:-:S07]  /*3d10*/  IMAD.MOV.U32 R19, RZ, RZ, R63 ;  /* 0x000000ffff137224 */ /* 0x000fce00078e003f */
[----:B------:R-:W-:Y:S05]  /*3d20*/  CALL.REL.NOINC `($__internal_1_$__cuda_sm20_div_rn_f64_full) ;  /* 0x0000002400d07944 */ /* 0x000fea0003c00000 */
.L_x_52:
[----:B------:R-:W-:Y:S05]  /*3d30*/  BSYNC.RECONVERGENT B1 ;  /* 0x0000000000017941 */ /* 0x000fea0003800200 */
.L_x_51:
        /* <DEDUP_REMOVED lines=8> */
.L_x_55:
        /* <DEDUP_REMOVED lines=8> */
[----:B---3--:R-:W1:Y:S01]  /*3e40*/  F2F.F64.F32 R80, R21 ;  /* 0x0000001500507310 */ /* 0x008e620000201800 */
[----:B0-----:R-:W-:-:S08]  /*3e50*/  DADD R78, R78, -R72 ;  /* 0x000000004e4e7229 */ /* 0x001fd00000000848 */
[----:B------:R-:W-:Y:S01]  /*3e60*/  DADD R78, |R78|, R76 ;  /* 0x000000004e4e7229 */ /* 0x000fe2000000024c */
[----:B------:R-:W0:Y:S01]  /*3e70*/  F2F.F64.F32 R76, R17 ;  /* 0x00000011004c7310 */ /* 0x000e220000201800 */
[----:B-1----:R-:W-:-:S07]  /*3e80*/  DADD R80, R80, -R72 ;  /* 0x0000000050507229 */ /* 0x002fce0000000848 */
[----:B------:R-:W1:Y:S01]  /*3e90*/  F2F.F64.F32 R16, R22 ;  /* 0x0000001600107310 */ /* 0x000e620000201800 */
[----:B0-----:R-:W-:-:S08]  /*3ea0*/  DADD R76, R76, -R72 ;  /* 0x000000004c4c7229 */ /* 0x001fd00000000848 */
[----:B------:R-:W-:Y:S02]  /*3eb0*/  DADD R78, R78, |R76| ;  /* 0x000000004e4e7229 */ /* 0x000fe4000000044c */
[----:B------:R-:W0:Y:S01]  /*3ec0*/  F2F.F64.F32 R76, R18 ;  /* 0x00000012004c7310 */ /* 0x000e220000201800 */
[--C-:B-1----:R-:W-:Y:S02]  /*3ed0*/  DADD R16, R16, -R72.reuse ;  /* 0x0000000010107229 */ /* 0x102fe40000000848 */
[----:B0-----:R-:W-:-:S08]  /*3ee0*/  DADD R76, R76, -R72 ;  /* 0x000000004c4c7229 */ /* 0x001fd00000000848 */
[----:B------:R-:W-:Y:S02]  /*3ef0*/  DADD R78, R78, |R76| ;  /* 0x000000004e4e7229 */ /* 0x000fe4000000044c */
[----:B------:R-:W0:Y:S02]  /*3f00*/  F2F.F64.F32 R76, R19 ;  /* 0x00000013004c7310 */ /* 0x000e240000201800 */
[----:B0-----:R-:W-:-:S08]  /*3f10*/  DADD R76, R76, -R72 ;  /* 0x000000004c4c7229 */ /* 0x001fd00000000848 */
[----:B------:R-:W-:Y:S02]  /*3f20*/  DADD R78, R78, |R76| ;  /* 0x000000004e4e7229 */ /* 0x000fe4000000044c */
[----:B------:R-:W0:Y:S08]  /*3f30*/  F2F.F64.F32 R76, R20 ;  /* 0x00000014004c7310 */ /* 0x000e300000201800 */
[----:B----4-:R-:W1:Y:S01]  /*3f40*/  F2F.F64.F32 R20, R25 ;  /* 0x0000001900147310 */ /* 0x010e620000201800 */
[----:B0-----:R-:W-:-:S08]  /*3f50*/  DADD R76, R76, -R72 ;  /* 0x000000004c4c7229 */ /* 0x001fd00000000848 */
[----:B------:R-:W-:Y:S02]  /*3f60*/  DADD R78, R78, |R76| ;  /* 0x000000004e4e7229 */ /* 0x000fe4000000044c */
[----:B------:R-:W0:Y:S01]  /*3f70*/  F2F.F64.F32 R76, R23 ;  /* 0x00000017004c7310 */ /* 0x000e220000201800 */
[----:B-1----:R-:W-:-:S05]  /*3f80*/  DADD R20, R20, -R72 ;  /* 0x0000000014147229 */ /* 0x002fca0000000848 */
[----:B------:R-:W-:Y:S02]  /*3f90*/  DADD R78, R78, |R80| ;  /* 0x000000004e4e7229 */ /* 0x000fe40000000450 */
[----:B------:R-:W1:Y:S06]  /*3fa0*/  F2F.F64.F32 R22, R27 ;  /* 0x0000001b00167310 */ /* 0x000e6c0000201800 */
[----:B------:R-:W-:Y:S02]  /*3fb0*/  DADD R16, R78, |R16| ;  /* 0x000000004e107229 */ /* 0x000fe40000000410 */
[--C-:B0-----:R-:W-:Y:S01]  /*3fc0*/  DADD R18, R76, -R72.reuse ;  /* 0x000000004c127229 */ /* 0x101fe20000000848 */
[----:B------:R-:W0:Y:S01]  /*3fd0*/  F2F.F64.F32 R76, R24 ;  /* 0x00000018004c7310 */ /* 0x000e220000201800 */
[----:B-1----:R-:W-:-:S06]  /*3fe0*/  DADD R22, R22, -R72 ;  /* 0x0000000016167229 */ /* 0x002fcc0000000848 */
[----:B------:R-:W-:Y:S02]  /*3ff0*/  DADD R16, R16, |R18| ;  /* 0x0000000010107229 */ /* 0x000fe40000000412 */
[----:B------:R-:W1:Y:S01]  /*4000*/  F2F.F64.F32 R18, R26 ;  /* 0x0000001a00127310 */ /* 0x000e620000201800 */
[----:B0-----:R-:W-:-:S08]  /*4010*/  DADD R76, R76, -R72 ;  /* 0x000000004c4c7229 */ /* 0x001fd00000000848 */
[----:B------:R-:W-:Y:S02]  /*4020*/  DADD R16, R16, |R76| ;  /* 0x0000000010107229 */ /* 0x000fe4000000044c */
[----:B-1----:R-:W-:-:S06]  /*4030*/  DADD R18, R18, -R72 ;  /* 0x0000000012127229 */ /* 0x002fcc0000000848 */
[----:B------:R-:W-:Y:S02]  /*4040*/  DADD R20, R16, |R20| ;  /* 0x0000000010147229 */ /* 0x000fe40000000414 */
[----:B-----5:R-:W0:Y:S06]  /*4050*/  F2F.F64.F32 R16, R28 ;  /* 0x0000001c00107310 */ /* 0x020e2c0000201800 */
[----:B------:R-:W-:Y:S02]  /*4060*/  DADD R18, R20, |R18| ;  /* 0x0000000014127229 */ /* 0x000fe40000000412 */
[----:B------:R-:W1:Y:S06]  /*4070*/  F2F.F64.F32 R20, R29 ;  /* 0x0000001d00147310 */ /* 0x000e6c0000201800 */
[----:B------:R-:W-:-:S02]  /*4080*/  DADD R22, R18, |R22| ;  /* 0x0000000012167229 */ /* 0x000fc40000000416 */
[--C-:B0-----:R-:W-:Y:S01]  /*4090*/  DADD R16, R16, -R72.reuse ;  /* 0x0000000010107229 */ /* 0x101fe20000000848 */
[----:B------:R-:W0:Y:S01]  /*40a0*/  F2F.F64.F32 R18, R30 ;  /* 0x0000001e00127310 */ /* 0x000e220000201800 */
[----:B-1----:R-:W-:-:S06]  /*40b0*/  DADD R20, R20, -R72 ;  /* 0x0000000014147229 */ /* 0x002fcc0000000848 */
[----:B------:R-:W-:Y:S01]  /*40c0*/  DADD R16, R22, |R16| ;  /* 0x0000000016107229 */ /* 0x000fe20000000410 */
[----:B------:R-:W1:Y:S01]  /*40d0*/  F2F.F64.F32 R22, R31 ;  /* 0x0000001f00167310 */ /* 0x000e620000201800 */
[----:B0-----:R-:W-:-:S06]  /*40e0*/  DADD R18, R18, -R72 ;  /* 0x0000000012127229 */ /* 0x001fcc0000000848 */
[----:B------:R-:W-:Y:S02]  /*40f0*/  DADD R16, R16, |R20| ;  /* 0x0000000010107229 */ /* 0x000fe40000000414 */
[----:B-1----:R-:W-:-:S06]  /*4100*/  DADD R22, R22, -R72 ;  /* 0x0000000016167229 */ /* 0x002fcc0000000848 */
[----:B------:R-:W-:-:S08]  /*4110*/  DADD R16, R16, |R18| ;  /* 0x0000000010107229 */ /* 0x000fd00000000412 */
[----:B------:R-:W-:Y:S01]  /*4120*/  DADD R76, R16, |R22| ;  /* 0x00000000104c7229 */ /* 0x000fe20000000416 */
[----:B------:R-:W-:Y:S10]  /*4130*/  BRA.U UP2, `(.L_x_55) ;  /* 0xfffffffd02207547 */ /* 0x000ff4000b83ffff */
[----:B------:R-:W-:-:S05]  /*4140*/  UMOV UR5, UR7 ;  /* 0x0000000700057c82 */ /* 0x000fca0008000000 */
.L_x_54:
        /* <DEDUP_REMOVED lines=34> */
.L_x_57:
        /* <DEDUP_REMOVED lines=20> */
.L_x_58:
        /* <DEDUP_REMOVED lines=18> */
.L_x_53:
[----:B------:R-:W-:Y:S01]  /*45d0*/  UIADD3 UR5, UPT, UPT, UR12, -0x1, URZ ;  /* 0xffffffff0c057890 */ /* 0x000fe2000fffe0ff */
[----:B------:R-:W-:Y:S01]  /*45e0*/  CS2R R76, SRZ ;  /* 0x00000000004c7805 */ /* 0x000fe2000001ff00 */
[----:B------:R-:W-:Y:S02]  /*45f0*/  ULOP3.LUT UP2, URZ, UR12, 0xf, URZ, 0xc0, !UPT ;  /* 0x0000000f0cff7892 */ /* 0x000fe4000f84c0ff */
[----:B------:R-:W-:-:S09]  /*4600*/  UISETP.GE.U32.AND UP3, UPT, UR5, 0xf, UPT ;  /* 0x0000000f0500788c */ /* 0x000fd2000bf66070 */
[----:B------:R-:W-:Y:S05]  /*4610*/  BRA.U !UP3, `(.L_x_59) ;  /* 0x000000050b687547 */ /* 0x000fea000b800000 */
[----:B------:R-:W0:Y:S01]  /*4620*/  LDC R24, c[0x0][0x390] ;  /* 0x0000e400ff187b82 */ /* 0x000e220000000800 */
[----:B------:R-:W-:Y:S01]  /*4630*/  ULOP3.LUT UR5, UR12, 0xfffffff0, URZ, 0xc0, !UPT ;  /* 0xfffffff00c057892 */ /* 0x000fe2000f8ec0ff */
[----:B------:R-:W-:-:S03]  /*4640*/  CS2R R76, SRZ ;  /* 0x00000000004c7805 */ /* 0x000fc6000001ff00 */
[----:B------:R-:W-:Y:S01]  /*4650*/  UIADD3 UR5, UPT, UPT, -UR5, URZ, URZ ;  /* 0x000000ff05057290 */ /* 0x000fe2000fffe1ff */
[----:B0-----:R-:W-:-:S11]  /*4660*/  IMAD R25, R24, UR24, RZ ;  /* 0x0000001818197c24 */ /* 0x001fd6000f8e02ff */
.L_x_60:
[----:B------:R-:W-:-:S05]  /*4670*/  IMAD.WIDE R16, R25, 0x4, R66 ;  /* 0x0000000419107825 */ /* 0x000fca00078e0242 */
[----:B------:R0:W2:Y:S01]  /*4680*/  LDG.E.CONSTANT R75, desc[UR14][R16.64] ;  /* 0x0000000e104b7981 */ /* 0x0000a2000c1e9900 */
[----:B------:R-:W-:-:S05]  /*4690*/  IMAD.WIDE R20, R24, 0x4, R16 ;  /* 0x0000000418147825 */ /* 0x000fca00078e0210 */
[----:B------:R-:W3:Y:S01]  /*46a0*/  LDG.E.CONSTANT R65, desc[UR14][R20.64] ;  /* 0x0000000e14417981 */ /* 0x000ee2000c1e9900 */
[----:B------:R-:W-:-:S05]  /*46b0*/  IMAD.WIDE R18, R24, 0x4, R20 ;  /* 0x0000000418127825 */ /* 0x000fca00078e0214 */
[----:B------:R-:W4:Y:S01]  /*46c0*/  LDG.E.CONSTANT R30, desc[UR14][R18.64] ;  /* 0x0000000e121e7981 */ /* 0x000f22000c1e9900 */
[----:B------:R-:W-:-:S05]  /*46d0*/  IMAD.WIDE R80, R24, 0x4, R18 ;  /* 0x0000000418507825 */ /* 0x000fca00078e0212 */
[----:B------:R-:W5:Y:S01]  /*46e0*/  LDG.E.CONSTANT R27, desc[UR14][R80.64] ;  /* 0x0000000e501b7981 */ /* 0x000f62000c1e9900 */
[----:B------:R-:W-:-:S05]  /*46f0*/  IMAD.WIDE R78, R24, 0x4, R80 ;  /* 0x00000004184e7825 */ /* 0x000fca00078e0250 */
[----:B------:R-:W4:Y:S01]  /*4700*/  LDG.E.CONSTANT R26, desc[UR14][R78.64] ;  /* 0x0000000e4e1a7981 */ /* 0x000f22000c1e9900 */
[----:B------:R-:W-:-:S05]  /*4710*/  IMAD.WIDE R28, R24, 0x4, R78 ;  /* 0x00000004181c7825 */ /* 0x000fca00078e024e */
[----:B------:R-:W5:Y:S01]  /*4720*/  LDG.E.CONSTANT R23, desc[UR14][R28.64] ;  /* 0x0000000e1c177981 */ /* 0x000f62000c1e9900 */
[----:B0-----:R-:W-:-:S05]  /*4730*/  IMAD.WIDE R16, R24, 0x4, R28 ;  /* 0x0000000418107825 */ /* 0x001fca00078e021c */
[----:B------:R0:W5:Y:S02]  /*4740*/  LDG.E.CONSTANT R22, desc[UR14][R16.64] ;  /* 0x0000000e10167981 */ /* 0x000164000c1e9900 */
[----:B0-----:R-:W-:-:S05]  /*4750*/  IMAD.WIDE R16, R24, 0x4, R16 ;  /* 0x0000000418107825 */ /* 0x001fca00078e0210 */
[----:B------:R0:W5:Y:S01]  /*4760*/  LDG.E.CONSTANT R80, desc[UR14][R16.64] ;  /* 0x0000000e10507981 */ /* 0x000162000c1e9900 */
[----:B--2---:R-:W1:Y:S08]  /*4770*/  F2F.F64.F32 R20, R75 ;  /* 0x0000004b00147310 */ /* 0x004e700000201800 */
[----:B---3--:R-:W2:Y:S01]  /*4780*/  F2F.F64.F32 R18, R65 ;  /* 0x0000004100127310 */ /* 0x008ea20000201800 */
[----:B-1----:R-:W-:-:S08]  /*4790*/  DADD R20, R20, -R72 ;  /* 0x0000000014147229 */ /* 0x002fd00000000848 */
[----:B------:R-:W-:Y:S01]  /*47a0*/  DADD R76, |R20|, R76 ;  /* 0x00000000144c7229 */ /* 0x000fe2000000024c */
[----:B----4-:R-:W-:Y:S01]  /*47b0*/  F2F.F64.F32 R28, R26 ;  /* 0x0000001a001c7310 */ /* 0x010fe20000201800 */
[----:B--2---:R-:W-:-:S07]  /*47c0*/  DADD R18, R18, -R72 ;  /* 0x0000000012127229 */ /* 0x004fce0000000848 */
[----:B------:R-:W1:Y:S01]  /*47d0*/  F2F.F64.F32 R20, R30 ;  /* 0x0000001e00147310 */ /* 0x000e620000201800 */
[----:B------:R-:W-:Y:S02]  /*47e0*/  DADD R18, R76, |R18| ;  /* 0x000000004c127229 */ /* 0x000fe40000000412 */
[----:B-1----:R-:W-:-:S08]  /*47f0*/  DADD R20, R20, -R72 ;  /* 0x0000000014147229 */ /* 0x002fd00000000848 */
[----:B------:R-:W-:Y:S02]  /*4800*/  DADD R18, R18, |R20| ;  /* 0x0000000012127229 */ /* 0x000fe40000000414 */
[----:B-----5:R-:W1:Y:S01]  /*4810*/  F2F.F64.F32 R20, R27 ;  /* 0x0000001b00147310 */ /* 0x020e620000201800 */
[----:B------:R-:W-:Y:S01]  /*4820*/  IMAD.WIDE R76, R24, 0x4, R16 ;  /* 0x00000004184c7825 */ /* 0x000fe200078e0210 */
[----:B------:R-:W-:-:S04]  /*4830*/  DADD R28, R28, -R72 ;  /* 0x000000001c1c7229 */ /* 0x000fc80000000848 */
[----:B------:R2:W3:Y:S01]  /*4840*/  LDG.E.CONSTANT R75, desc[UR14][R76.64] ;  /* 0x0000000e4c4b7981 */ /* 0x0004e2000c1e9900 */
[----:B-1----:R-:W-:-:S08]  /*4850*/  DADD R20, R20, -R72 ;  /* 0x0000000014147229 */ /* 0x002fd00000000848 */
[----:B------:R-:W-:Y:S02]  /*4860*/  DADD R18, R18, |R20| ;  /* 0x0000000012127229 */ /* 0x000fe40000000414 */
[----:B------:R-:W1:Y:S06]  /*4870*/  F2F.F64.F32 R20, R23 ;  /* 0x0000001700147310 */ /* 0x000e6c0000201800 */
[----:B------:R-:W-:Y:S02]  /*4880*/  DADD R18, R18, |R28| ;  /* 0x0000000012127229 */ /* 0x000fe4000000041c */
[----:B-1----:R-:W-:Y:S01]  /*4890*/  DADD R28, R20, -R72 ;  /* 0x00000000141c7229 */ /* 0x002fe20000000848 */
[----:B------:R-:W-:-:S05]  /*48a0*/  IMAD.WIDE R20, R24, 0x4, R76 ;  /* 0x0000000418147825 */ /* 0x000fca00078e024c */
[----:B------:R1:W4:Y:S01]  /*48b0*/  LDG.E.CONSTANT R30, desc[UR14][R20.64] ;  /* 0x0000000e141e7981 */ /* 0x000322000c1e9900 */
[----:B------:R-:W-:-:S05]  /*48c0*/  IMAD.WIDE R84, R24, 0x4, R20 ;  /* 0x0000000418547825 */ /* 0x000fca00078e0214 */
[----:B------:R-:W5:Y:S01]  /*48d0*/  LDG.E.CONSTANT R65, desc[UR14][R84.64] ;  /* 0x0000000e54417981 */ /* 0x000f62000c1e9900 */
[C---:B------:R-:W-:Y:S01]  /*48e0*/  IMAD.WIDE R82, R24.reuse, 0x4, R84 ;  /* 0x0000000418527825 */ /* 0x040fe200078e0254 */
[----:B------:R-:W-:Y:S01]  /*48f0*/  DADD R18, R18, |R28| ;  /* 0x0000000012127229 */ /* 0x000fe2000000041c */
[----:B0-----:R-:W0:Y:S03]  /*4900*/  F2F.F64.F32 R16, R22 ;  /* 0x0000001600107310 */ /* 0x001e260000201800 */
[----:B------:R-:W5:Y:S01]  /*4910*/  LDG.E.CONSTANT R28, desc[UR14][R82.64] ;  /* 0x0000000e521c7981 */ /* 0x000f62000c1e9900 */
[----:B--2---:R-:W-:-:S05]  /*4920*/  IMAD.WIDE R76, R24, 0x4, R82 ;  /* 0x00000004184c7825 */ /* 0x004fca00078e0252 */
[----:B------:R4:W2:Y:S01]  /*4930*/  LDG.E.CONSTANT R29, desc[UR14][R76.64] ;  /* 0x0000000e4c1d7981 */ /* 0x0008a2000c1e9900 */
[----:B------:R-:W-:-:S05]  /*4940*/  IMAD.WIDE R78, R24, 0x4, R76 ;  /* 0x00000004184e7825 */ /* 0x000fca00078e024c */
[----:B------:R-:W2:Y:S01]  /*4950*/  LDG.E.CONSTANT R27, desc[UR14][R78.64] ;  /* 0x0000000e4e1b7981 */ /* 0x000ea2000c1e9900 */
[----:B0-----:R-:W-:Y:S01]  /*4960*/  DADD R16, R16, -R72 ;  /* 0x0000000010107229 */ /* 0x001fe20000000848 */
[----:B-1----:R-:W-:-:S05]  /*4970*/  IMAD.WIDE R20, R24, 0x4, R78 ;  /* 0x0000000418147825 */ /* 0x002fca00078e024e */
[----:B------:R0:W2:Y:S02]  /*4980*/  LDG.E.CONSTANT R26, desc[UR14][R20.64] ;  /* 0x0000000e141a7981 */ /* 0x0000a4000c1e9900 */
[----:B------:R-:W-:Y:S01]  /*4990*/  DADD R18, R18, |R16| ;  /* 0x0000000012127229 */ /* 0x000fe20000000410 */
[----:B------:R-:W-:-:S06]  /*49a0*/  IMAD.WIDE R16, R24, 0x4, R20 ;  /* 0x0000000418107825 */ /* 0x000fcc00078e0214 */
[----:B------:R-:W2:Y:S01]  /*49b0*/  LDG.E.CONSTANT R16, desc[UR14][R16.64] ;  /* 0x0000000e10107981 */ /* 0x000ea2000c1e9900 */
[----:B------:R-:W1:Y:S02]  /*49c0*/  F2F.F64.F32 R22, R80 ;  /* 0x0000005000167310 */ /* 0x000e640000201800 */
[----:B-1----:R-:W-:-:S08]  /*49d0*/  DADD R22, R22, -R72 ;  /* 0x0000000016167229 */ /* 0x002fd00000000848 */
[----:B------:R-:W-:Y:S01]  /*49e0*/  DADD R18, R18, |R22| ;  /* 0x0000000012127229 */ /* 0x000fe20000000416 */
[----:B------:R-:W-:-:S04]  /*49f0*/  UIADD3 UR5, UPT, UPT, UR5, 0x10, URZ ;  /* 0x0000001005057890 */ /* 0x000fc8000fffe0ff */
[----:B------:R-:W-:Y:S01]  /*4a00*/  UISETP.NE.AND UP3, UPT, UR5, URZ, UPT ;  /* 0x000000ff0500728c */ /* 0x000fe2000bf65270 */
[----:B------:R-:W-:Y:S01]  /*4a10*/  IADD3 R31, PT, PT, R31, 0x10, RZ ;  /* 0x000000101f1f7810 */ /* 0x000fe20007ffe0ff */
[----:B------:R-:W-:Y:S01]  /*4a20*/  IMAD R25, R24, 0x10, R25 ;  /* 0x0000001018197824 */ /* 0x000fe200078e0219 */
[----:B---3--:R-:W1:Y:S02]  /*4a30*/  F2F.F64.F32 R22, R75 ;  /* 0x0000004b00167310 */ /* 0x008e640000201800 */
[----:B-1----:R-:W-:-:S08]  /*4a40*/  DADD R22, R22, -R72 ;  /* 0x0000000016167229 */ /* 0x002fd00000000848 */
[----:B------:R-:W-:Y:S01]  /*4a50*/  DADD R18, R18, |R22| ;  /* 0x0000000012127229 */ /* 0x000fe20000000416 */
[----:B----4-:R-:W1:Y:S08]  /*4a60*/  F2F.F64.F32 R76, R30 ;  /* 0x0000001e004c7310 */ /* 0x010e700000201800 */
[----:B-----5:R-:W3:Y:S01]  /*4a70*/  F2F.F64.F32 R22, R65 ;  /* 0x0000004100167310 */ /* 0x020ee20000201800 */
[----:B-1----:R-:W-:-:S07]  /*4a80*/  DADD R76, R76, -R72 ;  /* 0x000000004c4c7229 */ /* 0x002fce0000000848 */
[----:B0-----:R-:W0:Y:S01]  /*4a90*/  F2F.F64.F32 R20, R28 ;  /* 0x0000001c00147310 */ /* 0x001e220000201800 */
[----:B---3--:R-:W-:Y:S02]  /*4aa0*/  DADD R22, R22, -R72 ;  /* 0x0000000016167229 */ /* 0x008fe40000000848 */
[----:B------:R-:W-:-:S08]  /*4ab0*/  DADD R18, R18, |R76| ;  /* 0x0000000012127229 */ /* 0x000fd0000000044c */
[----:B------:R-:W-:Y:S01]  /*4ac0*/  DADD R18, R18, |R22| ;  /* 0x0000000012127229 */ /* 0x000fe20000000416 */
[----:B--2---:R-:W1:Y:S01]  /*4ad0*/  F2F.F64.F32 R22, R29 ;  /* 0x0000001d00167310 */ /* 0x004e620000201800 */
[----:B0-----:R-:W-:-:S07]  /*4ae0*/  DADD R20, R20, -R72 ;  /* 0x0000000014147229 */ /* 0x001fce0000000848 */
[----:B------:R-:W0:Y:S01]  /*4af0*/  F2F.F64.F32 R76, R27 ;  /* 0x0000001b004c7310 */ /* 0x000e220000201800 */
[----:B------:R-:W-:Y:S02]  /*4b00*/  DADD R18, R18, |R20| ;  /* 0x0000000012127229 */ /* 0x000fe40000000414 */
[----:B-1----:R-:W-:-:S05]  /*4b10*/  DADD R22, R22, -R72 ;  /* 0x0000000016167229 */ /* 0x002fca0000000848 */
[----:B------:R-:W1:Y:S03]  /*4b20*/  F2F.F64.F32 R20, R26 ;  /* 0x0000001a00147310 */ /* 0x000e660000201800 */
[----:B------:R-:W-:-:S05]  /*4b30*/  DADD R18, R18, |R22| ;  /* 0x0000000012127229 */ /* 0x000fca0000000416 */
[----:B------:R-:W2:Y:S01]  /*4b40*/  F2F.F64.F32 R16, R16 ;  /* 0x0000001000107310 */ /* 0x000ea20000201800 */
[--C-:B0-----:R-:W-:Y:S02]  /*4b50*/  DADD R76, R76, -R72.reuse ;  /* 0x000000004c4c7229 */ /* 0x101fe40000000848 */
[----:B-1----:R-:W-:-:S06]  /*4b60*/  DADD R20, R20, -R72 ;  /* 0x0000000014147229 */ /* 0x002fcc0000000848 */
[----:B------:R-:W-:Y:S02]  /*4b70*/  DADD R18, R18, |R76| ;  /* 0x0000000012127229 */ /* 0x000fe4000000044c */
[----:B--2---:R-:W-:-:S06]  /*4b80*/  DADD R76, R16, -R72 ;  /* 0x00000000104c7229 */ /* 0x004fcc0000000848 */
[----:B------:R-:W-:-:S08]  /*4b90*/  DADD R18, R18, |R20| ;  /* 0x0000000012127229 */ /* 0x000fd00000000414 */
[----:B------:R-:W-:Y:S01]  /*4ba0*/  DADD R76, R18, |R76| ;  /* 0x00000000124c7229 */ /* 0x000fe2000000044c */
[----:B------:R-:W-:Y:S10]  /*4bb0*/  BRA.U UP3, `(.L_x_60) ;  /* 0xfffffff903ac7547 */ /* 0x000ff4000b83ffff */
.L_x_59:
        /* <DEDUP_REMOVED lines=16> */
[----:B------:R0:W5:Y:S01]  /*4cc0*/  LDG.E.CONSTANT R25, desc[UR14][R20.64] ;  /* 0x0000000e14197981 */ /* 0x000162000c1e9900 */
[----:B------:R-:W-:-:S05]  /*4cd0*/  IMAD.WIDE R80, R29, 0x4, R20 ;  /* 0x000000041d507825 */ /* 0x000fca00078e0214 */
[----:B------:R-:W5:Y:S01]  /*4ce0*/  LDG.E.CONSTANT R24, desc[UR14][R80.64] ;  /* 0x0000000e50187981 */ /* 0x000f62000c1e9900 */
[----:B------:R-:W-:-:S05]  /*4cf0*/  IMAD.WIDE R78, R29, 0x4, R80 ;  /* 0x000000041d4e7825 */ /* 0x000fca00078e0250 */
[----:B------:R-:W5:Y:S01]  /*4d00*/  LDG.E.CONSTANT R23, desc[UR14][R78.64] ;  /* 0x0000000e4e177981 */ /* 0x000f62000c1e9900 */
[----:B------:R-:W-:-:S05]  /*4d10*/  IMAD.WIDE R28, R29, 0x4, R78 ;  /* 0x000000041d1c7825 */ /* 0x000fca00078e024e */
[----:B------:R-:W5:Y:S01]  /*4d20*/  LDG.E.CONSTANT R22, desc[UR14][R28.64] ;  /* 0x0000000e1c167981 */ /* 0x000f62000c1e9900 */
[----:B------:R-:W-:Y:S01]  /*4d30*/  VIADD R31, R31, 0x8 ;  /* 0x000000081f1f7836 */ /* 0x000fe20000000000 */
[----:B--2---:R-:W1:Y:S08]  /*4d40*/  F2F.F64.F32 R18, R65 ;  /* 0x0000004100127310 */ /* 0x004e700000201800 */
[----:B---3--:R-:W0:Y:S01]  /*4d50*/  F2F.F64.F32 R16, R30 ;  /* 0x0000001e00107310 */ /* 0x008e220000201800 */
[----:B-1----:R-:W-:-:S08]  /*4d60*/  DADD R18, R18, -R72 ;  /* 0x0000000012127229 */ /* 0x002fd00000000848 */
[----:B------:R-:W-:Y:S02]  /*4d70*/  DADD R76, R76, |R18| ;  /* 0x000000004c4c7229 */ /* 0x000fe40000000412 */
[----:B----4-:R-:W1:Y:S01]  /*4d80*/  F2F.F64.F32 R18, R27 ;  /* 0x0000001b00127310 */ /* 0x010e620000201800 */
[----:B0-----:R-:W-:-:S07]  /*4d90*/  DADD R20, R16, -R72 ;  /* 0x0000000010147229 */ /* 0x001fce0000000848 */
[----:B-----5:R-:W0:Y:S01]  /*4da0*/  F2F.F64.F32 R16, R26 ;  /* 0x0000001a00107310 */ /* 0x020e220000201800 */
[----:B------:R-:W-:Y:S02]  /*4db0*/  DADD R20, R76, |R20| ;  /* 0x000000004c147229 */ /* 0x000fe40000000414 */
[----:B-1----:R-:W-:-:S05]  /*4dc0*/  DADD R18, R18, -R72 ;  /* 0x0000000012127229 */ /* 0x002fca0000000848 */
[----:B------:R-:W1:Y:S03]  /*4dd0*/  F2F.F64.F32 R76, R25 ;  /* 0x00000019004c7310 */ /* 0x000e660000201800 */
[----:B------:R-:W-:-:S05]  /*4de0*/  DADD R18, R20, |R18| ;  /* 0x0000000014127229 */ /* 0x000fca0000000412 */
[----:B------:R-:W2:Y:S01]  /*4df0*/  F2F.F64.F32 R26, R22 ;  /* 0x00000016001a7310 */ /* 0x000ea20000201800 */
[--C-:B0-----:R-:W-:Y:S02]  /*4e00*/  DADD R16, R16, -R72.reuse ;  /* 0x0000000010107229 */ /* 0x101fe40000000848 */
[----:B-1----:R-:W-:-:S05]  /*4e10*/  DADD R76, R76, -R72 ;  /* 0x000000004c4c7229 */ /* 0x002fca0000000848 */
[----:B------:R-:W0:Y:S01]  /*4e20*/  F2F.F64.F32 R20, R24 ;  /* 0x0000001800147310 */ /* 0x000e220000201800 */
[----:B------:R-:W-:Y:S02]  /*4e30*/  DADD R16, R18, |R16| ;  /* 0x0000000012107229 */ /* 0x000fe40000000410 */
[----:B--2---:R-:W-:-:S05]  /*4e40*/  DADD R26, R26, -R72 ;  /* 0x000000001a1a7229 */ /* 0x004fca0000000848 */
[----:B------:R-:W1:Y:S01]  /*4e50*/  F2F.F64.F32 R18, R23 ;  /* 0x0000001700127310 */ /* 0x000e620000201800 */
[----:B------:R-:W-:Y:S02]  /*4e60*/  DADD R16, R16, |R76| ;  /* 0x0000000010107229 */ /* 0x000fe4000000044c */
[----:B0-----:R-:W-:-:S08]  /*4e70*/  DADD R20, R20, -R72 ;  /* 0x0000000014147229 */ /* 0x001fd00000000848 */
[----:B------:R-:W-:Y:S02]  /*4e80*/  DADD R16, R16, |R20| ;  /* 0x0000000010107229 */ /* 0x000fe40000000414 */
[----:B-1----:R-:W-:-:S08]  /*4e90*/  DADD R18, R18, -R72 ;  /* 0x0000000012127229 */ /* 0x002fd00000000848 */
[----:B------:R-:W-:-:S08]  /*4ea0*/  DADD R16, R16, |R18| ;  /* 0x0000000010107229 */ /* 0x000fd00000000412 */
[----:B------:R-:W-:-:S11]  /*4eb0*/  DADD R76, R16, |R26| ;  /* 0x00000000104c7229 */ /* 0x000fd6000000041a */
.L_x_61:
        /* <DEDUP_REMOVED lines=16> */
[----:B------:R-:W-:Y:S01]  /*4fc0*/  VIADD R31, R31, 0x4 ;  /* 0x000000041f1f7836 */ /* 0x000fe20000000000 */
        /* <DEDUP_REMOVED lines=12> */
.L_x_62:
        /* <DEDUP_REMOVED lines=22> */
.L_x_56:
        /* <DEDUP_REMOVED lines=23> */
.L_x_64:
[----:B------:R-:W-:Y:S05]  /*5360*/  BSYNC.RECONVERGENT B1 ;  /* 0x0000000000017941 */ /* 0x000fea0003800200 */
.L_x_63:
[----:B------:R-:W0:Y:S01]  /*5370*/  LDCU UR5, c[0x0][0x398] ;  /* 0x00007300ff0577ac */ /* 0x000e220008000800 */
[----:B------:R2:W3:Y:S01]  /*5380*/  F2F.F32.F64 R72, R16 ;  /* 0x0000001000487310 */ /* 0x0004e20000301000 */
[----:B------:R-:W-:Y:S01]  /*5390*/  IMAD.MOV.U32 R28, RZ, RZ, R64 ;  /* 0x000000ffff1c7224 */ /* 0x000fe200078e0040 */
[----:B0-----:R-:W-:-:S04]  /*53a0*/  ISETP.NE.AND P0, PT, R37, UR5, PT ;  /* 0x0000000525007c0c */ /* 0x001fc8000bf05270 */
[----:B--23--:R-:W-:-:S09]  /*53b0*/  SEL R37, R37, RZ, P0 ;  /* 0x000000ff25257207 */ /* 0x00cfd20000000000 */
.L_x_13:
[----:B--2---:R-:W-:Y:S05]  /*53c0*/  BSYNC.RECONVERGENT B0 ;  /* 0x0000000000007941 */ /* 0x004fea0003800200 */
.L_x_9:
[C---:B------:R-:W-:Y:S01]  /*53d0*/  FADD R16, R34.reuse, -R7 ;  /* 0x8000000722107221 */ /* 0x040fe20000000000 */
[----:B------:R-:W-:Y:S01]  /*53e0*/  FSETP.NE.AND P0, PT, |R7|, +INF , PT ;  /* 0x7f8000000700780b */ /* 0x000fe20003f05200 */
[----:B------:R-:W-:Y:S01]  /*53f0*/  BSSY.RECONVERGENT B0, `(.L_x_65) ;  /* 0x00000b5000007945 */ /* 0x000fe20003800200 */
[----:B------:R-:W-:Y:S02]  /*5400*/  FSETP.NE.AND P1, PT, |R34|, +INF , PT ;  /* 0x7f8000002200780b */ /* 0x000fe40003f25200 */
[----:B------:R-:W-:Y:S02]  /*5410*/  FSEL R16, R16, +QNAN , P0 ;  /* 0x7fc0000010107808 */ /* 0x000fe40000000000 */
[----:B------:R-:W-:Y:S02]  /*5420*/  ISETP.NE.AND P0, PT, RZ, UR11, PT ;  /* 0x0000000bff007c0c */ /* 0x000fe4000bf05270 */
[----:B------:R-:W-:Y:S02]  /*5430*/  FSEL R16, R16, +QNAN , P1 ;  /* 0x7fc0000010107808 */ /* 0x000fe40000800000 */
[----:B------:R-:W-:-:S02]  /*5440*/  MOV R7, 0x7fc00000 ;  /* 0x7fc0000000077802 */ /* 0x000fc40000000f00 */
[----:B------:R-:W-:Y:S02]  /*5450*/  FSEL R16, R16, +QNAN , P0 ;  /* 0x7fc0000010107808 */ /* 0x000fe40000000000 */
[----:B-1--4-:R-:W-:Y:S02]  /*5460*/  FSETP.NE.AND P0, PT, |R72|, +INF , PT ;  /* 0x7f8000004800780b */ /* 0x012fe40003f05200 */
[C---:B------:R-:W-:Y:S02]  /*5470*/  FSETP.GT.AND P1, PT, R16.reuse, RZ, PT ;  /* 0x000000ff1000720b */ /* 0x040fe40003f24000 */
[C---:B------:R-:W-:Y:S02]  /*5480*/  FSETP.GEU.AND P2, PT, R16.reuse, RZ, PT ;  /* 0x000000ff1000720b */ /* 0x040fe40003f4e000 */
[----:B------:R-:W-:Y:S02]  /*5490*/  FSETP.EQU.OR P0, PT, |R16|, +INF , !P0 ;  /* 0x7f8000001000780b */ /* 0x000fe4000470a600 */
[----:B------:R-:W-:-:S02]  /*54a0*/  FSEL R16, R72, RZ, P1 ;  /* 0x000000ff48107208 */ /* 0x000fc40000800000 */
[----:B------:R-:W-:Y:S02]  /*54b0*/  FSEL R20, R72, RZ, !P2 ;  /* 0x000000ff48147208 */ /* 0x000fe40005000000 */
[----:B------:R-:W-:Y:S02]  /*54c0*/  FSEL R25, R16, +QNAN , !P0 ;  /* 0x7fc0000010197808 */ /* 0x000fe40004000000 */
[----:B------:R-:W-:Y:S01]  /*54d0*/  FSEL R20, R20, +QNAN , !P0 ;  /* 0x7fc0000014147808 */ /* 0x000fe20004000000 */
[----:B------:R-:W-:Y:S06]  /*54e0*/  BRA.U !UP0, `(.L_x_66) ;  /* 0x0000000508447547 */ /* 0x000fec000b800000 */
[----:B------:R-:W-:Y:S01]  /*54f0*/  FSETP.NE.AND P0, PT, |R25|, +INF , PT ;  /* 0x7f8000001900780b */ /* 0x000fe20003f05200 */
[----:B------:R-:W-:Y:S01]  /*5500*/  BSSY.RECONVERGENT B1, `(.L_x_67) ;  /* 0x0000025000017945 */ /* 0x000fe20003800200 */
[----:B------:R-:W-:Y:S01]  /*5510*/  IMAD.MOV.U32 R21, RZ, RZ, 0x7fc00000 ;  /* 0x7fc00000ff157424 */ /* 0x000fe200078e00ff */
[----:B------:R-:W-:Y:S01]  /*5520*/  CS2R R48, SRZ ;  /* 0x0000000000307805 */ /* 0x000fe2000001ff00 */
[----:B------:R-:W-:Y:S02]  /*5530*/  IMAD.MOV.U32 R11, RZ, RZ, RZ ;  /* 0x000000ffff0b7224 */ /* 0x000fe400078e00ff */
[----:B------:R-:W-:-:S07]  /*5540*/  IMAD.MOV.U32 R13, RZ, RZ, RZ ;  /* 0x000000ffff0d7224 */ /* 0x000fce00078e00ff */
[----:B------:R-:W-:Y:S05]  /*5550*/  @!P0 BRA `(.L_x_68) ;  /* 0x00000000007c8947 */ /* 0x000fea0003800000 */
[----:B------:R-:W1:Y:S02]  /*5560*/  LDC R11, c[0x0][0x39c] ;  /* 0x0000e700ff0b7b82 */ /* 0x000e640000000800 */
[----:B-1----:R-:W-:-:S13]  /*5570*/  ISETP.GE.AND P0, PT, R2, R11, PT ;  /* 0x0000000b0200720c */ /* 0x002fda0003f06270 */
[----:B------:R-:W-:Y:S05]  /*5580*/  @P0 BRA `(.L_x_69) ;  /* 0x00000000003c0947 */ /* 0x000fea0003800000 */
[----:B------:R-:W-:Y:S01]  /*5590*/  LEA R12, R4, UR13, 0x2 ;  /* 0x0000000d040c7c11 */ /* 0x000fe2000f8e10ff */
[----:B------:R-:W-:Y:S01]  /*55a0*/  VIADD R13, R2, 0x1 ;  /* 0x00000001020d7836 */ /* 0x000fe20000000000 */
[----:B------:R-:W1:Y:S01]  /*55b0*/  F2F.F64.F32 R48, R25 ;  /* 0x0000001900307310 */ /* 0x000e620000201800 */
[----:B------:R-:W-:Y:S02]  /*55c0*/  IADD3 R4, PT, PT, R4, 0x1, RZ ;  /* 0x0000000104047810 */ /* 0x000fe40007ffe0ff */
[----:B------:R4:W-:Y:S01]  /*55d0*/  STL [R12], R25 ;  /* 0x000000190c007387 */ /* 0x0009e20000100800 */
[-C--:B------:R-:W-:Y:S02]  /*55e0*/  ISETP.NE.AND P1, PT, R13, R11.reuse, PT ;  /* 0x0000000b0d00720c */ /* 0x080fe40003f25270 */
[----:B------:R-:W-:-:S04]  /*55f0*/  ISETP.NE.AND P0, PT, R4, R11, PT ;  /* 0x0000000b0400720c */ /* 0x000fc80003f05270 */
[----:B------:R-:W-:Y:S01]  /*5600*/  SEL R11, R4, RZ, P0 ;  /* 0x000000ff040b7207 */ /* 0x000fe20000000000 */
[----:B-1----:R-:W-:-:S06]  /*5610*/  DADD R48, R40, R48 ;  /* 0x0000000028307229 */ /* 0x002fcc0000000030 */
[----:B----4-:R-:W-:Y:S05]  /*5620*/  @P1 BRA `(.L_x_68) ;  /* 0x0000000000481947 */ /* 0x010fea0003800000 */
[----:B------:R-:W1:Y:S01]  /*5630*/  LDCU UR5, c[0x0][0x39c] ;  /* 0x00007380ff0577ac */ /* 0x000e620008000800 */
[----:B0-----:R-:W-:-:S06]  /*5640*/  DMUL R16, R48, R70 ;  /* 0x0000004630107228 */ /* 0x001fcc0000000000 */
[----:B------:R0:W4:Y:S01]  /*5650*/  F2F.F32.F64 R21, R16 ;  /* 0x0000001000157310 */ /* 0x0001220000301000 */
[----:B-1----:R-:W-:Y:S01]  /*5660*/  IMAD.U32 R13, RZ, RZ, UR5 ;  /* 0x00000005ff0d7e24 */ /* 0x002fe2000f8e00ff */
[----:B0-----:R-:W-:Y:S06]  /*5670*/  BRA `(.L_x_68) ;  /* 0x0000000000347947 */ /* 0x001fec0003800000 */
.L_x_69:
[----:B------:R-:W-:-:S05]  /*5680*/  LEA R18, R4, UR13, 0x2 ;  /* 0x0000000d04127c11 */ /* 0x000fca000f8e10ff */
[----:B------:R-:W0:Y:S01]  /*5690*/  LDL R14, [R18] ;  /* 0x00000000120e7983 */ /* 0x000e220000100800 */
[----:B------:R-:W-:Y:S01]  /*56a0*/  F2F.F64.F32 R12, R25 ;  /* 0x00000019000c7310 */ /* 0x000fe20000201800 */
[----:B------:R-:W-:Y:S02]  /*56b0*/  VIADD R4, R4, 0x1 ;  /* 0x0000000104047836 */ /* 0x000fe40000000000 */
[----:B------:R1:W-:Y:S03]  /*56c0*/  STL [R18], R25 ;  /* 0x0000001912007387 */ /* 0x0003e60000100800 */
[----:B------:R-:W-:-:S04]  /*56d0*/  ISETP.NE.AND P0, PT, R4, R11, PT ;  /* 0x0000000b0400720c */ /* 0x000fc80003f05270 */
[----:B------:R-:W-:Y:S01]  /*56e0*/  SEL R11, R4, RZ, P0 ;  /* 0x000000ff040b7207 */ /* 0x000fe20000000000 */
[----:B0-----:R-:W0:Y:S02]  /*56f0*/  F2F.F64.F32 R16, R14 ;  /* 0x0000000e00107310 */ /* 0x001e240000201800 */
[----:B0-----:R-:W-:-:S08]  /*5700*/  DADD R12, R12, -R16 ;  /* 0x000000000c0c7229 */ /* 0x001fd00000000810 */
[----:B------:R-:W-:Y:S01]  /*5710*/  DADD R48, R40, R12 ;  /* 0x0000000028307229 */ /* 0x000fe2000000000c */
[----:B------:R-:W-:-:S07]  /*5720*/  MOV R13, R2 ;  /* 0x00000002000d7202 */ /* 0x000fce0000000f00 */
[----:B------:R-:W-:-:S06]  /*5730*/  DMUL R16, R48, R70 ;  /* 0x0000004630107228 */ /* 0x000fcc0000000000 */
[----:B------:R1:W4:Y:S05]  /*5740*/  F2F.F32.F64 R21, R16 ;  /* 0x0000001000157310 */ /* 0x00032a0000301000 */
.L_x_68:
[----:B--2---:R-:W-:Y:S05]  /*5750*/  BSYNC.RECONVERGENT B1 ;  /* 0x0000000000017941 */ /* 0x004fea0003800200 */
.L_x_67:
[----:B------:R-:W-:Y:S01]  /*5760*/  FSETP.NE.AND P0, PT, |R20|, +INF , PT ;  /* 0x7f8000001400780b */ /* 0x000fe20003f05200 */
[----:B------:R-:W-:Y:S02]  /*5770*/  HFMA2 R14, -RZ, RZ, 0, 0 ;  /* 0x00000000ff0e7431 */ /* 0x000fe400000001ff */
[----:B------:R-:W-:Y:S01]  /*5780*/  IMAD.MOV.U32 R22, RZ, RZ, 0x7fc00000 ;  /* 0x7fc00000ff167424 */ /* 0x000fe200078e00ff */
[----:B------:R-:W-:Y:S01]  /*5790*/  CS2R R50, SRZ ;  /* 0x0000000000327805 */ /* 0x000fe2000001ff00 */
[----:B------:R-:W-:-:S08]  /*57a0*/  IMAD.MOV.U32 R12, RZ, RZ, RZ ;  /* 0x000000ffff0c7224 */ /* 0x000fd000078e00ff */
[----:B------:R-:W-:Y:S05]  /*57b0*/  @!P0 BRA `(.L_x_70) ;  /* 0x0000000400e08947 */ /* 0x000fea0003800000 */
[----:B------:R-:W2:Y:S02]  /*57c0*/  LDC R19, c[0x0][0x39c] ;  /* 0x0000e700ff137b82 */ /* 0x000ea40000000800 */
[----:B--2---:R-:W-:-:S13]  /*57d0*/  ISETP.GE.AND P0, PT, R0, R19, PT ;  /* 0x000000130000720c */ /* 0x004fda0003f06270 */
[----:B------:R-:W-:Y:S05]  /*57e0*/  @P0 BRA `(.L_x_71) ;  /* 0x00000000004c0947 */ /* 0x000fea0003800000 */
[C---:B01----:R-:W-:Y:S01]  /*57f0*/  LEA R17, R3.reuse, UR22, 0x2 ;  /* 0x0000001603117c11 */ /* 0x043fe2000f8e10ff */
[----:B------:R-:W-:Y:S01]  /*5800*/  VIADD R14, R0, 0x1 ;  /* 0x00000001000e7836 */ /* 0x000fe20000000000 */
[----:B------:R-:W0:Y:S01]  /*5810*/  F2F.F64.F32 R50, R20 ;  /* 0x0000001400327310 */ /* 0x000e220000201800 */
[----:B------:R-:W-:Y:S02]  /*5820*/  VIADD R3, R3, 0x1 ;  /* 0x0000000103037836 */ /* 0x000fe40000000000 */
[----:B------:R2:W-:Y:S01]  /*5830*/  STL [R17], R20 ;  /* 0x0000001411007387 */ /* 0x0005e20000100800 */
[-C--:B------:R-:W-:Y:S02]  /*5840*/  ISETP.NE.AND P1, PT, R14, R19.reuse, PT ;  /* 0x000000130e00720c */ /* 0x080fe40003f25270 */
[----:B------:R-:W-:-:S04]  /*5850*/  ISETP.NE.AND P0, PT, R3, R19, PT ;  /* 0x000000130300720c */ /* 0x000fc80003f05270 */
[----:B------:R-:W-:Y:S01]  /*5860*/  SEL R12, R3, RZ, P0 ;  /* 0x000000ff030c7207 */ /* 0x000fe20000000000 */
[----:B0-----:R-:W-:-:S06]  /*5870*/  DADD R50, R38, R50 ;  /* 0x0000000026327229 */ /* 0x001fcc0000000032 */
[----:B--2---:R-:W-:Y:S05]  /*5880*/  @P1 BRA `(.L_x_70) ;  /* 0x0000000400ac1947 */ /* 0x004fea0003800000 */
[----:B------:R-:W0:Y:S01]  /*5890*/  LDCU UR5, c[0x0][0x39c] ;  /* 0x00007380ff0577ac */ /* 0x000e220008000800 */
[----:B------:R-:W-:Y:S01]  /*58a0*/  DMUL R2, R50, R70 ;  /* 0x0000004632027228 */ /* 0x000fe20000000000 */
[----:B------:R-:W-:Y:S01]  /*58b0*/  PRMT R74, R6, 0x7610, R74 ;  /* 0x00007610064a7816 */ /* 0x000fe2000000004a */
[----:B------:R-:W-:Y:S01]  /*58c0*/  IMAD.MOV.U32 R47, RZ, RZ, R43 ;  /* 0x000000ffff2f7224 */ /* 0x000fe200078e002b */
[----:B------:R-:W-:Y:S01]  /*58d0*/  MOV R46, R42 ;  /* 0x0000002a002e7202 */ /* 0x000fe20000000f00 */
[----:B------:R-:W-:Y:S02]  /*58e0*/  IMAD.MOV.U32 R10, RZ, RZ, R5 ;  /* 0x000000ffff0a7224 */ /* 0x000fe400078e0005 */
[----:B------:R2:W1:Y:S01]  /*58f0*/  F2F.F32.F64 R22, R2 ;  /* 0x0000000200167310 */ /* 0x0004620000301000 */
[----:B0-----:R-:W-:Y:S01]  /*5900*/  MOV R14, UR5 ;  /* 0x00000005000e7c02 */ /* 0x001fe20008000f00 */
[----:B--2---:R-:W-:Y:S06]  /*5910*/  BRA `(.L_x_70) ;  /* 0x0000000400887947 */ /* 0x004fec0003800000 */
.L_x_71:
[----:B------:R-:W-:-:S05]  /*5920*/  LEA R23, R3, UR22, 0x2 ;  /* 0x0000001603177c11 */ /* 0x000fca000f8e10ff */
[----:B------:R-:W2:Y:S01]  /*5930*/  LDL R2, [R23] ;  /* 0x0000000017027983 */ /* 0x000ea20000100800 */
[----:B01----:R-:W-:Y:S01]  /*5940*/  F2F.F64.F32 R16, R20 ;  /* 0x0000001400107310 */ /* 0x003fe20000201800 */
[----:B------:R-:W-:Y:S02]  /*5950*/  VIADD R12, R3, 0x1 ;  /* 0x00000001030c7836 */ /* 0x000fe40000000000 */
[----:B------:R0:W-:Y:S01]  /*5960*/  STL [R23], R20 ;  /* 0x0000001417007387 */ /* 0x0001e20000100800 */
[----:B------:R-:W-:Y:S02]  /*5970*/  IMAD.MOV.U32 R14, RZ, RZ, R0 ;  /* 0x000000ffff0e7224 */ /* 0x000fe400078e0000 */
[----:B------:R-:W-:-:S04]  /*5980*/  ISETP.NE.AND P0, PT, R12, R19, PT ;  /* 0x000000130c00720c */ /* 0x000fc80003f05270 */
[----:B------:R-:W-:Y:S01]  /*5990*/  SEL R12, R12, RZ, P0 ;  /* 0x000000ff0c0c7207 */ /* 0x000fe20000000000 */
[----:B--2---:R-:W1:Y:S02]  /*59a0*/  F2F.F64.F32 R4, R2 ;  /* 0x0000000200047310 */ /* 0x004e640000201800 */
[----:B-1----:R-:W-:-:S08]  /*59b0*/  DADD R4, R16, -R4 ;  /* 0x0000000010047229 */ /* 0x002fd00000000804 */
[----:B------:R-:W-:-:S08]  /*59c0*/  DADD R50, R38, R4 ;  /* 0x0000000026327229 */ /* 0x000fd00000000004 */
[----:B------:R-:W-:-:S06]  /*59d0*/  DMUL R4, R50, R70 ;  /* 0x0000004632047228 */ /* 0x000fcc0000000000 */
[----:B------:R0:W2:Y:S01]  /*59e0*/  F2F.F32.F64 R22, R4 ;  /* 0x0000000400167310 */ /* 0x0000a20000301000 */
[----:B------:R-:W-:Y:S05]  /*59f0*/  BRA `(.L_x_70) ;  /* 0x0000000400507947 */ /* 0x000fea0003800000 */
.L_x_66:
[----:B------:R-:W-:Y:S01]  /*5a00*/  FSETP.NE.AND P0, PT, |R25|, +INF , PT ;  /* 0x7f8000001900780b */ /* 0x000fe20003f05200 */
[----:B------:R-:W-:Y:S01]  /*5a10*/  BSSY.RECONVERGENT B1, `(.L_x_72) ;  /* 0x000001e000017945 */ /* 0x000fe20003800200 */
[----:B0-----:R-:W-:Y:S01]  /*5a20*/  DADD R16, -R68, 1 ;  /* 0x3ff0000044107429 */ /* 0x001fe20000000100 */
[----:B------:R-:W-:Y:S01]  /*5a30*/  PRMT R24, RZ, 0x7610, R24 ;  /* 0x00007610ff187816 */ /* 0x000fe20000000018 */
[----:B------:R-:W-:Y:S01]  /*5a40*/  IMAD.MOV.U32 R21, RZ, RZ, 0x7fc00000 ;  /* 0x7fc00000ff157424 */ /* 0x000fe200078e00ff */
[----:B------:R-:W-:Y:S02]  /*5a50*/  MOV R23, RZ ;  /* 0x000000ff00177202 */ /* 0x000fe40000000f00 */
[----:B------:R-:W-:-:S06]  /*5a60*/  CS2R R18, SRZ ;  /* 0x0000000000127805 */ /* 0x000fcc000001ff00 */
[----:B------:R-:W-:Y:S05]  /*5a70*/  @!P0 BRA `(.L_x_73) ;  /* 0x00000000005c8947 */ /* 0x000fea0003800000 */
[----:B------:R-:W-:-:S13]  /*5a80*/  LOP3.LUT P0, RZ, R8, 0xff, RZ, 0xc0, !PT ;  /* 0x000000ff08ff7812 */ /* 0x000fda000780c0ff */
[----:B------:R-:W-:Y:S05]  /*5a90*/  @P0 BRA `(.L_x_74) ;  /* 0x0000000000340947 */ /* 0x000fea0003800000 */
[----:B------:R-:W0:Y:S01]  /*5aa0*/  LDCU UR5, c[0x0][0x39c] ;  /* 0x00007380ff0577ac */ /* 0x000e220008000800 */
[----:B------:R-:W-:Y:S01]  /*5ab0*/  VIADD R23, R9, 0x1 ;  /* 0x0000000109177836 */ /* 0x000fe20000000000 */
[----:B------:R-:W1:Y:S01]  /*5ac0*/  F2F.F64.F32 R18, R25 ;  /* 0x0000001900127310 */ /* 0x000e620000201800 */
[----:B------:R-:W-:Y:S01]  /*5ad0*/  MOV R21, 0x7fc00000 ;  /* 0x7fc0000000157802 */ /* 0x000fe20000000f00 */
[----:B-1----:R-:W-:Y:S02]  /*5ae0*/  DADD R18, R44, R18 ;  /* 0x000000002c127229 */ /* 0x002fe40000000012 */
[----:B0-----:R-:W-:-:S13]  /*5af0*/  ISETP.NE.AND P0, PT, R23, UR5, PT ;  /* 0x0000000517007c0c */ /* 0x001fda000bf05270 */
[----:B------:R-:W-:Y:S05]  /*5b00*/  @P0 BRA `(.L_x_73) ;  /* 0x0000000000380947 */ /* 0x000fea0003800000 */
[----:B------:R-:W0:Y:S01]  /*5b10*/  LDCU UR5, c[0x0][0x39c] ;  /* 0x00007380ff0577ac */ /* 0x000e220008000800 */
[----:B------:R-:W-:Y:S01]  /*5b20*/  DMUL R52, R18, R70 ;  /* 0x0000004612347228 */ /* 0x000fe20000000000 */
[----:B------:R-:W-:-:S05]  /*5b30*/  IMAD.MOV.U32 R24, RZ, RZ, 0x1 ;  /* 0x00000001ff187424 */ /* 0x000fca00078e00ff */
[----:B------:R4:W1:Y:S01]  /*5b40*/  F2F.F32.F64 R21, R52 ;  /* 0x0000003400157310 */ /* 0x0008620000301000 */
[----:B0-----:R-:W-:Y:S01]  /*5b50*/  IMAD.U32 R23, RZ, RZ, UR5 ;  /* 0x00000005ff177e24 */ /* 0x001fe2000f8e00ff */
[----:B----4-:R-:W-:Y:S06]  /*5b60*/  BRA `(.L_x_73) ;  /* 0x0000000000207947 */ /* 0x010fec0003800000 */
.L_x_74:
[----:B------:R-:W0:Y:S01]  /*5b70*/  F2F.F64.F32 R18, R25 ;  /* 0x0000001900127310 */ /* 0x000e220000201800 */
[----:B------:R-:W-:Y:S02]  /*5b80*/  MOV R24, 0x1 ;  /* 0x0000000100187802 */ /* 0x000fe40000000f00 */
[----:B------:R-:W-:Y:S01]  /*5b90*/  MOV R23, R9 ;  /* 0x0000000900177202 */ /* 0x000fe20000000f00 */
[----:B0-----:R-:W-:-:S08]  /*5ba0*/  DMUL R18, R18, R68 ;  /* 0x0000004412127228 */ /* 0x001fd00000000000 */
[----:B------:R-:W-:Y:S01]  /*5bb0*/  DFMA R52, R52, R16, R18 ;  /* 0x000000103434722b */ /* 0x000fe20000000012 */
[----:B------:R-:W-:Y:S02]  /*5bc0*/  IMAD.MOV.U32 R18, RZ, RZ, R44 ;  /* 0x000000ffff127224 */ /* 0x000fe400078e002c */
[----:B------:R-:W-:-:S03]  /*5bd0*/  IMAD.MOV.U32 R19, RZ, RZ, R45 ;  /* 0x000000ffff137224 */ /* 0x000fc600078e002d */
[----:B------:R0:W1:Y:S05]  /*5be0*/  F2F.F32.F64 R21, R52 ;  /* 0x0000003400157310 */ /* 0x00006a0000301000 */
.L_x_73:
[----:B--2---:R-:W-:Y:S05]  /*5bf0*/  BSYNC.RECONVERGENT B1 ;  /* 0x0000000000017941 */ /* 0x004fea0003800200 */
.L_x_72:
[----:B------:R-:W-:Y:S01]  /*5c00*/  FSETP.NE.AND P0, PT, |R20|, +INF , PT ;  /* 0x7f8000001400780b */ /* 0x000fe20003f05200 */
[----:B------:R-:W-:Y:S01]  /*5c10*/  IMAD.MOV.U32 R22, RZ, RZ, 0x7fc00000 ;  /* 0x7fc00000ff167424 */ /* 0x000fe200078e00ff */
[----:B------:R-:W-:Y:S01]  /*5c20*/  PRMT R74, RZ, 0x7610, R74 ;  /* 0x00007610ff4a7816 */ /* 0x000fe2000000004a */
[----:B------:R-:W-:Y:S01]  /*5c30*/  IMAD.MOV.U32 R10, RZ, RZ, RZ ;  /* 0x000000ffff0a7224 */ /* 0x000fe200078e00ff */
[----:B------:R-:W-:Y:S02]  /*5c40*/  PRMT R8, R24, 0x7610, R8 ;  /* 0x0000761018087816 */ /* 0x000fe40000000008 */
[----:B------:R-:W-:Y:S02]  /*5c50*/  CS2R R46, SRZ ;  /* 0x00000000002e7805 */ /* 0x000fe4000001ff00 */
[----:B------:R-:W-:Y:S01]  /*5c60*/  MOV R9, R23 ;  /* 0x0000001700097202 */ /* 0x000fe20000000f00 */
[----:B------:R-:W-:Y:S02]  /*5c70*/  IMAD.MOV.U32 R44, RZ, RZ, R18 ;  /* 0x000000ffff2c7224 */ /* 0x000fe400078e0012 */
[----:B------:R-:W-:-:S02]  /*5c80*/  IMAD.MOV.U32 R45, RZ, RZ, R19 ;  /* 0x000000ffff2d7224 */ /* 0x000fc400078e0013 */
[----:B------:R-:W-:Y:S05]  /*5c90*/  @!P0 BRA `(.L_x_70) ;  /* 0x0000000000a88947 */ /* 0x000fea0003800000 */
[----:B------:R-:W-:-:S13]  /*5ca0*/  LOP3.LUT P0, RZ, R6, 0xff, RZ, 0xc0, !PT ;  /* 0x000000ff06ff7812 */ /* 0x000fda000780c0ff */
[----:B------:R-:W-:Y:S05]  /*5cb0*/  @P0 BRA `(.L_x_75) ;  /* 0x0000000000700947 */ /* 0x000fea0003800000 */
[----:B------:R-:W2:Y:S01]  /*5cc0*/  LDCU UR5, c[0x0][0x39c] ;  /* 0x00007380ff0577ac */ /* 0x000ea20008000800 */
[----:B------:R-:W-:Y:S01]  /*5cd0*/  IADD3 R10, PT, PT, R5, 0x1, RZ ;  /* 0x00000001050a7810 */ /* 0x000fe20007ffe0ff */
[----:B------:R-:W4:Y:S01]  /*5ce0*/  F2F.F64.F32 R46, R20 ;  /* 0x00000014002e7310 */ /* 0x000f220000201800 */
[----:B------:R-:W-:Y:S01]  /*5cf0*/  PRMT R8, R24, 0x7610, R8 ;  /* 0x0000761018087816 */ /* 0x000fe20000000008 */
[----:B------:R-:W-:Y:S01]  /*5d00*/  IMAD.MOV.U32 R9, RZ, RZ, R23 ;  /* 0x000000ffff097224 */ /* 0x000fe200078e0017 */
[----:B------:R-:W-:Y:S01]  /*5d10*/  MOV R45, R19 ;  /* 0x00000013002d7202 */ /* 0x000fe20000000f00 */
[----:B------:R-:W-:Y:S01]  /*5d20*/  IMAD.MOV.U32 R44, RZ, RZ, R18 ;  /* 0x000000ffff2c7224 */ /* 0x000fe200078e0012 */
[----:B----4-:R-:W-:Y:S01]  /*5d30*/  DADD R46, R42, R46 ;  /* 0x000000002a2e7229 */ /* 0x010fe2000000002e */
[----:B--2---:R-:W-:-:S13]  /*5d40*/  ISETP.NE.AND P0, PT, R10, UR5, PT ;  /* 0x000000050a007c0c */ /* 0x004fda000bf05270 */
[----:B------:R-:W-:Y:S05]  /*5d50*/  @P0 BRA `(.L_x_70) ;  /* 0x0000000000780947 */ /* 0x000fea0003800000 */
[----:B------:R-:W2:Y:S01]  /*5d60*/  LDCU UR5, c[0x0][0x39c] ;  /* 0x00007380ff0577ac */ /* 0x000ea20008000800 */
[----:B------:R-:W-:Y:S01]  /*5d70*/  DMUL R54, R46, R70 ;  /* 0x000000462e367228 */ /* 0x000fe20000000000 */
[----:B------:R-:W-:Y:S01]  /*5d80*/  IMAD.MOV.U32 R74, RZ, RZ, 0x1 ;  /* 0x00000001ff4a7424 */ /* 0x000fe200078e00ff */
[----:B------:R-:W-:Y:S01]  /*5d90*/  MOV R45, R19 ;  /* 0x00000013002d7202 */ /* 0x000fe20000000f00 */
[----:B------:R-:W-:Y:S01]  /*5da0*/  IMAD.MOV.U32 R44, RZ, RZ, R18 ;  /* 0x000000ffff2c7224 */ /* 0x000fe200078e0012 */
[----:B------:R-:W-:Y:S01]  /*5db0*/  MOV R12, R3 ;  /* 0x00000003000c7202 */ /* 0x000fe20000000f00 */
[----:B------:R-:W-:Y:S01]  /*5dc0*/  IMAD.MOV.U32 R9, RZ, RZ, R23 ;  /* 0x000000ffff097224 */ /* 0x000fe200078e0017 */
[----:B------:R4:W0:Y:S01]  /*5dd0*/  F2F.F32.F64 R22, R54 ;  /* 0x0000003600167310 */ /* 0x0008220000301000 */
[----:B------:R-:W-:Y:S01]  /*5de0*/  IMAD.MOV.U32 R11, RZ, RZ, R4 ;  /* 0x000000ffff0b7224 */ /* 0x000fe200078e0004 */
[----:B------:R-:W-:Y:S01]  /*5df0*/  MOV R48, R40 ;  /* 0x0000002800307202 */ /* 0x000fe20000000f00 */
[----:B------:R-:W-:Y:S01]  /*5e00*/  IMAD.MOV.U32 R13, RZ, RZ, R2 ;  /* 0x000000ffff0d7224 */ /* 0x000fe200078e0002 */
[----:B------:R-:W-:Y:S01]  /*5e10*/  MOV R51, R39 ;  /* 0x0000002700337202 */ /* 0x000fe20000000f00 */
[----:B------:R-:W-:Y:S01]  /*5e20*/  IMAD.MOV.U32 R14, RZ, RZ, R0 ;  /* 0x000000ffff0e7224 */ /* 0x000fe200078e0000 */
[----:B------:R-:W-:Y:S01]  /*5e30*/  PRMT R8, R24, 0x7610, R8 ;  /* 0x0000761018087816 */ /* 0x000fe20000000008 */
[----:B------:R-:W-:-:S02]  /*5e40*/  IMAD.MOV.U32 R49, RZ, RZ, R41 ;  /* 0x000000ffff317224 */ /* 0x000fc400078e0029 */
[----:B------:R-:W-:Y:S02]  /*5e50*/  IMAD.MOV.U32 R50, RZ, RZ, R38 ;  /* 0x000000ffff327224 */ /* 0x000fe400078e0026 */
[----:B--2---:R-:W-:Y:S01]  /*5e60*/  IMAD.U32 R10, RZ, RZ, UR5 ;  /* 0x00000005ff0a7e24 */ /* 0x004fe2000f8e00ff */
[----:B----4-:R-:W-:Y:S06]  /*5e70*/  BRA `(.L_x_70) ;  /* 0x0000000000307947 */ /* 0x010fec0003800000 */
.L_x_75:
[----:B------:R-:W2:Y:S01]  /*5e80*/  F2F.F64.F32 R2, R20 ;  /* 0x0000001400027310 */ /* 0x000ea20000201800 */
[----:B------:R-:W-:Y:S01]  /*5e90*/  IMAD.MOV.U32 R74, RZ, RZ, 0x1 ;  /* 0x00000001ff4a7424 */ /* 0x000fe200078e00ff */
[----:B------:R-:W-:Y:S01]  /*5ea0*/  MOV R44, R18 ;  /* 0x00000012002c7202 */ /* 0x000fe20000000f00 */
[----:B------:R-:W-:Y:S01]  /*5eb0*/  IMAD.MOV.U32 R45, RZ, RZ, R19 ;  /* 0x000000ffff2d7224 */ /* 0x000fe200078e0013 */
[----:B------:R-:W-:Y:S01]  /*5ec0*/  MOV R47, R43 ;  /* 0x0000002b002f7202 */ /* 0x000fe20000000f00 */
[----:B------:R-:W-:Y:S01]  /*5ed0*/  IMAD.MOV.U32 R46, RZ, RZ, R42 ;  /* 0x000000ffff2e7224 */ /* 0x000fe200078e002a */
[----:B------:R-:W-:Y:S01]  /*5ee0*/  PRMT R8, R24, 0x7610, R8 ;  /* 0x0000761018087816 */ /* 0x000fe20000000008 */
[----:B------:R-:W-:Y:S02]  /*5ef0*/  IMAD.MOV.U32 R9, RZ, RZ, R23 ;  /* 0x000000ffff097224 */ /* 0x000fe400078e0017 */
[----:B------:R-:W-:Y:S01]  /*5f00*/  IMAD.MOV.U32 R10, RZ, RZ, R5 ;  /* 0x000000ffff0a7224 */ /* 0x000fe200078e0005 */
[----:B--2---:R-:W-:-:S08]  /*5f10*/  DMUL R2, R2, R68 ;  /* 0x0000004402027228 */ /* 0x004fd00000000000 */
[----:B------:R-:W-:-:S06]  /*5f20*/  DFMA R54, R54, R16, R2 ;  /* 0x000000103636722b */ /* 0x000fcc0000000002 */
[----:B------:R2:W4:Y:S05]  /*5f30*/  F2F.F32.F64 R22, R54 ;  /* 0x0000003600167310 */ /* 0x00052a0000301000 */
.L_x_70:
[----:B------:R-:W-:Y:S05]  /*5f40*/  BSYNC.RECONVERGENT B0 ;  /* 0x0000000000007941 */ /* 0x000fea0003800200 */
.L_x_65:
[----:B------:R-:W-:Y:S01]  /*5f50*/  ISETP.LE.AND P0, PT, R33, UR11, PT ;  /* 0x0000000b21007c0c */ /* 0x000fe2000bf03270 */
[----:B------:R-:W-:-:S12]  /*5f60*/  BSSY.RECONVERGENT B0, `(.L_x_76) ;  /* 0x0000024000007945 */ /* 0x000fd80003800200 */
[----:B------:R-:W-:Y:S05]  /*5f70*/  @!P0 BRA `(.L_x_77) ;  /* 0x0000000000888947 */ /* 0x000fea0003800000 */
[----:B012-4-:R-:W-:-:S04]  /*5f80*/  FSETP.NE.AND P0, PT, |R22|, +INF , PT ;  /* 0x7f8000001600780b */ /* 0x017fc80003f05200 */
[----:B------:R-:W-:-:S13]  /*5f90*/  FSETP.NE.AND P0, PT, |R21|, +INF , P0 ;  /* 0x7f8000001500780b */ /* 0x000fda0000705200 */
[----:B------:R-:W0:Y:S02]  /*5fa0*/  @!P0 LDC.64 R2, c[0x0][0x3a8] ;  /* 0x0000ea00ff028b82 */ /* 0x000e240000000a00 */
[----:B0-----:R-:W-:-:S05]  /*5fb0*/  @!P0 IMAD.WIDE R2, R36, 0x4, R2 ;  /* 0x0000000424028825 */ /* 0x001fca00078e0202 */
[----:B------:R0:W-:Y:S01]  /*5fc0*/  @!P0 STG.E desc[UR14][R2.64], R7 ;  /* 0x0000000702008986 */ /* 0x0001e2000c10190e */
[----:B------:R-:W-:Y:S05]  /*5fd0*/  @!P0 BRA `(.L_x_77) ;  /* 0x0000000000708947 */ /* 0x000fea0003800000 */
[----:B------:R-:W-:Y:S01]  /*5fe0*/  F2F.F64.F32 R4, R22 ;  /* 0x0000001600047310 */ /* 0x000fe20000201800 */
[----:B------:R-:W-:Y:S01]  /*5ff0*/  UMOV UR10, 0x9ee75616 ;  /* 0x9ee75616000a7882 */ /* 0x000fe20000000000 */
[----:B------:R-:W-:Y:S01]  /*6000*/  UMOV UR11, 0x3cd203af ;  /* 0x3cd203af000b7882 */ /* 0x000fe20000000000 */
[----:B------:R-:W-:Y:S05]  /*6010*/  BSSY.RECONVERGENT B1, `(.L_x_78) ;  /* 0x0000015000017945 */ /* 0x000fea0003800200 */
[----:B0-----:R-:W0:Y:S02]  /*6020*/  F2F.F64.F32 R2, R21 ;  /* 0x0000001500027310 */ /* 0x001e240000201800 */
[----:B0-----:R-:W-:Y:S01]  /*6030*/  DADD R2, R2, R4 ;  /* 0x0000000002027229 */ /* 0x001fe20000000004 */
[----:B------:R-:W-:-:S07]  /*6040*/  MOV R5, 0x7fc00000 ;  /* 0x7fc0000000057802 */ /* 0x000fce0000000f00 */
[----:B------:R-:W-:-:S14]  /*6050*/  DSETP.GTU.AND P0, PT, |R2|, UR10, PT ;  /* 0x0000000a02007e2a */ /* 0x000fdc000bf0c200 */
[----:B------:R-:W-:Y:S05]  /*6060*/  @!P0 BRA `(.L_x_79) ;  /* 0x00000000003c8947 */ /* 0x000fea0003800000 */
[----:B------:R-:W0:Y:S01]  /*6070*/  F2F.F32.F64 R6, R2 ;  /* 0x0000000200067310 */ /* 0x000e220000301000 */
[----:B------:R-:W-:Y:S07]  /*6080*/  BSSY.RECONVERGENT B2, `(.L_x_80) ;  /* 0x000000c000027945 */ /* 0x000fee0003800200 */
[----:B0-----:R-:W0:Y:S08]  /*6090*/  MUFU.RCP R0, R6 ;  /* 0x0000000600007308 */ /* 0x001e300000001000 */
[----:B------:R-:W1:Y:S01]  /*60a0*/  FCHK P0, R21, R6 ;  /* 0x0000000615007302 */ /* 0x000e620000000000 */
[----:B0-----:R-:W-:-:S04]  /*60b0*/  FFMA R5, -R6, R0, 1 ;  /* 0x3f80000006057423 */ /* 0x001fc80000000100 */
[----:B------:R-:W-:-:S04]  /*60c0*/  FFMA R0, R0, R5, R0 ;  /* 0x0000000500007223 */ /* 0x000fc80000000000 */
[----:B------:R-:W-:-:S04]  /*60d0*/  FFMA R4, R0, R21, RZ ;  /* 0x0000001500047223 */ /* 0x000fc800000000ff */
[----:B------:R-:W-:-:S04]  /*60e0*/  FFMA R5, -R6, R4, R21 ;  /* 0x0000000406057223 */ /* 0x000fc80000000115 */
[----:B------:R-:W-:Y:S01]  /*60f0*/  FFMA R5, R0, R5, R4 ;  /* 0x0000000500057223 */ /* 0x000fe20000000004 */
[----:B-1----:R-:W-:Y:S06]  /*6100*/  @!P0 BRA `(.L_x_81) ;  /* 0x00000000000c8947 */ /* 0x002fec0003800000 */
[----:B------:R-:W-:Y:S01]  /*6110*/  IMAD.MOV.U32 R3, RZ, RZ, R21 ;  /* 0x000000ffff037224 */ /* 0x000fe200078e0015 */
[----:B------:R-:W-:-:S07]  /*6120*/  MOV R2, 0x6140 ;  /* 0x0000614000027802 */ /* 0x000fce0000000f00 */
[----:B---3--:R-:W-:Y:S05]  /*6130*/  CALL.REL.NOINC `($__internal_3_$__cuda_sm3x_div_rn_noftz_f32_slowpath) ;  /* 0x0000000800f47944 */ /* 0x008fea0003c00000 */
.L_x_81:
[----:B------:R-:W-:Y:S05]  /*6140*/  BSYNC.RECONVERGENT B2 ;  /* 0x0000000000027941 */ /* 0x000fea0003800200 */
.L_x_80:
[----:B------:R-:W-:-:S07]  /*6150*/  FMUL R5, R5, 100 ;  /* 0x42c8000005057820 */ /* 0x000fce0000400000 */
.L_x_79:
[----:B------:R-:W-:Y:S05]  /*6160*/  BSYNC.RECONVERGENT B1 ;  /* 0x0000000000017941 */ /* 0x000fea0003800200 */
.L_x_78:
[----:B------:R-:W0:Y:S02]  /*6170*/  LDC.64 R2, c[0x0][0x3a8] ;  /* 0x0000ea00ff027b82 */ /* 0x000e240000000a00 */
[----:B0-----:R-:W-:-:S05]  /*6180*/  IMAD.WIDE R2, R36, 0x4, R2 ;  /* 0x0000000424027825 */ /* 0x001fca00078e0202 */
[----:B------:R0:W-:Y:S02]  /*6190*/  STG.E desc[UR14][R2.64], R5 ;  /* 0x0000000502007986 */ /* 0x0001e4000c10190e */
.L_x_77:
[----:B------:R-:W-:Y:S05]  /*61a0*/  BSYNC.RECONVERGENT B0 ;  /* 0x0000000000007941 */ /* 0x000fea0003800200 */
.L_x_76:
[----:B------:R-:W-:Y:S01]  /*61b0*/  VIADD R15, R15, 0x1 ;  /* 0x000000010f0f7836 */ /* 0x000fe20000000000 */
[----:B------:R-:W-:Y:S01]  /*61c0*/  IADD3 R32, PT, PT, R32, 0x1, RZ ;  /* 0x0000000120207810 */ /* 0x000fe20007ffe0ff */
[----:B------:R-:W-:Y:S06]  /*61d0*/  BRA.U UP1, `(.L_x_82) ;  /* 0xffffffa901407547 */ /* 0x000fec000b83ffff */
[----:B------:R-:W-:Y:S05]  /*61e0*/  EXIT ;  /* 0x000000000000794d */ /* 0x000fea0003800000 */
        .weak           $__internal_0_$__cuda_sm20_dblrcp_rn_slowpath_v3
        .type           $__internal_0_$__cuda_sm20_dblrcp_rn_slowpath_v3,@function
        .size           $__internal_0_$__cuda_sm20_dblrcp_rn_slowpath_v3,($__internal_1_$__cuda_sm20_div_rn_f64_full - $__internal_0_$__cuda_sm20_dblrcp_rn_slowpath_v3)
$__internal_0_$__cuda_sm20_dblrcp_rn_slowpath_v3:
[----:B------:R-:W-:-:S14]  /*61f0*/  DSETP.GTU.AND P0, PT, |R2|, +INF , PT ;  /* 0x7ff000000200742a */ /* 0x000fdc0003f0c200 */
[----:B------:R-:W-:Y:S05]  /*6200*/  @P0 BRA `(.L_x_83) ;  /* 0x00000000007c0947 */ /* 0x000fea0003800000 */
[----:B------:R-:W-:-:S05]  /*6210*/  LOP3.LUT R0, R3, 0x7fffffff, RZ, 0xc0, !PT ;  /* 0x7fffffff03007812 */ /* 0x000fca00078ec0ff */
[----:B------:R-:W-:-:S05]  /*6220*/  VIADD R4, R0, 0xffffffff ;  /* 0xffffffff00047836 */ /* 0x000fca0000000000 */
[----:B------:R-:W-:-:S13]  /*6230*/  ISETP.GE.U32.AND P0, PT, R4, 0x7fefffff, PT ;  /* 0x7fefffff0400780c */ /* 0x000fda0003f06070 */
[----:B------:R-:W-:Y:S01]  /*6240*/  @P0 LOP3.LUT R5, R3, 0x7ff00000, RZ, 0x3c, !PT ;  /* 0x7ff0000003050812 */ /* 0x000fe200078e3cff */
[----:B------:R-:W-:Y:S01]  /*6250*/  @P0 IMAD.MOV.U32 R4, RZ, RZ, RZ ;  /* 0x000000ffff040224 */ /* 0x000fe200078e00ff */
[----:B------:R-:W-:Y:S06]  /*6260*/  @P0 BRA `(.L_x_84) ;  /* 0x00000000006c0947 */ /* 0x000fec0003800000 */
[----:B------:R-:W-:-:S13]  /*6270*/  ISETP.GE.U32.AND P0, PT, R0, 0x1000001, PT ;  /* 0x010000010000780c */ /* 0x000fda0003f06070 */
[----:B------:R-:W-:Y:S05]  /*6280*/  @!P0 BRA `(.L_x_85) ;  /* 0x0000000000348947 */ /* 0x000fea0003800000 */
[----:B------:R-:W-:Y:S01]  /*6290*/  IADD3 R5, PT, PT, R3, -0x3fe00000, RZ ;  /* 0xc020000003057810 */ /* 0x000fe20007ffe0ff */
[----:B------:R-:W-:-:S03]  /*62a0*/  IMAD.MOV.U32 R4, RZ, RZ, R2 ;  /* 0x000000ffff047224 */ /* 0x000fc600078e0002 */
[----:B------:R-:W0:Y:S03]  /*62b0*/  MUFU.RCP64H R7, R5 ;  /* 0x0000000500077308 */ /* 0x000e260000001800 */
[----:B0-----:R-:W-:-:S08]  /*62c0*/  DFMA R8, -R4, R6, 1 ;  /* 0x3ff000000408742b */ /* 0x001fd00000000106 */
[----:B------:R-:W-:-:S08]  /*62d0*/  DFMA R8, R8, R8, R8 ;  /* 0x000000080808722b */ /* 0x000fd00000000008 */
[----:B------:R-:W-:-:S08]  /*62e0*/  DFMA R8, R6, R8, R6 ;  /* 0x000000080608722b */ /* 0x000fd00000000006 */
[----:B------:R-:W-:-:S08]  /*62f0*/  DFMA R6, -R4, R8, 1 ;  /* 0x3ff000000406742b */ /* 0x000fd00000000108 */
[----:B------:R-:W-:-:S08]  /*6300*/  DFMA R6, R8, R6, R8 ;  /* 0x000000060806722b */ /* 0x000fd00000000008 */
[----:B------:R-:W-:-:S08]  /*6310*/  DMUL R6, R6, 2.2250738585072013831e-308 ;  /* 0x0010000006067828 */ /* 0x000fd00000000000 */
[----:B------:R-:W-:-:S08]  /*6320*/  DFMA R2, -R2, R6, 1 ;  /* 0x3ff000000202742b */ /* 0x000fd00000000106 */
[----:B------:R-:W-:-:S08]  /*6330*/  DFMA R2, R2, R2, R2 ;  /* 0x000000020202722b */ /* 0x000fd00000000002 */
[----:B------:R-:W-:Y:S01]  /*6340*/  DFMA R4, R6, R2, R6 ;  /* 0x000000020604722b */ /* 0x000fe20000000006 */
[----:B------:R-:W-:Y:S10]  /*6350*/  BRA `(.L_x_84) ;  /* 0x0000000000307947 */ /* 0x000ff40003800000 */
.L_x_85:
[----:B------:R-:W-:Y:S01]  /*6360*/  DMUL R2, R2, 8.11296384146066816958e+31 ;  /* 0x4690000002027828 */ /* 0x000fe20000000000 */
[----:B------:R-:W-:-:S05]  /*6370*/  IMAD.MOV.U32 R4, RZ, RZ, R6 ;  /* 0x000000ffff047224 */ /* 0x000fca00078e0006 */
[----:B------:R-:W0:Y:S02]  /*6380*/  MUFU.RCP64H R5, R3 ;  /* 0x0000000300057308 */ /* 0x000e240000001800 */
[----:B0-----:R-:W-:-:S08]  /*6390*/  DFMA R6, -R2, R4, 1 ;  /* 0x3ff000000206742b */ /* 0x001fd00000000104 */
[----:B------:R-:W-:-:S08]  /*63a0*/  DFMA R6, R6, R6, R6 ;  /* 0x000000060606722b */ /* 0x000fd00000000006 */
[----:B------:R-:W-:-:S08]  /*63b0*/  DFMA R6, R4, R6, R4 ;  /* 0x000000060406722b */ /* 0x000fd00000000004 */
[----:B------:R-:W-:-:S08]  /*63c0*/  DFMA R4, -R2, R6, 1 ;  /* 0x3ff000000204742b */ /* 0x000fd00000000106 */
[----:B------:R-:W-:-:S08]  /*63d0*/  DFMA R4, R6, R4, R6 ;  /* 0x000000040604722b */ /* 0x000fd00000000006 */
[----:B------:R-:W-:Y:S01]  /*63e0*/  DMUL R4, R4, 8.11296384146066816958e+31 ;  /* 0x4690000004047828 */ /* 0x000fe20000000000 */
[----:B------:R-:W-:Y:S10]  /*63f0*/  BRA `(.L_x_84) ;  /* 0x0000000000087947 */ /* 0x000ff40003800000 */
.L_x_83:
[----:B------:R-:W-:Y:S02]  /*6400*/  LOP3.LUT R5, R3, 0x80000, RZ, 0xfc, !PT ;  /* 0x0008000003057812 */ /* 0x000fe400078efcff */
[----:B------:R-:W-:-:S07]  /*6410*/  MOV R4, R2 ;  /* 0x0000000200047202 */ /* 0x000fce0000000f00 */
.L_x_84:
[----:B------:R-:W-:Y:S01]  /*6420*/  MOV R2, R10 ;  /* 0x0000000a00027202 */ /* 0x000fe20000000f00 */
[----:B------:R-:W-:Y:S02]  /*6430*/  IMAD.MOV.U32 R3, RZ, RZ, 0x0 ;  /* 0x00000000ff037424 */ /* 0x000fe400078e00ff */
[----:B------:R-:W-:Y:S02]  /*6440*/  IMAD.MOV.U32 R70, RZ, RZ, R4 ;  /* 0x000000ffff467224 */ /* 0x000fe400078e0004 */
[----:B------:R-:W-:Y:S01]  /*6450*/  IMAD.MOV.U32 R71, RZ, RZ, R5 ;  /* 0x000000ffff477224 */ /* 0x000fe200078e0005 */
[----:B------:R-:W-:Y:S06]  /*6460*/  RET.REL.NODEC R2 `(rvi_many_series_one_param_f32) ;  /* 0xffffff9802e47950 */ /* 0x000fec0003c3ffff */
        .weak           $__internal_1_$__cuda_sm20_div_rn_f64_full
        .type           $__internal_1_$__cuda_sm20_div_rn_f64_full,@function
        .size           $__internal_1_$__cuda_sm20_div_rn_f64_full,($__internal_2_$__cuda_sm20_dsqrt_rn_f64_mediumpath_v1 - $__internal_1_$__cuda_sm20_div_rn_f64_full)
$__internal_1_$__cuda_sm20_div_rn_f64_full:
[C---:B------:R-:W-:Y:S01]  /*6470*/  FSETP.GEU.AND P0, PT, |R19|.reuse, 1.469367938527859385e-39, PT ;  /* 0x001000001300780b */ /* 0x040fe20003f0e200 */
[----:B------:R-:W-:Y:S01]  /*6480*/  BSSY.RECONVERGENT B2, `(.L_x_86) ;  /* 0x0000058000027945 */ /* 0x000fe20003800200 */
[----:B------:R-:W-:Y:S02]  /*6490*/  LOP3.LUT R24, R19, 0x800fffff, RZ, 0xc0, !PT ;  /* 0x800fffff13187812 */ /* 0x000fe400078ec0ff */
[----:B------:R-:W-:Y:S02]  /*64a0*/  MOV R22, 0x1 ;  /* 0x0000000100167802 */ /* 0x000fe40000000f00 */
[----:B------:R-:W-:Y:S01]  /*64b0*/  LOP3.LUT R25, R24, 0x3ff00000, RZ, 0xfc, !PT ;  /* 0x3ff0000018197812 */ /* 0x000fe200078efcff */
[----:B------:R-:W-:Y:S01]  /*64c0*/  IMAD.MOV.U32 R24, RZ, RZ, R18 ;  /* 0x000000ffff187224 */ /* 0x000fe200078e0012 */
[C---:B------:R-:W-:Y:S02]  /*64d0*/  FSETP.GEU.AND P3, PT, |R21|.reuse, 1.469367938527859385e-39, PT ;  /* 0x001000001500780b */ /* 0x040fe40003f6e200 */
[----:B------:R-:W-:-:S02]  /*64e0*/  LOP3.LUT R16, R21, 0x7ff00000, RZ, 0xc0, !PT ;  /* 0x7ff0000015107812 */ /* 0x000fc400078ec0ff */
[----:B------:R-:W-:Y:S01]  /*64f0*/  LOP3.LUT R72, R19, 0x7ff00000, RZ, 0xc0, !PT ;  /* 0x7ff0000013487812 */ /* 0x000fe200078ec0ff */
[----:B------:R-:W-:Y:S01]  /*6500*/  @!P0 DMUL R24, R18, 8.98846567431157953865e+307 ;  /* 0x7fe0000012188828 */ /* 0x000fe20000000000 */
[----:B------:R-:W-:-:S04]  /*6510*/  LOP3.LUT R29, R21, 0x7ff00000, RZ, 0xc0, !PT ;  /* 0x7ff00000151d7812 */ /* 0x000fc800078ec0ff */
[----:B------:R-:W-:Y:S01]  /*6520*/  ISETP.GE.U32.AND P2, PT, R29, R72, PT ;  /* 0x000000481d00720c */ /* 0x000fe20003f46070 */
[----:B------:R-:W0:Y:S02]  /*6530*/  MUFU.RCP64H R23, R25 ;  /* 0x0000001900177308 */ /* 0x000e240000001800 */
[----:B------:R-:W-:Y:S02]  /*6540*/  @!P3 LOP3.LUT R17, R19, 0x7ff00000, RZ, 0xc0, !PT ;  /* 0x7ff000001311b812 */ /* 0x000fe400078ec0ff */
[----:B------:R-:W-:Y:S02]  /*6550*/  @!P0 LOP3.LUT R72, R25, 0x7ff00000, RZ, 0xc0, !PT ;  /* 0x7ff0000019488812 */ /* 0x000fe400078ec0ff */
[----:B------:R-:W-:Y:S01]  /*6560*/  @!P3 ISETP.GE.U32.AND P4, PT, R16, R17, PT ;  /* 0x000000111000b20c */ /* 0x000fe20003f86070 */
[----:B0-----:R-:W-:-:S08]  /*6570*/  DFMA R76, R22, -R24, 1 ;  /* 0x3ff00000164c742b */ /* 0x001fd00000000818 */
[----:B------:R-:W-:-:S08]  /*6580*/  DFMA R76, R76, R76, R76 ;  /* 0x0000004c4c4c722b */ /* 0x000fd0000000004c */
[----:B------:R-:W-:Y:S01]  /*6590*/  DFMA R16, R22, R76, R22 ;  /* 0x0000004c1610722b */ /* 0x000fe20000000016 */
[----:B------:R-:W-:Y:S01]  /*65a0*/  IMAD.MOV.U32 R23, RZ, RZ, 0x1ca00000 ;  /* 0x1ca00000ff177424 */ /* 0x000fe200078e00ff */
[----:B------:R-:W-:-:S04]  /*65b0*/  @!P3 MOV R76, RZ ;  /* 0x000000ff004cb202 */ /* 0x000fc80000000f00 */
[C---:B------:R-:W-:Y:S02]  /*65c0*/  @!P3 SEL R73, R23.reuse, 0x63400000, !P4 ;  /* 0x634000001749b807 */ /* 0x040fe40006000000 */
[C---:B------:R-:W-:Y:S01]  /*65d0*/  DFMA R78, R16.reuse, -R24, 1 ;  /* 0x3ff00000104e742b */ /* 0x040fe20000000818 */
[----:B------:R-:W-:Y:S02]  /*65e0*/  SEL R23, R23, 0x63400000, !P2 ;  /* 0x6340000017177807 */ /* 0x000fe40005000000 */
[--C-:B------:R-:W-:Y:S02]  /*65f0*/  @!P3 LOP3.LUT R22, R73, 0x80000000, R21.reuse, 0xf8, !PT ;  /* 0x800000004916b812 */ /* 0x100fe400078ef815 */
[----:B------:R-:W-:Y:S02]  /*6600*/  LOP3.LUT R23, R23, 0x800fffff, R21, 0xf8, !PT ;  /* 0x800fffff17177812 */ /* 0x000fe400078ef815 */
[----:B------:R-:W-:Y:S01]  /*6610*/  @!P3 LOP3.LUT R77, R22, 0x100000, RZ, 0xfc, !PT ;  /* 0x00100000164db812 */ /* 0x000fe200078efcff */
[----:B------:R-:W-:Y:S01]  /*6620*/  IMAD.MOV.U32 R22, RZ, RZ, R20 ;  /* 0x000000ffff167224 */ /* 0x000fe200078e0014 */
[----:B------:R-:W-:-:S05]  /*6630*/  DFMA R78, R16, R78, R16 ;  /* 0x0000004e104e722b */ /* 0x000fca0000000010 */
[----:B------:R-:W-:-:S08]  /*6640*/  @!P3 DFMA R22, R22, 2, -R76 ;  /* 0x400000001616b82b */ /* 0x000fd0000000084c */
[----:B------:R-:W-:Y:S02]  /*6650*/  DMUL R76, R78, R22 ;  /* 0x000000164e4c7228 */ /* 0x000fe40000000000 */
[----:B------:R-:W-:-:S05]  /*6660*/  @!P3 LOP3.LUT R29, R23, 0x7ff00000, RZ, 0xc0, !PT ;  /* 0x7ff00000171db812 */ /* 0x000fca00078ec0ff */
[----:B------:R-:W-:Y:S01]  /*6670*/  VIADD R73, R29, 0xffffffff ;  /* 0xffffffff1d497836 */ /* 0x000fe20000000000 */
[----:B------:R-:W-:-:S04]  /*6680*/  DFMA R16, R76, -R24, R22 ;  /* 0x800000184c10722b */ /* 0x000fc80000000016 */
[----:B------:R-:W-:Y:S01]  /*6690*/  ISETP.GT.U32.AND P0, PT, R73, 0x7feffffe, PT ;  /* 0x7feffffe4900780c */ /* 0x000fe20003f04070 */
[----:B------:R-:W-:-:S03]  /*66a0*/  VIADD R73, R72, 0xffffffff ;  /* 0xffffffff48497836 */ /* 0x000fc60000000000 */
[----:B------:R-:W-:Y:S02]  /*66b0*/  DFMA R16, R78, R16, R76 ;  /* 0x000000104e10722b */ /* 0x000fe4000000004c */
[----:B------:R-:W-:-:S13]  /*66c0*/  ISETP.GT.U32.OR P0, PT, R73, 0x7feffffe, P0 ;  /* 0x7feffffe4900780c */ /* 0x000fda0000704470 */
[----:B------:R-:W-:Y:S05]  /*66d0*/  @P0 BRA `(.L_x_87) ;  /* 0x0000000000740947 */ /* 0x000fea0003800000 */
[----:B------:R-:W-:Y:S02]  /*66e0*/  LOP3.LUT R20, R21, 0x7ff00000, RZ, 0xc0, !PT ;  /* 0x7ff0000015147812 */ /* 0x000fe400078ec0ff */
[----:B------:R-:W-:Y:S02]  /*66f0*/  LOP3.LUT R21, R19, 0x7ff00000, RZ, 0xc0, !PT ;  /* 0x7ff0000013157812 */ /* 0x000fe400078ec0ff */
[----:B------:R-:W-:Y:S02]  /*6700*/  MOV R72, RZ ;  /* 0x000000ff00487202 */ /* 0x000fe40000000f00 */
[CC--:B------:R-:W-:Y:S02]  /*6710*/  ISETP.GE.U32.AND P0, PT, R20.reuse, R21.reuse, PT ;  /* 0x000000151400720c */ /* 0x0c0fe40003f06070 */
[----:B------:R-:W-:Y:S02]  /*6720*/  VIADDMNMX R21, R20, -R21, 0xb9600000, !PT ;  /* 0xb960000014157446 */ /* 0x000fe40007800915 */
[----:B------:R-:W-:-:S02]  /*6730*/  MOV R20, 0x1ca00000 ;  /* 0x1ca0000000147802 */ /* 0x000fc40000000f00 */
[----:B------:R-:W-:Y:S02]  /*6740*/  VIMNMX R21, PT, PT, R21, 0x46a00000, PT ;  /* 0x46a0000015157848 */ /* 0x000fe40003fe0100 */
[----:B------:R-:W-:-:S05]  /*6750*/  SEL R20, R20, 0x63400000, !P0 ;  /* 0x6340000014147807 */ /* 0x000fca0004000000 */
[----:B------:R-:W-:-:S04]  /*6760*/  IMAD.IADD R20, R21, 0x1, -R20 ;  /* 0x0000000115147824 */ /* 0x000fc800078e0a14 */
[----:B------:R-:W-:-:S06]  /*6770*/  VIADD R73, R20, 0x7fe00000 ;  /* 0x7fe0000014497836 */ /* 0x000fcc0000000000 */
[----:B------:R-:W-:-:S10]  /*6780*/  DMUL R76, R16, R72 ;  /* 0x00000048104c7228 */ /* 0x000fd40000000000 */
[----:B------:R-:W-:-:S13]  /*6790*/  FSETP.GTU.AND P0, PT, |R77|, 1.469367938527859385e-39, PT ;  /* 0x001000004d00780b */ /* 0x000fda0003f0c200 */
[----:B------:R-:W-:Y:S05]  /*67a0*/  @P0 BRA `(.L_x_88) ;  /* 0x0000000000940947 */ /* 0x000fea0003800000 */
[----:B------:R-:W-:Y:S01]  /*67b0*/  DFMA R22, R16, -R24, R22 ;  /* 0x800000181016722b */ /* 0x000fe20000000016 */
[----:B------:R-:W-:-:S09]  /*67c0*/  IMAD.MOV.U32 R72, RZ, RZ, RZ ;  /* 0x000000ffff487224 */ /* 0x000fd200078e00ff */
[C---:B------:R-:W-:Y:S02]  /*67d0*/  FSETP.NEU.AND P0, PT, R23.reuse, RZ, PT ;  /* 0x000000ff1700720b */ /* 0x040fe40003f0d000 */
[----:B------:R-:W-:-:S04]  /*67e0*/  LOP3.LUT R19, R23, 0x80000000, R19, 0x48, !PT ;  /* 0x8000000017137812 */ /* 0x000fc800078e4813 */
[----:B------:R-:W-:-:S07]  /*67f0*/  LOP3.LUT R73, R19, R73, RZ, 0xfc, !PT ;  /* 0x0000004913497212 */ /* 0x000fce00078efcff */
[----:B------:R-:W-:Y:S05]  /*6800*/  @!P0 BRA `(.L_x_88) ;  /* 0x00000000007c8947 */ /* 0x000fea0003800000 */
[----:B------:R-:W-:Y:S01]  /*6810*/  IMAD.MOV R23, RZ, RZ, -R20 ;  /* 0x000000ffff177224 */ /* 0x000fe200078e0a14 */
[----:B------:R-:W-:Y:S02]  /*6820*/  MOV R22, RZ ;  /* 0x000000ff00167202 */ /* 0x000fe40000000f00 */
[----:B------:R-:W-:-:S04]  /*6830*/  IADD3 R21, PT, PT, -R20, -0x43300000, RZ ;  /* 0xbcd0000014157810 */ /* 0x000fc80007ffe1ff */
[----:B------:R-:W-:Y:S02]  /*6840*/  DFMA R22, R76, -R22, R16 ;  /* 0x800000164c16722b */ /* 0x000fe40000000010 */
[----:B------:R-:W-:-:S08]  /*6850*/  DMUL.RP R16, R16, R72 ;  /* 0x0000004810107228 */ /* 0x000fd00000008000 */
[----:B------:R-:W-:Y:S02]  /*6860*/  FSETP.NEU.AND P0, PT, |R23|, R21, PT ;  /* 0x000000151700720b */ /* 0x000fe40003f0d200 */
[----:B------:R-:W-:Y:S02]  /*6870*/  LOP3.LUT R19, R17, R19, RZ, 0x3c, !PT ;  /* 0x0000001311137212 */ /* 0x000fe400078e3cff */
[----:B------:R-:W-:Y:S02]  /*6880*/  FSEL R76, R16, R76, !P0 ;  /* 0x0000004c104c7208 */ /* 0x000fe40004000000 */
[----:B------:R-:W-:Y:S01]  /*6890*/  FSEL R77, R19, R77, !P0 ;  /* 0x0000004d134d7208 */ /* 0x000fe20004000000 */
[----:B------:R-:W-:Y:S06]  /*68a0*/  BRA `(.L_x_88) ;  /* 0x0000000000547947 */ /* 0x000fec0003800000 */
.L_x_87:
[----:B------:R-:W-:-:S14]  /*68b0*/  DSETP.NAN.AND P0, PT, R20, R20, PT ;  /* 0x000000141400722a */ /* 0x000fdc0003f08000 */
[----:B------:R-:W-:Y:S05]  /*68c0*/  @P0 BRA `(.L_x_89) ;  /* 0x0000000000440947 */ /* 0x000fea0003800000 */
[----:B------:R-:W-:-:S14]  /*68d0*/  DSETP.NAN.AND P0, PT, R18, R18, PT ;  /* 0x000000121200722a */ /* 0x000fdc0003f08000 */
[----:B------:R-:W-:Y:S05]  /*68e0*/  @P0 BRA `(.L_x_90) ;  /* 0x0000000000300947 */ /* 0x000fea0003800000 */
[----:B------:R-:W-:Y:S01]  /*68f0*/  ISETP.NE.AND P0, PT, R29, R72, PT ;  /* 0x000000481d00720c */ /* 0x000fe20003f05270 */
[----:B------:R-:W-:Y:S02]  /*6900*/  IMAD.MOV.U32 R76, RZ, RZ, 0x0 ;  /* 0x00000000ff4c7424 */ /* 0x000fe400078e00ff */
[----:B------:R-:W-:-:S10]  /*6910*/  IMAD.MOV.U32 R77, RZ, RZ, -0x80000 ;  /* 0xfff80000ff4d7424 */ /* 0x000fd400078e00ff */
[----:B------:R-:W-:Y:S05]  /*6920*/  @!P0 BRA `(.L_x_88) ;  /* 0x0000000000348947 */ /* 0x000fea0003800000 */
[----:B------:R-:W-:Y:S02]  /*6930*/  ISETP.NE.AND P0, PT, R29, 0x7ff00000, PT ;  /* 0x7ff000001d00780c */ /* 0x000fe40003f05270 */
[----:B------:R-:W-:Y:S02]  /*6940*/  LOP3.LUT R77, R21, 0x80000000, R19, 0x48, !PT ;  /* 0x80000000154d7812 */ /* 0x000fe400078e4813 */
[----:B------:R-:W-:-:S13]  /*6950*/  ISETP.EQ.OR P0, PT, R72, RZ, !P0 ;  /* 0x000000ff4800720c */ /* 0x000fda0004702670 */
[----:B------:R-:W-:Y:S02]  /*6960*/  @P0 LOP3.LUT R16, R77, 0x7ff00000, RZ, 0xfc, !PT ;  /* 0x7ff000004d100812 */ /* 0x000fe400078efcff */
[----:B------:R-:W-:Y:S01]  /*6970*/  @!P0 MOV R76, RZ ;  /* 0x000000ff004c8202 */ /* 0x000fe20000000f00 */
[----:B------:R-:W-:Y:S02]  /*6980*/  @P0 IMAD.MOV.U32 R76, RZ, RZ, RZ ;  /* 0x000000ffff4c0224 */ /* 0x000fe400078e00ff */
[----:B------:R-:W-:Y:S01]  /*6990*/  @P0 IMAD.MOV.U32 R77, RZ, RZ, R16 ;  /* 0x000000ffff4d0224 */ /* 0x000fe200078e0010 */
[----:B------:R-:W-:Y:S06]  /*69a0*/  BRA `(.L_x_88) ;  /* 0x0000000000147947 */ /* 0x000fec0003800000 */
.L_x_90:
[----:B------:R-:W-:Y:S02]  /*69b0*/  LOP3.LUT R77, R19, 0x80000, RZ, 0xfc, !PT ;  /* 0x00080000134d7812 */ /* 0x000fe400078efcff */
[----:B------:R-:W-:Y:S01]  /*69c0*/  MOV R76, R18 ;  /* 0x00000012004c7202 */ /* 0x000fe20000000f00 */
[----:B------:R-:W-:Y:S06]  /*69d0*/  BRA `(.L_x_88) ;  /* 0x0000000000087947 */ /* 0x000fec0003800000 */
.L_x_89:
[----:B------:R-:W-:Y:S01]  /*69e0*/  LOP3.LUT R77, R21, 0x80000, RZ, 0xfc, !PT ;  /* 0x00080000154d7812 */ /* 0x000fe200078efcff */
[----:B------:R-:W-:-:S07]  /*69f0*/  IMAD.MOV.U32 R76, RZ, RZ, R20 ;  /* 0x000000ffff4c7224 */ /* 0x000fce00078e0014 */
.L_x_88:
[----:B------:R-:W-:Y:S05]  /*6a00*/  BSYNC.RECONVERGENT B2 ;  /* 0x0000000000027941 */ /* 0x000fea0003800200 */
.L_x_86:
[----:B------:R-:W-:Y:S01]  /*6a10*/  IMAD.MOV.U32 R16, RZ, RZ, R30 ;  /* 0x000000ffff107224 */ /* 0x000fe200078e001e */
[----:B------:R-:W-:Y:S01]  /*6a20*/  MOV R73, R77 ;  /* 0x0000004d00497202 */ /* 0x000fe20000000f00 */
[----:B------:R-:W-:Y:S02]  /*6a30*/  IMAD.MOV.U32 R17, RZ, RZ, 0x0 ;  /* 0x00000000ff117424 */ /* 0x000fe400078e00ff */
[----:B------:R-:W-:Y:S02]  /*6a40*/  IMAD.MOV.U32 R72, RZ, RZ, R76 ;  /* 0x000000ffff487224 */ /* 0x000fe400078e004c */
[----:B------:R-:W-:Y:S05]  /*6a50*/  RET.REL.NODEC R16 `(rvi_many_series_one_param_f32) ;  /* 0xffffff9410687950 */ /* 0x000fea0003c3ffff */
        .weak           $__internal_2_$__cuda_sm20_dsqrt_rn_f64_mediumpath_v1
        .type           $__internal_2_$__cuda_sm20_dsqrt_rn_f64_mediumpath_v1,@function
        .size           $__internal_2_$__cuda_sm20_dsqrt_rn_f64_mediumpath_v1,($__internal_3_$__cuda_sm3x_div_rn_noftz_f32_slowpath - $__internal_2_$__cuda_sm20_dsqrt_rn_f64_mediumpath_v1)
$__internal_2_$__cuda_sm20_dsqrt_rn_f64_mediumpath_v1:
[----:B------:R-:W-:Y:S01]  /*6a60*/  ISETP.GE.U32.AND P0, PT, R16, -0x3400000, PT ;  /* 0xfcc000001000780c */ /* 0x000fe20003f06070 */
[----:B------:R-:W-:Y:S01]  /*6a70*/  BSSY.RECONVERGENT B2, `(.L_x_91) ;  /* 0x0000025000027945 */ /* 0x000fe20003800200 */
[----:B------:R-:W-:Y:S01]  /*6a80*/  MOV R16, R30 ;  /* 0x0000001e00107202 */ /* 0x000fe20000000f00 */
[----:B------:R-:W-:-:S10]  /*6a90*/  IMAD.MOV.U32 R17, RZ, RZ, R21 ;  /* 0x000000ffff117224 */ /* 0x000fd400078e0015 */
[----:B------:R-:W-:Y:S05]  /*6aa0*/  @!P0 BRA `(.L_x_92) ;  /* 0x0000000000208947 */ /* 0x000fea0003800000 */
[----:B------:R-:W-:-:S10]  /*6ab0*/  DFMA.RM R22, R22, R18, R24 ;  /* 0x000000121616722b */ /* 0x000fd40000004018 */
[----:B------:R-:W-:-:S05]  /*6ac0*/  IADD3 R18, P0, PT, R22, 0x1, RZ ;  /* 0x0000000116127810 */ /* 0x000fca0007f1e0ff */
[----:B------:R-:W-:-:S06]  /*6ad0*/  IMAD.X R19, RZ, RZ, R23, P0 ;  /* 0x000000ffff137224 */ /* 0x000fcc00000e0617 */
[----:B------:R-:W-:-:S08]  /*6ae0*/  DFMA.RP R16, -R22, R18, R16 ;  /* 0x000000121610722b */ /* 0x000fd00000008110 */
[----:B------:R-:W-:-:S06]  /*6af0*/  DSETP.GT.AND P0, PT, R16, RZ, PT ;  /* 0x000000ff1000722a */ /* 0x000fcc0003f04000 */
[----:B------:R-:W-:Y:S02]  /*6b00*/  FSEL R18, R18, R22, P0 ;  /* 0x0000001612127208 */ /* 0x000fe40000000000 */
[----:B------:R-:W-:Y:S01]  /*6b10*/  FSEL R19, R19, R23, P0 ;  /* 0x0000001713137208 */ /* 0x000fe20000000000 */
[----:B------:R-:W-:Y:S06]  /*6b20*/  BRA `(.L_x_93) ;  /* 0x0000000000647947 */ /* 0x000fec0003800000 */
.L_x_92:
[----:B------:R-:W-:-:S14]  /*6b30*/  DSETP.NE.AND P0, PT, R16, RZ, PT ;  /* 0x000000ff1000722a */ /* 0x000fdc0003f05000 */
[----:B------:R-:W-:Y:S05]  /*6b40*/  @!P0 BRA `(.L_x_94) ;  /* 0x0000000000588947 */ /* 0x000fea0003800000 */
[----:B------:R-:W-:-:S13]  /*6b50*/  ISETP.GE.AND P0, PT, R17, RZ, PT ;  /* 0x000000ff1100720c */ /* 0x000fda0003f06270 */
[----:B------:R-:W-:Y:S01]  /*6b60*/  @!P0 MOV R18, 0x0 ;  /* 0x0000000000128802 */ /* 0x000fe20000000f00 */
[----:B------:R-:W-:Y:S01]  /*6b70*/  @!P0 IMAD.MOV.U32 R19, RZ, RZ, -0x80000 ;  /* 0xfff80000ff138424 */ /* 0x000fe200078e00ff */
[----:B------:R-:W-:Y:S06]  /*6b80*/  @!P0 BRA `(.L_x_93) ;  /* 0x00000000004c8947 */ /* 0x000fec0003800000 */
[----:B------:R-:W-:-:S13]  /*6b90*/  ISETP.GT.AND P0, PT, R17, 0x7fefffff, PT ;  /* 0x7fefffff1100780c */ /* 0x000fda0003f04270 */
[----:B------:R-:W-:Y:S05]  /*6ba0*/  @P0 BRA `(.L_x_94) ;  /* 0x0000000000400947 */ /* 0x000fea0003800000 */
[----:B------:R-:W-:Y:S01]  /*6bb0*/  DMUL R24, R16, 8.11296384146066816958e+31 ;  /* 0x4690000010187828 */ /* 0x000fe20000000000 */
[----:B------:R-:W-:Y:S01]  /*6bc0*/  IMAD.MOV.U32 R22, RZ, RZ, RZ ;  /* 0x000000ffff167224 */ /* 0x000fe200078e00ff */
[----:B------:R-:W-:Y:S01]  /*6bd0*/  MOV R16, 0x0 ;  /* 0x0000000000107802 */ /* 0x000fe20000000f00 */
[----:B------:R-:W-:-:S03]  /*6be0*/  IMAD.MOV.U32 R17, RZ, RZ, 0x3fd80000 ;  /* 0x3fd80000ff117424 */ /* 0x000fc600078e00ff */
[----:B------:R-:W0:Y:S02]  /*6bf0*/  MUFU.RSQ64H R23, R25 ;  /* 0x0000001900177308 */ /* 0x000e240000001c00 */
[----:B0-----:R-:W-:-:S08]  /*6c00*/  DMUL R18, R22, R22 ;  /* 0x0000001616127228 */ /* 0x001fd00000000000 */
[----:B------:R-:W-:-:S08]  /*6c10*/  DFMA R18, R24, -R18, 1 ;  /* 0x3ff000001812742b */ /* 0x000fd00000000812 */
[----:B------:R-:W-:Y:S02]  /*6c20*/  DFMA R16, R18, R16, 0.5 ;  /* 0x3fe000001210742b */ /* 0x000fe40000000010 */
[----:B------:R-:W-:-:S08]  /*6c30*/  DMUL R18, R22, R18 ;  /* 0x0000001216127228 */ /* 0x000fd00000000000 */
[----:B------:R-:W-:-:S08]  /*6c40*/  DFMA R18, R16, R18, R22 ;  /* 0x000000121012722b */ /* 0x000fd00000000016 */
[----:B------:R-:W-:Y:S02]  /*6c50*/  DMUL R16, R24, R18 ;  /* 0x0000001218107228 */ /* 0x000fe40000000000 */
[----:B------:R-:W-:-:S06]  /*6c60*/  VIADD R19, R19, 0xfff00000 ;  /* 0xfff0000013137836 */ /* 0x000fcc0000000000 */
[----:B------:R-:W-:-:S08]  /*6c70*/  DFMA R22, R16, -R16, R24 ;  /* 0x800000101016722b */ /* 0x000fd00000000018 */
[----:B------:R-:W-:-:S10]  /*6c80*/  DFMA R18, R18, R22, R16 ;  /* 0x000000161212722b */ /* 0x000fd40000000010 */
[----:B------:R-:W-:Y:S01]  /*6c90*/  IADD3 R19, PT, PT, R19, -0x3500000, RZ ;  /* 0xfcb0000013137810 */ /* 0x000fe20007ffe0ff */
[----:B------:R-:W-:Y:S06]  /*6ca0*/  BRA `(.L_x_93) ;  /* 0x0000000000047947 */ /* 0x000fec0003800000 */
.L_x_94:
[----:B------:R-:W-:-:S11]  /*6cb0*/  DADD R18, R16, R16 ;  /* 0x0000000010127229 */ /* 0x000fd60000000010 */
.L_x_93:
[----:B------:R-:W-:Y:S05]  /*6cc0*/  BSYNC.RECONVERGENT B2 ;  /* 0x0000000000027941 */ /* 0x000fea0003800200 */
.L_x_91:
[----:B------:R-:W-:Y:S01]  /*6cd0*/  MOV R21, 0x0 ;  /* 0x0000000000157802 */ /* 0x000fe20000000f00 */
[----:B------:R-:W-:Y:S02]  /*6ce0*/  IMAD.MOV.U32 R72, RZ, RZ, R18 ;  /* 0x000000ffff487224 */ /* 0x000fe400078e0012 */
[----:B------:R-:W-:Y:S01]  /*6cf0*/  IMAD.MOV.U32 R73, RZ, RZ, R19 ;  /* 0x000000ffff497224 */ /* 0x000fe200078e0013 */
[----:B------:R-:W-:Y:S06]  /*6d00*/  RET.REL.NODEC R20 `(rvi_many_series_one_param_f32) ;  /* 0xffffff9014bc7950 */ /* 0x000fec0003c3ffff */
        .weak           $__internal_3_$__cuda_sm3x_div_rn_noftz_f32_slowpath
        .type           $__internal_3_$__cuda_sm3x_div_rn_noftz_f32_slowpath,@function
        .size           $__internal_3_$__cuda_sm3x_div_rn_noftz_f32_slowpath,(.L_x_226 - $__internal_3_$__cuda_sm3x_div_rn_noftz_f32_slowpath)
$__internal_3_$__cuda_sm3x_div_rn_noftz_f32_slowpath:
[----:B------:R-:W-:Y:S01]  /*6d10*/  SHF.R.U32.HI R4, RZ, 0x17, R6 ;  /* 0x00000017ff047819 */ /* 0x000fe20000011606 */
[----:B------:R-:W-:Y:S01]  /*6d20*/  BSSY.RECONVERGENT B3, `(.L_x_95) ;  /* 0x0000064000037945 */ /* 0x000fe20003800200 */
[----:B------:R-:W-:Y:S02]  /*6d30*/  SHF.R.U32.HI R0, RZ, 0x17, R3 ;  /* 0x00000017ff007819 */ /* 0x000fe40000011603 */
[----:B------:R-:W-:Y:S02]  /*6d40*/  LOP3.LUT R21, R4, 0xff, RZ, 0xc0, !PT ;  /* 0x000000ff04157812 */ /* 0x000fe400078ec0ff */
[----:B------:R-:W-:Y:S02]  /*6d50*/  LOP3.LUT R16, R0, 0xff, RZ, 0xc0, !PT ;  /* 0x000000ff00107812 */ /* 0x000fe400078ec0ff */
[----:B------:R-:W-:Y:S01]  /*6d60*/  MOV R4, R6 ;  /* 0x0000000600047202 */ /* 0x000fe20000000f00 */
[----:B------:R-:W-:Y:S02]  /*6d70*/  VIADD R17, R21, 0xffffffff ;  /* 0xffffffff15117836 */ /* 0x000fe40000000000 */
[----:B------:R-:W-:-:S03]  /*6d80*/  VIADD R7, R16, 0xffffffff ;  /* 0xffffffff10077836 */ /* 0x000fc60000000000 */
[----:B------:R-:W-:-:S04]  /*6d90*/  ISETP.GT.U32.AND P0, PT, R17, 0xfd, PT ;  /* 0x000000fd1100780c */ /* 0x000fc80003f04070 */
[----:B------:R-:W-:-:S13]  /*6da0*/  ISETP.GT.U32.OR P0, PT, R7, 0xfd, P0 ;  /* 0x000000fd0700780c */ /* 0x000fda0000704470 */
[----:B------:R-:W-:Y:S01]  /*6db0*/  @!P0 IMAD.MOV.U32 R5, RZ, RZ, RZ ;  /* 0x000000ffff058224 */ /* 0x000fe200078e00ff */
[----:B------:R-:W-:Y:S06]  /*6dc0*/  @!P0 BRA `(.L_x_96) ;  /* 0x0000000000608947 */ /* 0x000fec0003800000 */
[----:B------:R-:W-:Y:S01]  /*6dd0*/  FSETP.GTU.FTZ.AND P0, PT, |R3|, +INF , PT ;  /* 0x7f8000000300780b */ /* 0x000fe20003f1c200 */
[----:B------:R-:W-:Y:S01]  /*6de0*/  IMAD.MOV.U32 R0, RZ, RZ, R6 ;  /* 0x000000ffff007224 */ /* 0x000fe200078e0006 */
[----:B------:R-:W-:-:S04]  /*6df0*/  FSETP.GTU.FTZ.AND P1, PT, |R6|, +INF , PT ;  /* 0x7f8000000600780b */ /* 0x000fc80003f3c200 */
[----:B------:R-:W-:-:S13]  /*6e00*/  PLOP3.LUT P0, PT, P0, P1, PT, 0xf8, 0x8f ;  /* 0x00000000008f781c */ /* 0x000fda0000703f70 */
[----:B------:R-:W-:Y:S05]  /*6e10*/  @P0 BRA `(.L_x_97) ;  /* 0x00000004004c0947 */ /* 0x000fea0003800000 */
[----:B------:R-:W-:-:S13]  /*6e20*/  LOP3.LUT P0, RZ, R4, 0x7fffffff, R3, 0xc8, !PT ;  /* 0x7fffffff04ff7812 */ /* 0x000fda000780c803 */
[----:B------:R-:W-:Y:S05]  /*6e30*/  @!P0 BRA `(.L_x_98) ;  /* 0x00000004003c8947 */ /* 0x000fea0003800000 */
[C---:B------:R-:W-:Y:S02]  /*6e40*/  FSETP.NEU.FTZ.AND P0, PT, |R3|.reuse, +INF , PT ;  /* 0x7f8000000300780b */ /* 0x040fe40003f1d200 */
[----:B------:R-:W-:Y:S02]  /*6e50*/  FSETP.NEU.FTZ.AND P2, PT, |R0|, +INF , PT ;  /* 0x7f8000000000780b */ /* 0x000fe40003f5d200 */
[----:B------:R-:W-:-:S11]  /*6e60*/  FSETP.NEU.FTZ.AND P1, PT, |R3|, +INF , PT ;  /* 0x7f8000000300780b */ /* 0x000fd60003f3d200 */
[----:B------:R-:W-:Y:S05]  /*6e70*/  @!P2 BRA !P0, `(.L_x_98) ;  /* 0x00000004002ca947 */ /* 0x000fea0004000000 */
[----:B------:R-:W-:-:S04]  /*6e80*/  LOP3.LUT P0, RZ, R3, 0x7fffffff, RZ, 0xc0, !PT ;  /* 0x7fffffff03ff7812 */ /* 0x000fc8000780c0ff */
[----:B------:R-:W-:-:S13]  /*6e90*/  PLOP3.LUT P0, PT, P2, P0, PT, 0x2f, 0xf2 ;  /* 0x0000000000f2781c */ /* 0x000fda0001700577 */
[----:B------:R-:W-:Y:S05]  /*6ea0*/  @P0 BRA `(.L_x_99) ;  /* 0x0000000400180947 */ /* 0x000fea0003800000 */
[----:B------:R-:W-:-:S04]  /*6eb0*/  LOP3.LUT P0, RZ, R4, 0x7fffffff, RZ, 0xc0, !PT ;  /* 0x7fffffff04ff7812 */ /* 0x000fc8000780c0ff */
[----:B------:R-:W-:-:S13]  /*6ec0*/  PLOP3.LUT P0, PT, P1, P0, PT, 0x2f, 0xf2 ;  /* 0x0000000000f2781c */ /* 0x000fda0000f00577 */
[----:B------:R-:W-:Y:S05]  /*6ed0*/  @P0 BRA `(.L_x_100) ;  /* 0x0000000400000947 */ /* 0x000fea0003800000 */
[----:B------:R-:W-:Y:S02]  /*6ee0*/  ISETP.GE.AND P0, PT, R7, RZ, PT ;  /* 0x000000ff0700720c */ /* 0x000fe40003f06270 */
[----:B------:R-:W-:-:S11]  /*6ef0*/  ISETP.GE.AND P1, PT, R17, RZ, PT ;  /* 0x000000ff1100720c */ /* 0x000fd60003f26270 */
[----:B------:R-:W-:Y:S01]  /*6f00*/  @P0 MOV R5, RZ ;  /* 0x000000ff00050202 */ /* 0x000fe20000000f00 */
[----:B------:R-:W-:Y:S02]  /*6f10*/  @!P0 IMAD.MOV.U32 R5, RZ, RZ, -0x40 ;  /* 0xffffffc0ff058424 */ /* 0x000fe400078e00ff */
[----:B------:R-:W-:Y:S01]  /*6f20*/  @!P0 FFMA R3, R3, 1.84467440737095516160e+19, RZ ;  /* 0x5f80000003038823 */ /* 0x000fe200000000ff */
[----:B------:R-:W-:Y:S01]  /*6f30*/  @!P1 FFMA R4, R0, 1.84467440737095516160e+19, RZ ;  /* 0x5f80000000049823 */ /* 0x000fe200000000ff */
[----:B------:R-:W-:-:S07]  /*6f40*/  @!P1 VIADD R5, R5, 0x40 ;  /* 0x0000004005059836 */ /* 0x000fce0000000000 */
.L_x_96:
[----:B------:R-:W-:Y:S01]  /*6f50*/  LEA R7, R21, 0xc0800000, 0x17 ;  /* 0xc080000015077811 */ /* 0x000fe200078eb8ff */
[----:B------:R-:W-:Y:S03]  /*6f60*/  BSSY.RECONVERGENT B4, `(.L_x_101) ;  /* 0x0000036000047945 */ /* 0x000fe60003800200 */
[----:B------:R-:W-:Y:S01]  /*6f70*/  IADD3 R7, PT, PT, -R7, R4, RZ ;  /* 0x0000000407077210 */ /* 0x000fe20007ffe1ff */
[----:B------:R-:W-:-:S03]  /*6f80*/  VIADD R4, R16, 0xffffff81 ;  /* 0xffffff8110047836 */ /* 0x000fc60000000000 */
[----:B------:R-:W0:Y:S01]  /*6f90*/  MUFU.RCP R6, R7 ;  /* 0x0000000700067308 */ /* 0x000e220000001000 */
[----:B------:R-:W-:Y:S01]  /*6fa0*/  FADD.FTZ R17, -R7, -RZ ;  /* 0x800000ff07117221 */ /* 0x000fe20000010100 */
[C---:B------:R-:W-:Y:S01]  /*6fb0*/  IMAD R0, R4.reuse, -0x800000, R3 ;  /* 0xff80000004007824 */ /* 0x040fe200078e0203 */
[----:B------:R-:W-:-:S05]  /*6fc0*/  IADD3 R4, PT, PT, R4, 0x7f, -R21 ;  /* 0x0000007f04047810 */ /* 0x000fca0007ffe815 */
[----:B------:R-:W-:Y:S02]  /*6fd0*/  IMAD.IADD R4, R4, 0x1, R5 ;  /* 0x0000000104047824 */ /* 0x000fe400078e0205 */
[----:B0-----:R-:W-:-:S04]  /*6fe0*/  FFMA R19, R6, R17, 1 ;  /* 0x3f80000006137423 */ /* 0x001fc80000000011 */
[----:B------:R-:W-:-:S04]  /*6ff0*/  FFMA R16, R6, R19, R6 ;  /* 0x0000001306107223 */ /* 0x000fc80000000006 */
[----:B------:R-:W-:-:S04]  /*7000*/  FFMA R3, R0, R16, RZ ;  /* 0x0000001000037223 */ /* 0x000fc800000000ff */
[----:B------:R-:W-:-:S04]  /*7010*/  FFMA R6, R17, R3, R0 ;  /* 0x0000000311067223 */ /* 0x000fc80000000000 */
[----:B------:R-:W-:-:S04]  /*7020*/  FFMA R19, R16, R6, R3 ;  /* 0x0000000610137223 */ /* 0x000fc80000000003 */
[----:B------:R-:W-:-:S04]  /*7030*/  FFMA R6, R17, R19, R0 ;  /* 0x0000001311067223 */ /* 0x000fc80000000000 */
[----:B------:R-:W-:-:S05]  /*7040*/  FFMA R3, R16, R6, R19 ;  /* 0x0000000610037223 */ /* 0x000fca0000000013 */
[----:B------:R-:W-:-:S04]  /*7050*/  SHF.R.U32.HI R0, RZ, 0x17, R3 ;  /* 0x00000017ff007819 */ /* 0x000fc80000011603 */
[----:B------:R-:W-:-:S04]  /*7060*/  LOP3.LUT R0, R0, 0xff, RZ, 0xc0, !PT ;  /* 0x000000ff00007812 */ /* 0x000fc800078ec0ff */
[----:B------:R-:W-:-:S05]  /*7070*/  IADD3 R17, PT, PT, R0, R4, RZ ;  /* 0x0000000400117210 */ /* 0x000fca0007ffe0ff */
[----:B------:R-:W-:-:S05]  /*7080*/  VIADD R0, R17, 0xffffffff ;  /* 0xffffffff11007836 */ /* 0x000fca0000000000 */
[----:B------:R-:W-:-:S13]  /*7090*/  ISETP.GE.U32.AND P0, PT, R0, 0xfe, PT ;  /* 0x000000fe0000780c */ /* 0x000fda0003f06070 */
[----:B------:R-:W-:Y:S05]  /*70a0*/  @!P0 BRA `(.L_x_102) ;  /* 0x0000000000808947 */ /* 0x000fea0003800000 */
[----:B------:R-:W-:-:S13]  /*70b0*/  ISETP.GT.AND P0, PT, R17, 0xfe, PT ;  /* 0x000000fe1100780c */ /* 0x000fda0003f04270 */
[----:B------:R-:W-:Y:S05]  /*70c0*/  @P0 BRA `(.L_x_103) ;  /* 0x00000000006c0947 */ /* 0x000fea0003800000 */
[----:B------:R-:W-:-:S13]  /*70d0*/  ISETP.GE.AND P0, PT, R17, 0x1, PT ;  /* 0x000000011100780c */ /* 0x000fda0003f06270 */
[----:B------:R-:W-:Y:S05]  /*70e0*/  @P0 BRA `(.L_x_104) ;  /* 0x0000000000740947 */ /* 0x000fea0003800000 */
[----:B------:R-:W-:Y:S02]  /*70f0*/  ISETP.GE.AND P0, PT, R17, -0x18, PT ;  /* 0xffffffe81100780c */ /* 0x000fe40003f06270 */
[----:B------:R-:W-:-:S11]  /*7100*/  LOP3.LUT R3, R3, 0x80000000, RZ, 0xc0, !PT ;  /* 0x8000000003037812 */ /* 0x000fd600078ec0ff */
[----:B------:R-:W-:Y:S05]  /*7110*/  @!P0 BRA `(.L_x_104) ;  /* 0x0000000000688947 */ /* 0x000fea0003800000 */
[CCC-:B------:R-:W-:Y:S01]  /*7120*/  FFMA.RZ R0, R16.reuse, R6.reuse, R19.reuse ;  /* 0x0000000610007223 */ /* 0x1c0fe2000000c013 */
[C---:B------:R-:W-:Y:S02]  /*7130*/  VIADD R7, R17.reuse, 0x20 ;  /* 0x0000002011077836 */ /* 0x040fe40000000000 */
[-CC-:B------:R-:W-:Y:S01]  /*7140*/  FFMA.RM R5, R16, R6.reuse, R19.reuse ;  /* 0x0000000610057223 */ /* 0x180fe20000004013 */
[C---:B------:R-:W-:Y:S02]  /*7150*/  ISETP.NE.AND P2, PT, R17.reuse, RZ, PT ;  /* 0x000000ff1100720c */ /* 0x040fe40003f45270 */
[----:B------:R-:W-:Y:S01]  /*7160*/  LOP3.LUT R4, R0, 0x7fffff, RZ, 0xc0, !PT ;  /* 0x007fffff00047812 */ /* 0x000fe200078ec0ff */
[----:B------:R-:W-:Y:S01]  /*7170*/  FFMA.RP R0, R16, R6, R19 ;  /* 0x0000000610007223 */ /* 0x000fe20000008013 */
[----:B------:R-:W-:Y:S02]  /*7180*/  ISETP.NE.AND P1, PT, R17, RZ, PT ;  /* 0x000000ff1100720c */ /* 0x000fe40003f25270 */
[----:B------:R-:W-:-:S02]  /*7190*/  LOP3.LUT R4, R4, 0x800000, RZ, 0xfc, !PT ;  /* 0x0080000004047812 */ /* 0x000fc400078efcff */
[----:B------:R-:W-:Y:S02]  /*71a0*/  IADD3 R6, PT, PT, -R17, RZ, RZ ;  /* 0x000000ff11067210 */ /* 0x000fe40007ffe1ff */
[----:B------:R-:W-:Y:S02]  /*71b0*/  SHF.L.U32 R7, R4, R7, RZ ;  /* 0x0000000704077219 */ /* 0x000fe400000006ff */
[----:B------:R-:W-:Y:S02]  /*71c0*/  FSETP.NEU.FTZ.AND P0, PT, R0, R5, PT ;  /* 0x000000050000720b */ /* 0x000fe40003f1d000 */
[----:B------:R-:W-:Y:S02]  /*71d0*/  SEL R5, R6, RZ, P2 ;  /* 0x000000ff06057207 */ /* 0x000fe40001000000 */
[----:B------:R-:W-:Y:S02]  /*71e0*/  ISETP.NE.AND P1, PT, R7, RZ, P1 ;  /* 0x000000ff0700720c */ /* 0x000fe40000f25270 */
[----:B------:R-:W-:-:S02]  /*71f0*/  SHF.R.U32.HI R5, RZ, R5, R4 ;  /* 0x00000005ff057219 */ /* 0x000fc40000011604 */
[----:B------:R-:W-:Y:S02]  /*7200*/  PLOP3.LUT P0, PT, P0, P1, PT, 0xf8, 0x8f ;  /* 0x00000000008f781c */ /* 0x000fe40000703f70 */
[----:B------:R-:W-:Y:S02]  /*7210*/  SHF.R.U32.HI R7, RZ, 0x1, R5 ;  /* 0x00000001ff077819 */ /* 0x000fe40000011605 */
[----:B------:R-:W-:-:S04]  /*7220*/  SEL R0, RZ, 0x1, !P0 ;  /* 0x00000001ff007807 */ /* 0x000fc80004000000 */
[----:B------:R-:W-:-:S04]  /*7230*/  LOP3.LUT R0, R0, 0x1, R7, 0xf8, !PT ;  /* 0x0000000100007812 */ /* 0x000fc800078ef807 */
[----:B------:R-:W-:-:S05]  /*7240*/  LOP3.LUT R0, R0, R5, RZ, 0xc0, !PT ;  /* 0x0000000500007212 */ /* 0x000fca00078ec0ff */
[----:B------:R-:W-:-:S05]  /*7250*/  IMAD.IADD R0, R7, 0x1, R0 ;  /* 0x0000000107007824 */ /* 0x000fca00078e0200 */
[----:B------:R-:W-:Y:S01]  /*7260*/  LOP3.LUT R3, R0, R3, RZ, 0xfc, !PT ;  /* 0x0000000300037212 */ /* 0x000fe200078efcff */
[----:B------:R-:W-:Y:S06]  /*7270*/  BRA `(.L_x_104) ;  /* 0x0000000000107947 */ /* 0x000fec0003800000 */
.L_x_103:
[----:B------:R-:W-:-:S04]  /*7280*/  LOP3.LUT R3, R3, 0x80000000, RZ, 0xc0, !PT ;  /* 0x8000000003037812 */ /* 0x000fc800078ec0ff */
[----:B------:R-:W-:Y:S01]  /*7290*/  LOP3.LUT R3, R3, 0x7f800000, RZ, 0xfc, !PT ;  /* 0x7f80000003037812 */ /* 0x000fe200078efcff */
[----:B------:R-:W-:Y:S06]  /*72a0*/  BRA `(.L_x_104) ;  /* 0x0000000000047947 */ /* 0x000fec0003800000 */
.L_x_102:
[----:B------:R-:W-:-:S07]  /*72b0*/  IMAD R3, R4, 0x800000, R3 ;  /* 0x0080000004037824 */ /* 0x000fce00078e0203 */
.L_x_104:
[----:B------:R-:W-:Y:S05]  /*72c0*/  BSYNC.RECONVERGENT B4 ;  /* 0x0000000000047941 */ /* 0x000fea0003800200 */
.L_x_101:
[----:B------:R-:W-:Y:S05]  /*72d0*/  BRA `(.L_x_105) ;  /* 0x0000000000207947 */ /* 0x000fea0003800000 */
.L_x_100:
[----:B------:R-:W-:-:S04]  /*72e0*/  LOP3.LUT R3, R4, 0x80000000, R3, 0x48, !PT ;  /* 0x8000000004037812 */ /* 0x000fc800078e4803 */
[----:B------:R-:W-:Y:S01]  /*72f0*/  LOP3.LUT R3, R3, 0x7f800000, RZ, 0xfc, !PT ;  /* 0x7f80000003037812 */ /* 0x000fe200078efcff */
[----:B------:R-:W-:Y:S06]  /*7300*/  BRA `(.L_x_105) ;  /* 0x0000000000147947 */ /* 0x000fec0003800000 */
.L_x_99:
[----:B------:R-:W-:Y:S01]  /*7310*/  LOP3.LUT R3, R4, 0x80000000, R3, 0x48, !PT ;  /* 0x8000000004037812 */ /* 0x000fe200078e4803 */
[----:B------:R-:W-:Y:S06]  /*7320*/  BRA `(.L_x_105) ;  /* 0x00000000000c7947 */ /* 0x000fec0003800000 */
.L_x_98:
[----:B------:R-:W0:Y:S01]  /*7330*/  MUFU.RSQ R3, -QNAN ;  /* 0xffc0000000037908 */ /* 0x000e220000001400 */
[----:B------:R-:W-:Y:S05]  /*7340*/  BRA `(.L_x_105) ;  /* 0x0000000000047947 */ /* 0x000fea0003800000 */
.L_x_97:
[----:B------:R-:W-:-:S07]  /*7350*/  FADD.FTZ R3, R3, R0 ;  /* 0x0000000003037221 */ /* 0x000fce0000010000 */
.L_x_105:
[----:B------:R-:W-:Y:S05]  /*7360*/  BSYNC.RECONVERGENT B3 ;  /* 0x0000000000037941 */ /* 0x000fea0003800200 */
.L_x_95:
[----:B0-----:R-:W-:Y:S01]  /*7370*/  MOV R5, R3 ;  /* 0x0000000300057202 */ /* 0x001fe20000000f00 */
[----:B------:R-:W-:-:S04]  /*7380*/  IMAD.MOV.U32 R3, RZ, RZ, 0x0 ;  /* 0x00000000ff037424 */ /* 0x000fc800078e00ff */
[----:B------:R-:W-:Y:S05]  /*7390*/  RET.REL.NODEC R2 `(rvi_many_series_one_param_f32) ;  /* 0xffffff8c02187950 */ /* 0x000fea0003c3ffff */
.L_x_106:
[----:B------:R-:W-:-:S00]  /*73a0*/  BRA `(.L_x_106) ;  /* 0xfffffffc00fc7947 */ /* 0x000fc0000383ffff */
[----:B------:R-:W-:-:S00]  /*73b0*/  NOP ;  /* 0x0000000000007918 */ /* 0x000fc00000000000 */
        /* <DEDUP_REMOVED lines=12> */
.L_x_226:


//--------------------- .text.rvi_batch_f32       --------------------------
	.section	.text.rvi_batch_f32,"ax",@progbits
	.align	128
        .global         rvi_batch_f32
        .type           rvi_batch_f32,@function
        .size           rvi_batch_f32,(.L_x_229 - rvi_batch_f32)
        .other          rvi_batch_f32,@"STO_CUDA_ENTRY STV_DEFAULT"
rvi_batch_f32:
.text.rvi_batch_f32:
[----:B------:R-:W-:Y:S01]  /*0000*/  LDC R1, c[0x0][0x37c] ;  /* 0x0000df00ff017b82 */ /* 0x000fe20000000800 */
[----:B------:R-:W0:Y:S01]  /*0010*/  S2R R9, SR_CTAID.X ;  /* 0x0000000000097919 */ /* 0x000e220000002500 */
[----:B------:R-:W0:Y:S02]  /*0020*/  LDCU UR4, c[0x0][0x3b0] ;  /* 0x00007600ff0477ac */ /* 0x000e240008000800 */
[----:B0-----:R-:W-:-:S13]  /*0030*/  ISETP.GE.AND P0, PT, R9, UR4, PT ;  /* 0x0000000409007c0c */ /* 0x001fda000bf06270 */
[----:B------:R-:W-:Y:S05]  /*0040*/  @P0 EXIT ;  /* 0x000000000000094d */ /* 0x000fea0003800000 */
[----:B------:R-:W0:Y:S01]  /*0050*/  LDC.64 R4, c[0x0][0x390] ;  /* 0x0000e400ff047b82 */ /* 0x000e220000000a00 */
[----:B------:R-:W1:Y:S07]  /*0060*/  LDCU.64 UR30, c[0x0][0x358] ;  /* 0x00006b00ff1e77ac */ /* 0x000e6e0008000a00 */
[----:B------:R-:W2:Y:S08]  /*0070*/  LDC.64 R2, c[0x0][0x388] ;  /* 0x0000e200ff027b82 */ /* 0x000eb00000000a00 */
[----:B------:R-:W3:Y:S01]  /*0080*/  LDC.64 R6, c[0x0][0x398] ;  /* 0x0000e600ff067b82 */ /* 0x000ee20000000a00 */
[----:B0-----:R-:W-:-:S06]  /*0090*/  IMAD.WIDE.U32 R4, R9, 0x4, R4 ;  /* 0x0000000409047825 */ /* 0x001fcc00078e0004 */
[----:B-1----:R-:W4:Y:S01]  /*00a0*/  LDG.E.CONSTANT R4, desc[UR30][R4.64] ;  /* 0x0000001e04047981 */ /* 0x002f22000c1e9900 */
[----:B--2---:R-:W-:-:S05]  /*00b0*/  IMAD.WIDE.U32 R2, R9, 0x4, R2 ;  /* 0x0000000409027825 */ /* 0x004fca00078e0002 */
[----:B------:R-:W2:Y:S01]  /*00c0*/  LDG.E.CONSTANT R47, desc[UR30][R2.64] ;  /* 0x0000001e022f7981 */ /* 0x000ea2000c1e9900 */
[----:B----4-:R-:W-:-:S13]  /*00d0*/  R2UR UR25, R4 ;  /* 0x00000000041972ca */ /* 0x010fda00000e0000 */
[----:B--2---:R-:W-:-:S04]  /*00e0*/  VIMNMX R0, PT, PT, R47, UR25, PT ;  /* 0x000000192f007c48 */ /* 0x004fc8000bfe0100 */
[----:B------:R-:W-:-:S13]  /*00f0*/  ISETP.GE.AND P0, PT, R0, 0x1, PT ;  /* 0x000000010000780c */ /* 0x000fda0003f06270 */
[----:B---3--:R-:W-:Y:S05]  /*0100*/  @!P0 EXIT ;  /* 0x000000000000894d */ /* 0x008fea0003800000 */
[----:B------:R-:W0:Y:S01]  /*0110*/  LDC.64 R4, c[0x0][0x3a0] ;  /* 0x0000e800ff047b82 */ /* 0x000e220000000a00 */
[C---:B------:R-:W-:Y:S01]  /*0120*/  IMAD.WIDE.U32 R2, R9.reuse, 0x4, R6 ;  /* 0x0000000409027825 */ /* 0x040fe200078e0006 */
[----:B------:R-:W1:Y:S04]  /*0130*/  LDCU.64 UR6, c[0x0][0x3a8] ;  /* 0x00007500ff0677ac */ /* 0x000e680008000a00 */
[----:B------:R2:W5:Y:S01]  /*0140*/  LDG.E.CONSTANT R46, desc[UR30][R2.64] ;  /* 0x0000001e022e7981 */ /* 0x000562000c1e9900 */
[----:B0-----:R-:W-:-:S05]  /*0150*/  IMAD.WIDE.U32 R4, R9, 0x4, R4 ;  /* 0x0000000409047825 */ /* 0x001fca00078e0004 */
[----:B------:R2:W5:Y:S01]  /*0160*/  LDG.E.CONSTANT R13, desc[UR30][R4.64] ;  /* 0x0000001e040d7981 */ /* 0x000562000c1e9900 */
[----:B------:R-:W-:Y:S01]  /*0170*/  R2UR UR28, R47 ;  /* 0x000000002f1c72ca */ /* 0x000fe200000e0000 */
[----:B------:R-:W0:-:S12]  /*0180*/  S2R R0, SR_TID.X ;  /* 0x0000000000007919 */ /* 0x000e180000002100 */
[----:B-1----:R-:W-:-:S04]  /*0190*/  UIADD3 UR28, UPT, UPT, UR25, UR7, UR28 ;  /* 0x00000007191c7290 */ /* 0x002fc8000fffe01c */
[----:B------:R-:W-:-:S04]  /*01a0*/  UIADD3 UR28, UPT, UPT, UR28, -0x2, URZ ;  /* 0xfffffffe1c1c7890 */ /* 0x000fc8000fffe0ff */
[----:B------:R-:W-:-:S04]  /*01b0*/  UISETP.LT.AND UP0, UPT, UR28, UR6, UPT ;  /* 0x000000061c00728c */ /* 0x000fc8000bf01270 */
[----:B------:R-:W-:-:S06]  /*01c0*/  USEL UR4, UR28, UR6, UP0 ;  /* 0x000000061c047287 */ /* 0x000fcc0008000000 */
[C---:B0-----:R-:W-:Y:S01]  /*01d0*/  ISETP.GE.AND P0, PT, R0.reuse, UR4, PT ;  /* 0x0000000400007c0c */ /* 0x041fe2000bf06270 */
[----:B------:R-:W-:Y:S01]  /*01e0*/  BSSY.RECONVERGENT B0, `(.L_x_107) ;  /* 0x000000d000007945 */ /* 0x000fe20003800200 */
[----:B------:R-:W-:Y:S01]  /*01f0*/  ISETP.NE.AND P1, PT, R0, RZ, PT ;  /* 0x000000ff0000720c */ /* 0x000fe20003f25270 */
[----:B------:R-:W-:-:S10]  /*0200*/  IMAD R9, R9, UR6, RZ ;  /* 0x0000000609097c24 */ /* 0x000fd4000f8e02ff */
[----:B--2---:R-:W-:Y:S05]  /*0210*/  @P0 BRA `(.L_x_108) ;  /* 0x0000000000240947 */ /* 0x004fea0003800000 */
[----:B------:R-:W0:Y:S01]  /*0220*/  LDC R7, c[0x0][0x360] ;  /* 0x0000d800ff077b82 */ /* 0x000e220000000800 */
[----:B------:R-:W-:-:S07]  /*0230*/  IMAD.MOV.U32 R11, RZ, RZ, 0x7fc00000 ;  /* 0x7fc00000ff0b7424 */ /* 0x000fce00078e00ff */
[----:B------:R-:W1:Y:S02]  /*0240*/  LDC.64 R4, c[0x0][0x3c0] ;  /* 0x0000f000ff047b82 */ /* 0x000e640000000a00 */
.L_x_109:
[--C-:B--2---:R-:W-:Y:S02]  /*0250*/  IMAD.IADD R3, R9, 0x1, R0.reuse ;  /* 0x0000000109037824 */ /* 0x104fe400078e0200 */
[----:B0-----:R-:W-:Y:S02]  /*0260*/  IMAD.IADD R0, R7, 0x1, R0 ;  /* 0x0000000107007824 */ /* 0x001fe400078e0200 */
[----:B-1----:R-:W-:-:S03]  /*0270*/  IMAD.WIDE R2, R3, 0x4, R4 ;  /* 0x0000000403027825 */ /* 0x002fc600078e0204 */
[----:B------:R-:W-:Y:S02]  /*0280*/  ISETP.GE.AND P0, PT, R0, UR4, PT ;  /* 0x0000000400007c0c */ /* 0x000fe4000bf06270 */
[----:B------:R2:W-:Y:S11]  /*0290*/  STG.E desc[UR30][R2.64], R11 ;  /* 0x0000000b02007986 */ /* 0x0005f6000c10191e */
[----:B------:R-:W-:Y:S05]  /*02a0*/  @!P0 BRA `(.L_x_109) ;  /* 0xfffffffc00e88947 */ /* 0x000fea000383ffff */
.L_x_108:
[----:B------:R-:W-:Y:S05]  /*02b0*/  BSYNC.RECONVERGENT B0 ;  /* 0x0000000000007941 */ /* 0x000fea0003800200 */
.L_x_107:
[----:B------:R-:W-:Y:S06]  /*02c0*/  BAR.SYNC.DEFER_BLOCKING 0x0 ;  /* 0x0000000000007b1d */ /* 0x000fec0000010000 */
[----:B------:R-:W-:Y:S05]  /*02d0*/  @P1 EXIT ;  /* 0x000000000000194d */ /* 0x000fea0003800000 */
[----:B------:R-:W-:-:S04]  /*02e0*/  UISETP.GE.AND UP0, UPT, UR7, UR6, UPT ;  /* 0x000000060700728c */ /* 0x000fc8000bf06270 */
[----:B------:R-:W-:-:S06]  /*02f0*/  UISETP.LT.OR UP0, UPT, UR6, 0x1, UP0 ;  /* 0x000000010600788c */ /* 0x000fcc0008701670 */
[----:B------:R-:W-:-:S13]  /*0300*/  PLOP3.LUT P0, PT, PT, PT, UP0, 0x80, 0x8 ;  /* 0x000000000008781c */ /* 0x000fda0003f0f008 */
[----:B------:R-:W-:Y:S05]  /*0310*/  @P0 EXIT ;  /* 0x000000000000094d */ /* 0x000fea0003800000 */
[----:B--2---:R-:W0:Y:S01]  /*0320*/  I2F.F64.U32 R2, UR25 ;  /* 0x0000001900027d12 */ /* 0x004e220008201800 */
[----:B------:R-:W1:Y:S01]  /*0330*/  S2R R11, SR_CgaCtaId ;  /* 0x00000000000b7919 */ /* 0x000e620000008800 */
[----:B------:R-:W2:Y:S01]  /*0340*/  LDC R15, c[0x0][0x3b8] ;  /* 0x0000ee00ff0f7b82 */ /* 0x000ea20000000800 */
[----:B------:R-:W-:-:S07]  /*0350*/  MOV R0, 0x400 ;  /* 0x0000040000007802 */ /* 0x000fce0000000f00 */
[----:B------:R-:W3:Y:S01]  /*0360*/  LDC.64 R24, c[0x0][0x3c0] ;  /* 0x0000f000ff187b82 */ /* 0x000ee20000000a00 */
[----:B0-----:R-:W0:Y:S01]  /*0370*/  MUFU.RCP64H R5, R3 ;  /* 0x0000000300057308 */ /* 0x001e220000001800 */
[----:B------:R-:W-:-:S05]  /*0380*/  VIADD R4, R3, 0x300402 ;  /* 0x0030040203047836 */ /* 0x000fca0000000000 */
[----:B------:R-:W-:Y:S01]  /*0390*/  FSETP.GEU.AND P0, PT, |R4|, 5.8789094863358348022e-39, PT ;  /* 0x004004020400780b */ /* 0x000fe20003f0e200 */
[----:B0-----:R-:W-:Y:S01]  /*03a0*/  DFMA R6, -R2, R4, 1 ;  /* 0x3ff000000206742b */ /* 0x001fe20000000104 */
[----:B-1----:R-:W-:Y:S01]  /*03b0*/  LEA R0, R11, R0, 0x18 ;  /* 0x000000000b007211 */ /* 0x002fe200078ec0ff */
[----:B---3--:R-:W-:-:S04]  /*03c0*/  IMAD.WIDE R24, R9, 0x4, R24 ;  /* 0x0000000409187825 */ /* 0x008fc800078e0218 */
[C---:B--2---:R-:W-:Y:S02]  /*03d0*/  IMAD R12, R15.reuse, 0x4, R0 ;  /* 0x000000040f0c7824 */ /* 0x044fe400078e0200 */
[----:B------:R-:W-:Y:S02]  /*03e0*/  DFMA R6, R6, R6, R6 ;  /* 0x000000060606722b */ /* 0x000fe40000000006 */
[----:B------:R-:W-:-:S06]  /*03f0*/  IMAD R10, R15, 0x4, R12 ;  /* 0x000000040f0a7824 */ /* 0x000fcc00078e020c */
[----:B------:R-:W-:-:S08]  /*0400*/  DFMA R6, R4, R6, R4 ;  /* 0x000000060406722b */ /* 0x000fd00000000004 */
[----:B------:R-:W-:-:S08]  /*0410*/  DFMA R26, -R2, R6, 1 ;  /* 0x3ff00000021a742b */ /* 0x000fd00000000106 */
[----:B------:R-:W-:Y:S01]  /*0420*/  DFMA R26, R6, R26, R6 ;  /* 0x0000001a061a722b */ /* 0x000fe20000000006 */
[----:B------:R-:W-:Y:S10]  /*0430*/  @P0 BRA `(.L_x_110) ;  /* 0x0000000000100947 */ /* 0x000ff40003800000 */
[----:B------:R-:W-:Y:S02]  /*0440*/  LOP3.LUT R0, R3, 0x7fffffff, RZ, 0xc0, !PT ;  /* 0x7fffffff03007812 */ /* 0x000fe400078ec0ff */
[----:B------:R-:W-:-:S03]  /*0450*/  MOV R11, 0x480 ;  /* 0x00000480000b7802 */ /* 0x000fc60000000f00 */
[----:B------:R-:W-:-:S07]  /*0460*/  VIADD R6, R0, 0xfff00000 ;  /* 0xfff0000000067836 */ /* 0x000fce0000000000 */
[----:B-----5:R-:W-:Y:S05]  /*0470*/  CALL.REL.NOINC `($__internal_4_$__cuda_sm20_dblrcp_rn_slowpath_v3) ;  /* 0x0000003400b87944 */ /* 0x020fea0003c00000 */
.L_x_110:
[----:B------:R-:W-:Y:S01]  /*0480*/  UIADD3 UR4, UPT, UPT, UR25, 0x1, URZ ;  /* 0x0000000119047890 */ /* 0x000fe2000fffe0ff */
[----:B------:R-:W-:-:S08]  /*0490*/  IMAD.MOV.U32 R2, RZ, RZ, 0x1 ;  /* 0x00000001ff027424 */ /* 0x000fd000078e00ff */
        /* <DEDUP_REMOVED lines=13> */
[----:B------:R-:W-:Y:S01]  /*0570*/  IMAD.MOV.U32 R34, RZ, RZ, RZ ;  /* 0x000000ffff227224 */ /* 0x000fe200078e00ff */
[----:B------:R-:W-:Y:S01]  /*0580*/  MOV R48, 0x5b0 ;  /* 0x000005b000307802 */ /* 0x000fe20000000f00 */
[----:B------:R-:W-:-:S07]  /*0590*/  IMAD.MOV.U32 R35, RZ, RZ, 0x40000000 ;  /* 0x40000000ff237424 */ /* 0x000fce00078e00ff */
[----:B-----5:R-:W-:Y:S05]  /*05a0*/  CALL.REL.NOINC `($__internal_5_$__cuda_sm20_div_rn_f64_full) ;  /* 0x00000038000c7944 */ /* 0x020fea0003c00000 */
[----:B------:R-:W-:Y:S02]  /*05b0*/  IMAD.MOV.U32 R2, RZ, RZ, R28 ;  /* 0x000000ffff027224 */ /* 0x000fe400078e001c */
[----:B------:R-:W-:-:S07]  /*05c0*/  IMAD.MOV.U32 R3, RZ, RZ, R29 ;  /* 0x000000ffff037224 */ /* 0x000fce00078e001d */
.L_x_111:
[----:B------:R-:W0:Y:S02]  /*05d0*/  LDC.64 R4, c[0x0][0x380] ;  /* 0x0000e000ff047b82 */ /* 0x000e240000000a00 */
[----:B0-----:R0:W5:Y:S01]  /*05e0*/  LDG.E.CONSTANT R11, desc[UR30][R4.64] ;  /* 0x0000001e040b7981 */ /* 0x001162000c1e9900 */
[----:B------:R0:W1:Y:S01]  /*05f0*/  I2F.F64.U32 R22, R47 ;  /* 0x0000002f00167312 */ /* 0x0000620000201800 */
[C---:B------:R-:W-:Y:S02]  /*0600*/  LOP3.LUT R9, R47.reuse, 0x7, RZ, 0xc0, !PT ;  /* 0x000000072f097812 */ /* 0x040fe400078ec0ff */
[----:B------:R-:W-:Y:S02]  /*0610*/  CS2R R20, SRZ ;  /* 0x0000000000147805 */ /* 0x000fe4000001ff00 */
[----:B------:R-:W-:Y:S02]  /*0620*/  LOP3.LUT R8, R47, 0x3, RZ, 0xc0, !PT ;  /* 0x000000032f087812 */ /* 0x000fe400078ec0ff */
[----:B------:R-:W-:-:S02]  /*0630*/  CS2R R18, SRZ ;  /* 0x0000000000127805 */ /* 0x000fc4000001ff00 */
[----:B------:R-:W-:Y:S02]  /*0640*/  PRMT R7, RZ, 0x7610, R7 ;  /* 0x00007610ff077816 */ /* 0x000fe40000000007 */
[----:B------:R-:W-:Y:S02]  /*0650*/  CS2R R42, SRZ ;  /* 0x00000000002a7805 */ /* 0x000fe4000001ff00 */
[----:B------:R-:W-:Y:S02]  /*0660*/  PRMT R6, RZ, 0x7610, R6 ;  /* 0x00007610ff067816 */ /* 0x000fe40000000006 */
[----:B------:R-:W-:Y:S02]  /*0670*/  CS2R R16, SRZ ;  /* 0x0000000000107805 */ /* 0x000fe4000001ff00 */
[----:B------:R-:W-:Y:S01]  /*0680*/  CS2R R14, SRZ ;  /* 0x00000000000e7805 */ /* 0x000fe2000001ff00 */
[----:B------:R-:W-:Y:S01]  /*0690*/  UMOV UR12, URZ ;  /* 0x000000ff000c7c82 */ /* 0x000fe20008000000 */
        /* <DEDUP_REMOVED lines=15> */
[----:B01----:R-:W-:-:S05]  /*0790*/  UMOV UR5, URZ ;  /* 0x000000ff00057c82 */ /* 0x003fca0008000000 */
.L_x_155:
[----:B01----:R-:W0:Y:S01]  /*07a0*/  LDC.64 R4, c[0x0][0x380] ;  /* 0x0000e000ff047b82 */ /* 0x003e220000000a00 */
[----:B---3--:R-:W-:Y:S01]  /*07b0*/  IMAD.U32 R29, RZ, RZ, UR14 ;  /* 0x0000000eff1d7e24 */ /* 0x008fe2000f8e00ff */
[----:B------:R-:W1:Y:S03]  /*07c0*/  LDCU UR22, c[0x0][0x3a8] ;  /* 0x00007500ff1677ac */ /* 0x000e660008000800 */
[----:B0-----:R-:W-:-:S06]  /*07d0*/  IMAD.WIDE.U32 R28, R29, 0x4, R4 ;  /* 0x000000041d1c7825 */ /* 0x001fcc00078e0004 */
[----:B--2---:R-:W2:Y:S01]  /*07e0*/  LDG.E.CONSTANT R28, desc[UR30][R28.64] ;  /* 0x0000001e1c1c7981 */ /* 0x004ea2000c1e9900 */
[----:B------:R-:W-:Y:S01]  /*07f0*/  UIADD3 UR21, UPT, UPT, UR14, 0x1, URZ ;  /* 0x000000010e157890 */ /* 0x000fe2000fffe0ff */
[----:B-----5:R-:W-:Y:S01]  /*0800*/  IMAD.MOV.U32 R0, RZ, RZ, R11 ;  /* 0x000000ffff007224 */ /* 0x020fe200078e000b */
[----:B------:R-:W-:Y:S01]  /*0810*/  UMOV UR29, UR14 ;  /* 0x0000000e001d7c82 */ /* 0x000fe20008000000 */
[----:B------:R-:W-:Y:S01]  /*0820*/  MOV R38, 0x7fc00000 ;  /* 0x7fc0000000267802 */ /* 0x000fe20000000f00 */
[----:B-1----:R-:W-:Y:S02]  /*0830*/  UISETP.NE.AND UP0, UPT, UR21, UR22, UPT ;  /* 0x000000161500728c */ /* 0x002fe4000bf05270 */
[----:B------:R-:W-:Y:S01]  /*0840*/  ISETP.LE.AND P0, PT, R47, UR21, PT ;  /* 0x000000152f007c0c */ /* 0x000fe2000bf03270 */
[----:B------:R-:W-:Y:S01]  /*0850*/  UMOV UR14, UR21 ;  /* 0x00000015000e7c82 */ /* 0x000fe20008000000 */
[----:B--2---:R-:W-:-:S11]  /*0860*/  IMAD.MOV.U32 R11, RZ, RZ, R28 ;  /* 0x000000ffff0b7224 */ /* 0x004fd600078e001c */
[----:B----4-:R-:W-:Y:S05]  /*0870*/  @!P0 BRA `(.L_x_112) ;  /* 0x0000002400088947 */ /* 0x010fea0003800000 */
[----:B------:R-:W-:Y:S01]  /*0880*/  ISETP.NE.AND P0, PT, R13, RZ, PT ;  /* 0x000000ff0d00720c */ /* 0x000fe20003f05270 */
[----:B------:R-:W-:Y:S01]  /*0890*/  UMOV UR21, UR13 ;  /* 0x0000000d00157c82 */ /* 0x000fe20008000000 */
[----:B------:R-:W-:Y:S01]  /*08a0*/  UMOV UR22, UR12 ;  /* 0x0000000c00167c82 */ /* 0x000fe20008000000 */
[----:B------:R-:W-:Y:S02]  /*08b0*/  IMAD.MOV.U32 R44, RZ, RZ, R42 ;  /* 0x000000ffff2c7224 */ /* 0x000fe400078e002a */
[----:B------:R-:W-:-:S08]  /*08c0*/  IMAD.MOV.U32 R45, RZ, RZ, R43 ;  /* 0x000000ffff2d7224 */ /* 0x000fd000078e002b */
[----:B------:R-:W-:Y:S05]  /*08d0*/  @P0 BRA `(.L_x_113) ;  /* 0x0000001000600947 */ /* 0x000fea0003800000 */
[----:B------:R-:W-:-:S05]  /*08e0*/  VIADD R28, R47, 0xffffffff ;  /* 0xffffffff2f1c7836 */ /* 0x000fca0000000000 */
[----:B------:R-:W-:-:S13]  /*08f0*/  ISETP.NE.AND P0, PT, R28, UR29, PT ;  /* 0x0000001d1c007c0c */ /* 0x000fda000bf05270 */
[----:B------:R-:W-:Y:S05]  /*0900*/  @P0 BRA `(.L_x_114) ;  /* 0x00000004007c0947 */ /* 0x000fea0003800000 */
[----:B------:R-:W-:Y:S01]  /*0910*/  IMAD.MOV.U32 R28, RZ, RZ, RZ ;  /* 0x000000ffff1c7224 */ /* 0x000fe200078e00ff */
[----:B------:R-:W-:Y:S02]  /*0920*/  CS2R R20, SRZ ;  /* 0x0000000000147805 */ /* 0x000fe4000001ff00 */
[----:B------:R-:W-:-:S07]  /*0930*/  CS2R R18, SRZ ;  /* 0x0000000000127805 */ /* 0x000fce000001ff00 */
.L_x_115:
[----:B------:R-:W0:Y:S02]  /*0940*/  LDC.64 R4, c[0x0][0x380] ;  /* 0x0000e000ff047b82 */ /* 0x000e240000000a00 */
[----:B0-----:R-:W-:-:S06]  /*0950*/  IMAD.WIDE.U32 R4, R28, 0x4, R4 ;  /* 0x000000041c047825 */ /* 0x001fcc00078e0004 */
[----:B------:R-:W2:Y:S01]  /*0960*/  LDG.E.CONSTANT R4, desc[UR30][R4.64] ;  /* 0x0000001e04047981 */ /* 0x000ea2000c1e9900 */
[----:B------:R-:W-:Y:S01]  /*0970*/  UMOV UR13, UR21 ;  /* 0x00000015000d7c82 */ /* 0x000fe20008000000 */
[----:B------:R-:W-:Y:S01]  /*0980*/  UMOV UR12, UR22 ;  /* 0x00000016000c7c82 */ /* 0x000fe20008000000 */
[----:B------:R-:W-:Y:S02]  /*0990*/  IMAD.MOV.U32 R42, RZ, RZ, R44 ;  /* 0x000000ffff2a7224 */ /* 0x000fe400078e002c */
[----:B------:R-:W-:Y:S01]  /*09a0*/  IMAD.MOV.U32 R43, RZ, RZ, R45 ;  /* 0x000000ffff2b7224 */ /* 0x000fe200078e002d */
[----:B--2---:R-:W-:-:S13]  /*09b0*/  FSETP.NE.AND P0, PT, |R4|, +INF , PT ;  /* 0x7f8000000400780b */ /* 0x004fda0003f05200 */
[----:B------:R-:W-:Y:S05]  /*09c0*/  @!P0 BRA `(.L_x_112) ;  /* 0x0000002000b48947 */ /* 0x000fea0003800000 */
[----:B------:R-:W-:Y:S01]  /*09d0*/  VIADD R28, R28, 0x1 ;  /* 0x000000011c1c7836 */ /* 0x000fe20000000000 */
[----:B------:R-:W0:Y:S04]  /*09e0*/  F2F.F64.F32 R4, R4 ;  /* 0x0000000400047310 */ /* 0x000e280000201800 */
[----:B------:R-:W-:Y:S01]  /*09f0*/  ISETP.NE.AND P0, PT, R28, R47, PT ;  /* 0x0000002f1c00720c */ /* 0x000fe20003f05270 */
[----:B0-----:R-:W-:Y:S02]  /*0a00*/  DADD R20, R20, R4 ;  /* 0x0000000014147229 */ /* 0x001fe40000000004 */
[----:B------:R-:W-:-:S10]  /*0a10*/  DFMA R18, R4, R4, R18 ;  /* 0x000000040412722b */ /* 0x000fd40000000012 */
[----:B------:R-:W-:Y:S05]  /*0a20*/  @P0 BRA `(.L_x_115) ;  /* 0xfffffffc00c40947 */ /* 0x000fea000383ffff */
[----:B------:R-:W0:Y:S01]  /*0a30*/  MUFU.RCP64H R5, R23 ;  /* 0x0000001700057308 */ /* 0x000e220000001800 */
[----:B------:R-:W-:Y:S01]  /*0a40*/  IMAD.MOV.U32 R4, RZ, RZ, 0x1 ;  /* 0x00000001ff047424 */ /* 0x000fe200078e00ff */
[----:B------:R-:W-:-:S05]  /*0a50*/  FSETP.GEU.AND P1, PT, |R21|, 6.5827683646048100446e-37, PT ;  /* 0x036000001500780b */ /* 0x000fca0003f2e200 */
        /* <DEDUP_REMOVED lines=12> */
[----:B------:R-:W-:Y:S01]  /*0b20*/  MOV R48, 0xb70 ;  /* 0x00000b7000307802 */ /* 0x000fe20000000f00 */
[----:B------:R-:W-:Y:S02]  /*0b30*/  IMAD.MOV.U32 R35, RZ, RZ, R21 ;  /* 0x000000ffff237224 */ /* 0x000fe400078e0015 */
[----:B------:R-:W-:Y:S02]  /*0b40*/  IMAD.MOV.U32 R30, RZ, RZ, R22 ;  /* 0x000000ffff1e7224 */ /* 0x000fe400078e0016 */
[----:B------:R-:W-:-:S07]  /*0b50*/  IMAD.MOV.U32 R31, RZ, RZ, R23 ;  /* 0x000000ffff1f7224 */ /* 0x000fce00078e0017 */
[----:B------:R-:W-:Y:S05]  /*0b60*/  CALL.REL.NOINC `($__internal_5_$__cuda_sm20_div_rn_f64_full) ;  /* 0x00000030009c7944 */ /* 0x000fea0003c00000 */
[----:B------:R-:W-:Y:S01]  /*0b70*/  MOV R4, R28 ;  /* 0x0000001c00047202 */ /* 0x000fe20000000f00 */
[----:B------:R-:W-:-:S07]  /*0b80*/  IMAD.MOV.U32 R5, RZ, RZ, R29 ;  /* 0x000000ffff057224 */ /* 0x000fce00078e001d */
.L_x_116:
        /* <DEDUP_REMOVED lines=20> */
.L_x_117:
[----:B------:R-:W-:Y:S01]  /*0cd0*/  DFMA R4, -R4, R4, R28 ;  /* 0x000000040404722b */ /* 0x000fe2000000011c */
[----:B------:R-:W-:Y:S02]  /*0ce0*/  IMAD.MOV.U32 R32, RZ, RZ, 0x0 ;  /* 0x00000000ff207424 */ /* 0x000fe400078e00ff */
[----:B------:R-:W-:Y:S02]  /*0cf0*/  IMAD.MOV.U32 R28, RZ, RZ, RZ ;  /* 0x000000ffff1c7224 */ /* 0x000fe400078e00ff */
[----:B------:R-:W-:-:S03]  /*0d00*/  IMAD.MOV.U32 R33, RZ, RZ, 0x3fd80000 ;  /* 0x3fd80000ff217424 */ /* 0x000fc600078e00ff */
[----:B------:R-:W-:Y:S02]  /*0d10*/  DSETP.MAX.AND P0, P1, RZ, R4, PT ;  /* 0x00000004ff00722a */ /* 0x000fe4000390f000 */
[----:B------:R-:W-:-:S05]  /*0d20*/  IMAD.MOV.U32 R29, RZ, RZ, R5 ;  /* 0x000000ffff1d7224 */ /* 0x000fca00078e0005 */
[C---:B------:R-:W-:Y:S02]  /*0d30*/  FSEL R31, R28.reuse, R29, P0 ;  /* 0x0000001d1c1f7208 */ /* 0x040fe40000000000 */
[----:B------:R-:W-:-:S05]  /*0d40*/  SEL R28, R28, R4, P0 ;  /* 0x000000041c1c7207 */ /* 0x000fca0000000000 */
[----:B------:R-:W-:-:S05]  /*0d50*/  @P1 LOP3.LUT R31, R29, 0x80000, RZ, 0xfc, !PT ;  /* 0x000800001d1f1812 */ /* 0x000fca00078efcff */
[----:B------:R-:W-:-:S04]  /*0d60*/  IMAD.MOV.U32 R29, RZ, RZ, R31 ;  /* 0x000000ffff1d7224 */ /* 0x000fc800078e001f */
        /* <DEDUP_REMOVED lines=14> */
[----:B------:R-:W-:Y:S02]  /*0e50*/  IMAD.MOV.U32 R4, RZ, RZ, R32 ;  /* 0x000000ffff047224 */ /* 0x000fe400078e0020 */
[----:B------:R-:W-:Y:S01]  /*0e60*/  IMAD.MOV.U32 R32, RZ, RZ, R30 ;  /* 0x000000ffff207224 */ /* 0x000fe200078e001e */
[----:B------:R-:W-:Y:S01]  /*0e70*/  MOV R30, 0xea0 ;  /* 0x00000ea0001e7802 */ /* 0x000fe20000000f00 */
[----:B------:R-:W-:-:S07]  /*0e80*/  IMAD.MOV.U32 R33, RZ, RZ, R31 ;  /* 0x000000ffff217224 */ /* 0x000fce00078e001f */
[----:B------:R-:W-:Y:S05]  /*0e90*/  CALL.REL.NOINC `($__internal_6_$__cuda_sm20_dsqrt_rn_f64_mediumpath_v1) ;  /* 0x0000003400487944 */ /* 0x000fea0003c00000 */
.L_x_118:
[----:B------:R0:W1:Y:S01]  /*0ea0*/  F2F.F32.F64 R38, R38 ;  /* 0x0000002600267310 */ /* 0x0000620000301000 */
[----:B------:R-:W-:Y:S01]  /*0eb0*/  IMAD.MOV.U32 R42, RZ, RZ, R44 ;  /* 0x000000ffff2a7224 */ /* 0x000fe200078e002c */
[----:B------:R-:W-:Y:S01]  /*0ec0*/  UMOV UR13, UR21 ;  /* 0x00000015000d7c82 */ /* 0x000fe20008000000 */
[----:B------:R-:W-:Y:S01]  /*0ed0*/  IMAD.MOV.U32 R43, RZ, RZ, R45 ;  /* 0x000000ffff2b7224 */ /* 0x000fe200078e002d */
[----:B------:R-:W-:Y:S01]  /*0ee0*/  UMOV UR12, UR22 ;  /* 0x00000016000c7c82 */ /* 0x000fe20008000000 */
[----:B------:R-:W-:Y:S05]  /*0ef0*/  BRA `(.L_x_112) ;  /* 0x0000001c00687947 */ /* 0x000fea0003800000 */
.L_x_114:
[----:B------:R-:W-:-:S13]  /*0f00*/  R2UR UR23, R47 ;  /* 0x000000002f1772ca */ /* 0x000fda00000e0000 */
[----:B------:R-:W-:-:S06]  /*0f10*/  UIADD3 UR23, UPT, UPT, -UR23, UR29, URZ ;  /* 0x0000001d17177290 */ /* 0x000fcc000fffe1ff */
[----:B------:R-:W-:-:S04]  /*0f20*/  IMAD.U32 R29, RZ, RZ, UR23 ;  /* 0x00000017ff1d7e24 */ /* 0x000fc8000f8e00ff */
[----:B------:R-:W-:-:S05]  /*0f30*/  IMAD.WIDE R4, R29, 0x4, R4 ;  /* 0x000000041d047825 */ /* 0x000fca00078e0204 */
[----:B------:R-:W2:Y:S01]  /*0f40*/  LDG.E.CONSTANT R30, desc[UR30][R4.64] ;  /* 0x0000001e041e7981 */ /* 0x000ea2000c1e9900 */
[----:B------:R-:W-:Y:S02]  /*0f50*/  FSETP.NE.AND P0, PT, |R11|, +INF , PT ;  /* 0x7f8000000b00780b */ /* 0x000fe40003f05200 */
[----:B--2---:R-:W-:-:S13]  /*0f60*/  FSETP.NE.AND P1, PT, |R30|, +INF , PT ;  /* 0x7f8000001e00780b */ /* 0x004fda0003f25200 */
[----:B------:R-:W-:Y:S05]  /*0f70*/  @P0 BRA P1, `(.L_x_119) ;  /* 0x00000004007c0947 */ /* 0x000fea0000800000 */
[----:B------:R-:W-:Y:S02]  /*0f80*/  CS2R R20, SRZ ;  /* 0x0000000000147805 */ /* 0x000fe4000001ff00 */
[----:B------:R-:W-:Y:S01]  /*0f90*/  CS2R R18, SRZ ;  /* 0x0000000000127805 */ /* 0x000fe2000001ff00 */
[----:B------:R-:W0:Y:S06]  /*0fa0*/  LDCU.64 UR26, c[0x0][0x380] ;  /* 0x00007000ff1a77ac */ /* 0x000e2c0008000a00 */
.L_x_120:
[----:B0-----:R-:W-:-:S06]  /*0fb0*/  UIMAD.WIDE UR12, UR23, 0x4, UR26 ;  /* 0x00000004170c78a5 */ /* 0x001fcc000f8e021a */
[----:B------:R-:W-:Y:S02]  /*0fc0*/  IMAD.U32 R4, RZ, RZ, UR12 ;  /* 0x0000000cff047e24 */ /* 0x000fe4000f8e00ff */
[----:B------:R-:W-:-:S05]  /*0fd0*/  IMAD.U32 R5, RZ, RZ, UR13 ;  /* 0x0000000dff057e24 */ /* 0x000fca000f8e00ff */
[----:B------:R-:W2:Y:S01]  /*0fe0*/  LDG.E.CONSTANT R4, desc[UR30][R4.64+0x4] ;  /* 0x0000041e04047981 */ /* 0x000ea2000c1e9900 */
[----:B------:R-:W-:Y:S01]  /*0ff0*/  UMOV UR13, UR21 ;  /* 0x00000015000d7c82 */ /* 0x000fe20008000000 */
[----:B------:R-:W-:Y:S01]  /*1000*/  UMOV UR12, UR22 ;  /* 0x00000016000c7c82 */ /* 0x000fe20008000000 */
[----:B------:R-:W-:Y:S02]  /*1010*/  IMAD.MOV.U32 R42, RZ, RZ, R44 ;  /* 0x000000ffff2a7224 */ /* 0x000fe400078e002c */
[----:B------:R-:W-:Y:S01]  /*1020*/  IMAD.MOV.U32 R43, RZ, RZ, R45 ;  /* 0x000000ffff2b7224 */ /* 0x000fe200078e002d */
[----:B--2---:R-:W-:-:S13]  /*1030*/  FSETP.NE.AND P0, PT, |R4|, +INF , PT ;  /* 0x7f8000000400780b */ /* 0x004fda0003f05200 */
[----:B------:R-:W-:Y:S05]  /*1040*/  @!P0 BRA `(.L_x_112) ;  /* 0x0000001c00148947 */ /* 0x000fea0003800000 */
[----:B------:R-:W0:Y:S01]  /*1050*/  F2F.F64.F32 R4, R4 ;  /* 0x0000000400047310 */ /* 0x000e220000201800 */
[----:B------:R-:W-:-:S04]  /*1060*/  UIADD3 UR23, UPT, UPT, UR23, 0x1, URZ ;  /* 0x0000000117177890 */ /* 0x000fc8000fffe0ff */
[----:B------:R-:W-:Y:S01]  /*1070*/  UISETP.GE.AND UP1, UPT, UR23, UR29, UPT ;  /* 0x0000001d1700728c */ /* 0x000fe2000bf26270 */
[----:B0-----:R-:W-:Y:S02]  /*1080*/  DADD R20, R20, R4 ;  /* 0x0000000014147229 */ /* 0x001fe40000000004 */
[----:B------:R-:W-:-:S06]  /*1090*/  DFMA R18, R4, R4, R18 ;  /* 0x000000040412722b */ /* 0x000fcc0000000012 */
[----:B------:R-:W-:Y:S05]  /*10a0*/  BRA.U !UP1, `(.L_x_120) ;  /* 0xfffffffd09c07547 */ /* 0x000fea000b83ffff */
        /* <DEDUP_REMOVED lines=19> */
[----:B------:R-:W-:Y:S05]  /*11e0*/  CALL.REL.NOINC `($__internal_5_$__cuda_sm20_div_rn_f64_full) ;  /* 0x0000002800fc7944 */ /* 0x000fea0003c00000 */
[----:B------:R-:W-:Y:S02]  /*11f0*/  IMAD.MOV.U32 R4, RZ, RZ, R28 ;  /* 0x000000ffff047224 */ /* 0x000fe400078e001c */
[----:B------:R-:W-:-:S07]  /*1200*/  IMAD.MOV.U32 R5, RZ, RZ, R29 ;  /* 0x000000ffff057224 */ /* 0x000fce00078e001d */
.L_x_121:
        /* <DEDUP_REMOVED lines=20> */
.L_x_122:
[----:B------:R-:W-:Y:S01]  /*1350*/  DFMA R4, -R4, R4, R28 ;  /* 0x000000040404722b */ /* 0x000fe2000000011c */
[----:B------:R-:W-:Y:S01]  /*1360*/  IMAD.MOV.U32 R36, RZ, RZ, 0x0 ;  /* 0x00000000ff247424 */ /* 0x000fe200078e00ff */
[----:B------:R-:W-:Y:S01]  /*1370*/  MOV R37, 0x3fd80000 ;  /* 0x3fd8000000257802 */ /* 0x000fe20000000f00 */
[----:B------:R-:W-:-:S05]  /*1380*/  IMAD.MOV.U32 R28, RZ, RZ, RZ ;  /* 0x000000ffff1c7224 */ /* 0x000fca00078e00ff */
        /* <DEDUP_REMOVED lines=20> */
[----:B------:R-:W-:Y:S02]  /*14d0*/  IMAD.MOV.U32 R4, RZ, RZ, R36 ;  /* 0x000000ffff047224 */ /* 0x000fe400078e0024 */
[----:B------:R-:W-:Y:S01]  /*14e0*/  IMAD.MOV.U32 R36, RZ, RZ, R30 ;  /* 0x000000ffff247224 */ /* 0x000fe200078e001e */
[----:B------:R-:W-:-:S07]  /*14f0*/  MOV R30, 0x1510 ;  /* 0x00001510001e7802 */ /* 0x000fce0000000f00 */
[----:B------:R-:W-:Y:S05]  /*1500*/  CALL.REL.NOINC `($__internal_6_$__cuda_sm20_dsqrt_rn_f64_mediumpath_v1) ;  /* 0x0000002c00ac7944 */ /* 0x000fea0003c00000 */
.L_x_123:
[----:B------:R2:W3:Y:S01]  /*1510*/  F2F.F32.F64 R38, R38 ;  /* 0x0000002600267310 */ /* 0x0004e20000301000 */
[----:B------:R-:W-:Y:S01]  /*1520*/  IMAD.MOV.U32 R42, RZ, RZ, R44 ;  /* 0x000000ffff2a7224 */ /* 0x000fe200078e002c */
[----:B------:R-:W-:Y:S01]  /*1530*/  UMOV UR13, UR21 ;  /* 0x00000015000d7c82 */ /* 0x000fe20008000000 */
[----:B------:R-:W-:Y:S01]  /*1540*/  IMAD.MOV.U32 R43, RZ, RZ, R45 ;  /* 0x000000ffff2b7224 */ /* 0x000fe200078e002d */
[----:B------:R-:W-:Y:S01]  /*1550*/  UMOV UR12, UR22 ;  /* 0x00000016000c7c82 */ /* 0x000fe20008000000 */
[----:B------:R-:W-:Y:S05]  /*1560*/  BRA `(.L_x_112) ;  /* 0x0000001400cc7947 */ /* 0x000fea0003800000 */
.L_x_119:
[----:B------:R-:W0:Y:S01]  /*1570*/  MUFU.RCP64H R5, R23 ;  /* 0x0000001700057308 */ /* 0x000e220000001800 */
[----:B------:R-:W-:-:S07]  /*1580*/  IMAD.MOV.U32 R4, RZ, RZ, 0x1 ;  /* 0x00000001ff047424 */ /* 0x000fce00078e00ff */
        /* <DEDUP_REMOVED lines=15> */
[----:B------:R-:W-:Y:S01]  /*1680*/  DFMA R4, R32, R20, R4 ;  /* 0x000000142004722b */ /* 0x000fe20000000004 */
[----:B------:R-:W-:-:S09]  /*1690*/  IMAD.MOV.U32 R21, RZ, RZ, R35 ;  /* 0x000000ffff157224 */ /* 0x000fd200078e0023 */
[----:B------:R-:W-:-:S05]  /*16a0*/  FFMA R20, RZ, R23, R5 ;  /* 0x00000017ff147223 */ /* 0x000fca0000000005 */
[----:B------:R-:W-:Y:S01]  /*16b0*/  FSETP.GT.AND P0, PT, |R20|, 1.469367938527859385e-39, PT ;  /* 0x001000001400780b */ /* 0x000fe20003f04200 */
[----:B------:R-:W-:-:S12]  /*16c0*/  IMAD.MOV.U32 R20, RZ, RZ, R34 ;  /* 0x000000ffff147224 */ /* 0x000fd800078e0022 */
[----:B------:R-:W-:Y:S05]  /*16d0*/  @P0 BRA P1, `(.L_x_124) ;  /* 0x0000000000180947 */ /* 0x000fea0000800000 */
[----:B------:R-:W-:Y:S01]  /*16e0*/  IMAD.MOV.U32 R30, RZ, RZ, R22 ;  /* 0x000000ffff1e7224 */ /* 0x000fe200078e0016 */
[----:B------:R-:W-:Y:S01]  /*16f0*/  MOV R48, 0x1720 ;  /* 0x0000172000307802 */ /* 0x000fe20000000f00 */
[----:B------:R-:W-:-:S07]  /*1700*/  IMAD.MOV.U32 R31, RZ, RZ, R23 ;  /* 0x000000ffff1f7224 */ /* 0x000fce00078e0017 */
[----:B------:R-:W-:Y:S05]  /*1710*/  CALL.REL.NOINC `($__internal_5_$__cuda_sm20_div_rn_f64_full) ;  /* 0x0000002400b07944 */ /* 0x000fea0003c00000 */
[----:B------:R-:W-:Y:S02]  /*1720*/  IMAD.MOV.U32 R4, RZ, RZ, R28 ;  /* 0x000000ffff047224 */ /* 0x000fe400078e001c */
[----:B------:R-:W-:-:S07]  /*1730*/  IMAD.MOV.U32 R5, RZ, RZ, R29 ;  /* 0x000000ffff057224 */ /* 0x000fce00078e001d */
.L_x_124:
[----:B------:R-:W0:Y:S01]  /*1740*/  MUFU.RCP64H R29, R23 ;  /* 0x00000017001d7308 */ /* 0x000e220000001800 */
[----:B------:R-:W-:Y:S02]  /*1750*/  MOV R28, 0x1 ;  /* 0x00000001001c7802 */ /* 0x000fe40000000f00 */
        /* <DEDUP_REMOVED lines=18> */
.L_x_125:
        /* <DEDUP_REMOVED lines=24> */
[----:B------:R-:W-:Y:S01]  /*1a00*/  IMAD.MOV.U32 R4, RZ, RZ, R36 ;  /* 0x000000ffff047224 */ /* 0x000fe200078e0024 */
[----:B------:R-:W-:Y:S02]  /*1a10*/  MOV R36, R30 ;  /* 0x0000001e00247202 */ /* 0x000fe40000000f00 */
[----:B------:R-:W-:-:S07]  /*1a20*/  MOV R30, 0x1a40 ;  /* 0x00001a40001e7802 */ /* 0x000fce0000000f00 */
[----:B------:R-:W-:Y:S05]  /*1a30*/  CALL.REL.NOINC `($__internal_6_$__cuda_sm20_dsqrt_rn_f64_mediumpath_v1) ;  /* 0x0000002800607944 */ /* 0x000fea0003c00000 */
.L_x_126:
[----:B------:R4:W0:Y:S01]  /*1a40*/  F2F.F32.F64 R38, R38 ;  /* 0x0000002600267310 */ /* 0x0008220000301000 */
[----:B------:R-:W-:Y:S05]  /*1a50*/  BRA `(.L_x_112) ;  /* 0x0000001000907947 */ /* 0x000fea0003800000 */
.L_x_113:
[----:B------:R-:W-:Y:S01]  /*1a60*/  FSETP.NE.AND P0, PT, |R28|, +INF , PT ;  /* 0x7f8000001c00780b */ /* 0x000fe20003f05200 */
[----:B------:R-:W-:Y:S01]  /*1a70*/  UMOV UR13, URZ ;  /* 0x000000ff000d7c82 */ /* 0x000fe20008000000 */
[----:B------:R-:W-:Y:S01]  /*1a80*/  UMOV UR12, URZ ;  /* 0x000000ff000c7c82 */ /* 0x000fe20008000000 */
[----:B------:R-:W-:-:S10]  /*1a90*/  CS2R R42, SRZ ;  /* 0x00000000002a7805 */ /* 0x000fd4000001ff00 */
[----:B------:R-:W-:Y:S05]  /*1aa0*/  @!P0 BRA `(.L_x_112) ;  /* 0x00000010007c8947 */ /* 0x000fea0003800000 */
[----:B------:R-:W-:-:S13]  /*1ab0*/  ISETP.LE.AND P0, PT, R47, UR21, PT ;  /* 0x000000152f007c0c */ /* 0x000fda000bf03270 */
[----:B------:R-:W-:Y:S05]  /*1ac0*/  @P0 BRA `(.L_x_127) ;  /* 0x0000000800300947 */ /* 0x000fea0003800000 */
[----:B------:R-:W-:Y:S01]  /*1ad0*/  IMAD.U32 R5, RZ, RZ, UR22 ;  /* 0x00000016ff057e24 */ /* 0x000fe2000f8e00ff */
[----:B------:R-:W-:Y:S01]  /*1ae0*/  UIADD3 UR13, UPT, UPT, UR21, 0x1, URZ ;  /* 0x00000001150d7890 */ /* 0x000fe2000fffe0ff */
[----:B------:R-:W-:Y:S01]  /*1af0*/  R2UR UR23, R47 ;  /* 0x000000002f1772ca */ /* 0x000fe200000e0000 */
[----:B------:R-:W0:Y:S01]  /*1b00*/  F2F.F64.F32 R42, R11 ;  /* 0x0000000b002a7310 */ /* 0x000e220000201800 */
[----:B------:R-:W-:Y:S01]  /*1b10*/  IMAD R4, R5, 0x4, R10 ;  /* 0x0000000405047824 */ /* 0x000fe200078e020a */
[----:B------:R-:W-:Y:S02]  /*1b20*/  UIADD3 UR12, UPT, UPT, UR22, 0x1, URZ ;  /* 0x00000001160c7890 */ /* 0x000fe4000fffe0ff */
[----:B------:R-:W-:Y:S02]  /*1b30*/  ISETP.NE.AND P0, PT, R47, UR13, PT ;  /* 0x0000000d2f007c0c */ /* 0x000fe4000bf05270 */
[----:B------:R1:W-:Y:S06]  /*1b40*/  STS [R4], R11 ;  /* 0x0000000b04007388 */ /* 0x0003ec0000000800 */
[----:B------:R-:W-:Y:S01]  /*1b50*/  UISETP.NE.AND UP1, UPT, UR12, UR23, UPT ;  /* 0x000000170c00728c */ /* 0x000fe2000bf25270 */
[----:B0-----:R-:W-:-:S03]  /*1b60*/  DADD R42, R44, R42 ;  /* 0x000000002c2a7229 */ /* 0x001fc6000000002a */
[----:B------:R-:W-:Y:S01]  /*1b70*/  USEL UR12, UR12, URZ, UP1 ;  /* 0x000000ff0c0c7287 */ /* 0x000fe20008800000 */
[----:B-1----:R-:W-:Y:S11]  /*1b80*/  @P0 BRA `(.L_x_112) ;  /* 0x0000001000440947 */ /* 0x002ff60003800000 */
[----:B------:R-:W0:Y:S01]  /*1b90*/  MUFU.RCP64H R5, R23 ;  /* 0x0000001700057308 */ /* 0x000e220000001800 */
[----:B------:R-:W-:Y:S01]  /*1ba0*/  IMAD.MOV.U32 R4, RZ, RZ, 0x1 ;  /* 0x00000001ff047424 */ /* 0x000fe200078e00ff */
[----:B------:R-:W-:Y:S02]  /*1bb0*/  FSETP.GEU.AND P2, PT, |R43|, 6.5827683646048100446e-37, PT ;  /* 0x036000002b00780b */ /* 0x000fe40003f4e200 */
[----:B------:R-:W-:-:S03]  /*1bc0*/  ISETP.GE.U32.AND P1, PT, R47, 0x8, PT ;  /* 0x000000082f00780c */ /* 0x000fc60003f26070 */
        /* <DEDUP_REMOVED lines=17> */
[----:B------:R-:W-:Y:S02]  /*1ce0*/  IMAD.MOV.U32 R40, RZ, RZ, R28 ;  /* 0x000000ffff287224 */ /* 0x000fe400078e001c */
[----:B------:R-:W-:-:S07]  /*1cf0*/  IMAD.MOV.U32 R41, RZ, RZ, R29 ;  /* 0x000000ffff297224 */ /* 0x000fce00078e001d */
.L_x_128:
[----:B------:R-:W-:Y:S01]  /*1d00*/  IMAD.MOV.U32 R48, RZ, RZ, RZ ;  /* 0x000000ffff307224 */ /* 0x000fe200078e00ff */
[----:B------:R-:W-:Y:S01]  /*1d10*/  CS2R R34, SRZ ;  /* 0x0000000000227805 */ /* 0x000fe2000001ff00 */
[----:B------:R-:W-:Y:S06]  /*1d20*/  @!P1 BRA `(.L_x_129) ;  /* 0x00000000008c9947 */ /* 0x000fec0003800000 */
[----:B------:R-:W-:Y:S01]  /*1d30*/  IMAD.MOV.U32 R49, RZ, RZ, RZ ;  /* 0x000000ffff317224 */ /* 0x000fe200078e00ff */
[----:B------:R-:W-:Y:S02]  /*1d40*/  LOP3.LUT R48, R47, 0x7ffffff8, RZ, 0xc0, !PT ;  /* 0x7ffffff82f307812 */ /* 0x000fe400078ec0ff */
[----:B------:R-:W-:-:S07]  /*1d50*/  CS2R R34, SRZ ;  /* 0x0000000000227805 */ /* 0x000fce000001ff00 */
.L_x_130:
[C---:B------:R-:W-:Y:S02]  /*1d60*/  IMAD R50, R49.reuse, 0x4, R10 ;  /* 0x0000000431327824 */ /* 0x040fe400078e020a */
[----:B------:R-:W-:-:S03]  /*1d70*/  VIADD R49, R49, 0x8 ;  /* 0x0000000831317836 */ /* 0x000fc60000000000 */
[----:B------:R-:W0:Y:S02]  /*1d80*/  LDS.64 R44, [R50] ;  /* 0x00000000322c7984 */ /* 0x000e240000000a00 */
[----:B------:R-:W-:Y:S02]  /*1d90*/  ISETP.NE.AND P0, PT, R49, R48, PT ;  /* 0x000000303100720c */ /* 0x000fe40003f05270 */
[----:B------:R-:W1:Y:S04]  /*1da0*/  LDS.64 R32, [R50+0x8] ;  /* 0x0000080032207984 */ /* 0x000e680000000a00 */
[----:B------:R-:W-:Y:S04]  /*1db0*/  LDS.64 R28, [R50+0x10] ;  /* 0x00001000321c7984 */ /* 0x000fe80000000a00 */
[----:B------:R-:W2:Y:S01]  /*1dc0*/  LDS.64 R4, [R50+0x18] ;  /* 0x0000180032047984 */ /* 0x000ea20000000a00 */
[----:B0-----:R-:W0:Y:S08]  /*1dd0*/  F2F.F64.F32 R38, R44 ;  /* 0x0000002c00267310 */ /* 0x001e300000201800 */
[----:B------:R-:W3:Y:S01]  /*1de0*/  F2F.F64.F32 R30, R45 ;  /* 0x0000002d001e7310 */ /* 0x000ee20000201800 */
[----:B0-----:R-:W-:-:S07]  /*1df0*/  DADD R38, R38, -R40 ;  /* 0x0000000026267229 */ /* 0x001fce0000000828 */
[----:B-1----:R-:W0:Y:S01]  /*1e00*/  F2F.F64.F32 R36, R32 ;  /* 0x0000002000247310 */ /* 0x002e220000201800 */
[----:B------:R-:W-:Y:S02]  /*1e10*/  DADD R38, |R38|, R34 ;  /* 0x0000000026267229 */ /* 0x000fe40000000222 */
[----:B---3--:R-:W-:-:S05]  /*1e20*/  DADD R30, R30, -R40 ;  /* 0x000000001e1e7229 */ /* 0x008fca0000000828 */
[----:B------:R-:W1:Y:S03]  /*1e30*/  F2F.F64.F32 R34, R33 ;  /* 0x0000002100227310 */ /* 0x000e660000201800 */
[----:B------:R-:W-:-:S05]  /*1e40*/  DADD R30, R38, |R30| ;  /* 0x00000000261e7229 */ /* 0x000fca000000041e */
[----:B--2---:R-:W2:Y:S01]  /*1e50*/  F2F.F64.F32 R32, R5 ;  /* 0x0000000500207310 */ /* 0x004ea20000201800 */
[--C-:B0-----:R-:W-:Y:S02]  /*1e60*/  DADD R38, R36, -R40.reuse ;  /* 0x0000000024267229 */ /* 0x101fe40000000828 */
[----:B-1----:R-:W-:-:S05]  /*1e70*/  DADD R34, R34, -R40 ;  /* 0x0000000022227229 */ /* 0x002fca0000000828 */
[----:B------:R-:W0:Y:S01]  /*1e80*/  F2F.F64.F32 R36, R28 ;  /* 0x0000001c00247310 */ /* 0x000e220000201800 */
[----:B------:R-:W-:Y:S02]  /*1e90*/  DADD R30, R30, |R38| ;  /* 0x000000001e1e7229 */ /* 0x000fe40000000426 */
[----:B--2---:R-:W-:-:S05]  /*1ea0*/  DADD R32, R32, -R40 ;  /* 0x0000000020207229 */ /* 0x004fca0000000828 */
[----:B------:R-:W1:Y:S01]  /*1eb0*/  F2F.F64.F32 R38, R29 ;  /* 0x0000001d00267310 */ /* 0x000e620000201800 */
[----:B------:R-:W-:Y:S02]  /*1ec0*/  DADD R30, R30, |R34| ;  /* 0x000000001e1e7229 */ /* 0x000fe40000000422 */
[----:B0-----:R-:W-:-:S05]  /*1ed0*/  DADD R36, R36, -R40 ;  /* 0x0000000024247229 */ /* 0x001fca0000000828 */
[----:B------:R-:W0:Y:S03]  /*1ee0*/  F2F.F64.F32 R34, R4 ;  /* 0x0000000400227310 */ /* 0x000e260000201800 */
[----:B------:R-:W-:Y:S02]  /*1ef0*/  DADD R30, R30, |R36| ;  /* 0x000000001e1e7229 */ /* 0x000fe40000000424 */
[--C-:B-1----:R-:W-:Y:S02]  /*1f00*/  DADD R38, R38, -R40.reuse ;  /* 0x0000000026267229 */ /* 0x102fe40000000828 */
[----:B0-----:R-:W-:-:S06]  /*1f10*/  DADD R34, R34, -R40 ;  /* 0x0000000022227229 */ /* 0x001fcc0000000828 */
[----:B------:R-:W-:-:S08]  /*1f20*/  DADD R30, R30, |R38| ;  /* 0x000000001e1e7229 */ /* 0x000fd00000000426 */
[----:B------:R-:W-:-:S08]  /*1f30*/  DADD R34, R30, |R34| ;  /* 0x000000001e227229 */ /* 0x000fd00000000422 */
[----:B------:R-:W-:Y:S01]  /*1f40*/  DADD R34, R34, |R32| ;  /* 0x0000000022227229 */ /* 0x000fe20000000420 */
[----:B------:R-:W-:Y:S10]  /*1f50*/  @P0 BRA `(.L_x_130) ;  /* 0xfffffffc00800947 */ /* 0x000ff4000383ffff */
.L_x_129:
[----:B------:R-:W-:-:S13]  /*1f60*/  ISETP.NE.AND P0, PT, R9, RZ, PT ;  /* 0x000000ff0900720c */ /* 0x000fda0003f05270 */
[----:B------:R-:W-:Y:S05]  /*1f70*/  @!P0 BRA `(.L_x_131) ;  /* 0x0000000000a88947 */ /* 0x000fea0003800000 */
[----:B------:R-:W-:Y:S02]  /*1f80*/  IADD3 R4, PT, PT, R9, -0x1, RZ ;  /* 0xffffffff09047810 */ /* 0x000fe40007ffe0ff */
[----:B------:R-:W-:Y:S02]  /*1f90*/  ISETP.NE.AND P1, PT, R8, RZ, PT ;  /* 0x000000ff0800720c */ /* 0x000fe40003f25270 */
[----:B------:R-:W-:-:S13]  /*1fa0*/  ISETP.GE.U32.AND P0, PT, R4, 0x3, PT ;  /* 0x000000030400780c */ /* 0x000fda0003f06070 */
[----:B------:R-:W-:Y:S05]  /*1fb0*/  @!P0 BRA `(.L_x_132) ;  /* 0x0000000000488947 */ /* 0x000fea0003800000 */
[C---:B------:R-:W-:Y:S02]  /*1fc0*/  IMAD R32, R48.reuse, 0x4, R10 ;  /* 0x0000000430207824 */ /* 0x040fe400078e020a */
[----:B------:R-:W-:-:S03]  /*1fd0*/  VIADD R48, R48, 0x4 ;  /* 0x0000000430307836 */ /* 0x000fc60000000000 */
[----:B------:R-:W0:Y:S04]  /*1fe0*/  LDS R33, [R32] ;  /* 0x0000000020217984 */ /* 0x000e280000000800 */
[----:B------:R-:W1:Y:S04]  /*1ff0*/  LDS R36, [R32+0x4] ;  /* 0x0000040020247984 */ /* 0x000e680000000800 */
[----:B------:R-:W2:Y:S04]  /*2000*/  LDS R37, [R32+0x8] ;  /* 0x0000080020257984 */ /* 0x000ea80000000800 */
[----:B------:R-:W3:Y:S01]  /*2010*/  LDS R38, [R32+0xc] ;  /* 0x00000c0020267984 */ /* 0x000ee20000000800 */
[----:B0-----:R-:W0:Y:S08]  /*2020*/  F2F.F64.F32 R4, R33 ;  /* 0x0000002100047310 */ /* 0x001e300000201800 */
[----:B-1----:R-:W1:Y:S01]  /*2030*/  F2F.F64.F32 R30, R36 ;  /* 0x00000024001e7310 */ /* 0x002e620000201800 */
[----:B0-----:R-:W-:-:S07]  /*2040*/  DADD R28, R4, -R40 ;  /* 0x00000000041c7229 */ /* 0x001fce0000000828 */
[----:B--2---:R-:W0:Y:S01]  /*2050*/  F2F.F64.F32 R4, R37 ;  /* 0x0000002500047310 */ /* 0x004e220000201800 */
[----:B------:R-:W-:Y:S02]  /*2060*/  DADD R34, R34, |R28| ;  /* 0x0000000022227229 */ /* 0x000fe4000000041c */
[----:B-1----:R-:W-:-:S05]  /*2070*/  DADD R30, R30, -R40 ;  /* 0x000000001e1e7229 */ /* 0x002fca0000000828 */
[----:B---3--:R-:W1:Y:S01]  /*2080*/  F2F.F64.F32 R28, R38 ;  /* 0x00000026001c7310 */ /* 0x008e620000201800 */
[----:B0-----:R-:W-:Y:S02]  /*2090*/  DADD R4, R4, -R40 ;  /* 0x0000000004047229 */ /* 0x001fe40000000828 */
[----:B------:R-:W-:Y:S02]  /*20a0*/  DADD R30, R34, |R30| ;  /* 0x00000000221e7229 */ /* 0x000fe4000000041e */
[----:B-1----:R-:W-:-:S06]  /*20b0*/  DADD R28, R28, -R40 ;  /* 0x000000001c1c7229 */ /* 0x002fcc0000000828 */
[----:B------:R-:W-:-:S08]  /*20c0*/  DADD R4, R30, |R4| ;  /* 0x000000001e047229 */ /* 0x000fd00000000404 */
[----:B------:R-:W-:-:S11]  /*20d0*/  DADD R34, R4, |R28| ;  /* 0x0000000004227229 */ /* 0x000fd6000000041c */
.L_x_132:
[----:B------:R-:W-:Y:S05]  /*20e0*/  @!P1 BRA `(.L_x_131) ;  /* 0x00000000004c9947 */ /* 0x000fea0003800000 */
[----:B------:R-:W-:Y:S02]  /*20f0*/  ISETP.NE.AND P0, PT, R8, 0x1, PT ;  /* 0x000000010800780c */ /* 0x000fe40003f05270 */
[----:B------:R-:W-:-:S04]  /*2100*/  LOP3.LUT R4, R47, 0x1, RZ, 0xc0, !PT ;  /* 0x000000012f047812 */ /* 0x000fc800078ec0ff */
[----:B------:R-:W-:-:S07]  /*2110*/  ISETP.NE.U32.AND P1, PT, R4, 0x1, PT ;  /* 0x000000010400780c */ /* 0x000fce0003f25070 */
[----:B------:R-:W-:Y:S06]  /*2120*/  @!P0 BRA `(.L_x_133) ;  /* 0x0000000000288947 */ /* 0x000fec0003800000 */
[C---:B------:R-:W-:Y:S02]  /*2130*/  IMAD R30, R48.reuse, 0x4, R10 ;  /* 0x00000004301e7824 */ /* 0x040fe400078e020a */
[----:B------:R-:W-:-:S03]  /*2140*/  VIADD R48, R48, 0x2 ;  /* 0x0000000230307836 */ /* 0x000fc60000000000 */
[----:B------:R-:W0:Y:S04]  /*2150*/  LDS R31, [R30] ;  /* 0x000000001e1f7984 */ /* 0x000e280000000800 */
[----:B------:R-:W1:Y:S01]  /*2160*/  LDS R32, [R30+0x4] ;  /* 0x000004001e207984 */ /* 0x000e620000000800 */
[----:B0-----:R-:W0:Y:S08]  /*2170*/  F2F.F64.F32 R4, R31 ;  /* 0x0000001f00047310 */ /* 0x001e300000201800 */
[----:B-1----:R-:W1:Y:S01]  /*2180*/  F2F.F64.F32 R28, R32 ;  /* 0x00000020001c7310 */ /* 0x002e620000201800 */
[----:B0-----:R-:W-:-:S02]  /*2190*/  DADD R4, R4, -R40 ;  /* 0x0000000004047229 */ /* 0x001fc40000000828 */
[----:B-1----:R-:W-:-:S06]  /*21a0*/  DADD R28, R28, -R40 ;  /* 0x000000001c1c7229 */ /* 0x002fcc0000000828 */
[----:B------:R-:W-:-:S08]  /*21b0*/  DADD R4, R34, |R4| ;  /* 0x0000000022047229 */ /* 0x000fd00000000404 */
[----:B------:R-:W-:-:S11]  /*21c0*/  DADD R34, R4, |R28| ;  /* 0x0000000004227229 */ /* 0x000fd6000000041c */
.L_x_133:
[----:B------:R-:W-:-:S06]  /*21d0*/  @!P1 IMAD R48, R48, 0x4, R10 ;  /* 0x0000000430309824 */ /* 0x000fcc00078e020a */
[----:B------:R-:W0:Y:S02]  /*21e0*/  @!P1 LDS R48, [R48] ;  /* 0x0000000030309984 */ /* 0x000e240000000800 */
[----:B0-----:R-:W0:Y:S02]  /*21f0*/  @!P1 F2F.F64.F32 R4, R48 ;  /* 0x0000003000049310 */ /* 0x001e240000201800 */
[----:B0-----:R-:W-:-:S08]  /*2200*/  @!P1 DADD R4, R4, -R40 ;  /* 0x0000000004049229 */ /* 0x001fd00000000828 */
[----:B------:R-:W-:-:S11]  /*2210*/  @!P1 DADD R34, R34, |R4| ;  /* 0x0000000022229229 */ /* 0x000fd60000000404 */
.L_x_131:
        /* <DEDUP_REMOVED lines=16> */
[----:B------:R-:W-:-:S07]  /*2320*/  IMAD.MOV.U32 R31, RZ, RZ, R23 ;  /* 0x000000ffff1f7224 */ /* 0x000fce00078e0017 */
[----:B------:R-:W-:Y:S05]  /*2330*/  CALL.REL.NOINC `($__internal_5_$__cuda_sm20_div_rn_f64_full) ;  /* 0x0000001800a87944 */ /* 0x000fea0003c00000 */
[----:B------:R-:W-:Y:S02]  /*2340*/  IMAD.MOV.U32 R4, RZ, RZ, R28 ;  /* 0x000000ffff047224 */ /* 0x000fe400078e001c */
[----:B------:R-:W-:-:S07]  /*2350*/  IMAD.MOV.U32 R5, RZ, RZ, R29 ;  /* 0x000000ffff057224 */ /* 0x000fce00078e001d */
.L_x_134:
[----:B------:R0:W1:Y:S01]  /*2360*/  F2F.F32.F64 R38, R4 ;  /* 0x0000000400267310 */ /* 0x0000620000301000 */
[----:B------:R-:W-:Y:S01]  /*2370*/  R2UR UR13, R47 ;  /* 0x000000002f0d72ca */ /* 0x000fe200000e0000 */
[----:B------:R-:W-:-:S14]  /*2380*/  BRA `(.L_x_112) ;  /* 0x0000000800447947 */ /* 0x000fdc0003800000 */
.L_x_127:
[----:B------:R-:W-:Y:S01]  /*2390*/  IMAD.U32 R5, RZ, RZ, UR22 ;  /* 0x00000016ff057e24 */ /* 0x000fe2000f8e00ff */
[----:B------:R-:W0:Y:S01]  /*23a0*/  MUFU.RCP64H R31, R23 ;  /* 0x00000017001f7308 */ /* 0x000e220000001800 */
[----:B------:R-:W-:Y:S01]  /*23b0*/  IMAD.MOV.U32 R30, RZ, RZ, 0x1 ;  /* 0x00000001ff1e7424 */ /* 0x000fe200078e00ff */
[----:B------:R-:W-:Y:S01]  /*23c0*/  UIADD3 UR22, UPT, UPT, UR22, 0x1, URZ ;  /* 0x0000000116167890 */ /* 0x000fe2000fffe0ff */
[----:B------:R-:W-:Y:S01]  /*23d0*/  IMAD R28, R5, 0x4, R10 ;  /* 0x00000004051c7824 */ /* 0x000fe200078e020a */
[----:B------:R-:W-:-:S04]  /*23e0*/  ISETP.GE.U32.AND P1, PT, R47, 0x8, PT ;  /* 0x000000082f00780c */ /* 0x000fc80003f26070 */
[----:B------:R-:W1:Y:S01]  /*23f0*/  LDS R29, [R28] ;  /* 0x000000001c1d7984 */ /* 0x000e620000000800 */
[----:B------:R-:W-:Y:S03]  /*2400*/  F2F.F64.F32 R4, R11 ;  /* 0x0000000b00047310 */ /* 0x000fe60000201800 */
[----:B------:R2:W-:Y:S01]  /*2410*/  STS [R28], R11 ;  /* 0x0000000b1c007388 */ /* 0x0005e20000000800 */
[----:B0-----:R-:W-:-:S08]  /*2420*/  DFMA R32, -R22, R30, 1 ;  /* 0x3ff000001620742b */ /* 0x001fd0000000011e */
[----:B------:R-:W-:-:S08]  /*2430*/  DFMA R34, R32, R32, R32 ;  /* 0x000000202022722b */ /* 0x000fd00000000020 */
[----:B------:R-:W-:Y:S01]  /*2440*/  DFMA R30, R30, R34, R30 ;  /* 0x000000221e1e722b */ /* 0x000fe2000000001e */
[----:B-1----:R-:W0:Y:S02]  /*2450*/  F2F.F64.F32 R32, R29 ;  /* 0x0000001d00207310 */ /* 0x002e240000201800 */
[----:B0-----:R-:W-:-:S05]  /*2460*/  DADD R4, R4, -R32 ;  /* 0x0000000004047229 */ /* 0x001fca0000000820 */
[----:B------:R-:W-:-:S03]  /*2470*/  DFMA R32, -R22, R30, 1 ;  /* 0x3ff000001620742b */ /* 0x000fc6000000011e */
[----:B------:R-:W-:-:S05]  /*2480*/  DADD R34, R44, R4 ;  /* 0x000000002c227229 */ /* 0x000fca0000000004 */
[----:B------:R-:W-:-:S08]  /*2490*/  DFMA R32, R30, R32, R30 ;  /* 0x000000201e20722b */ /* 0x000fd0000000001e */
[----:B------:R-:W-:Y:S01]  /*24a0*/  DMUL R40, R32, R34 ;  /* 0x0000002220287228 */ /* 0x000fe20000000000 */
[----:B------:R-:W-:Y:S01]  /*24b0*/  FSETP.GEU.AND P2, PT, |R35|, 6.5827683646048100446e-37, PT ;  /* 0x036000002300780b */ /* 0x000fe20003f4e200 */
[----:B------:R-:W-:Y:S01]  /*24c0*/  IMAD.MOV.U32 R43, RZ, RZ, R35 ;  /* 0x000000ffff2b7224 */ /* 0x000fe200078e0023 */
[----:B------:R-:W-:-:S05]  /*24d0*/  MOV R42, R34 ;  /* 0x00000022002a7202 */ /* 0x000fca0000000f00 */
[----:B------:R-:W-:-:S08]  /*24e0*/  DFMA R4, -R22, R40, R34 ;  /* 0x000000281604722b */ /* 0x000fd00000000122 */
[----:B------:R-:W-:-:S10]  /*24f0*/  DFMA R40, R32, R4, R40 ;  /* 0x000000042028722b */ /* 0x000fd40000000028 */
[----:B------:R-:W-:-:S05]  /*2500*/  FFMA R4, RZ, R23, R41 ;  /* 0x00000017ff047223 */ /* 0x000fca0000000029 */
[----:B------:R-:W-:-:S13]  /*2510*/  FSETP.GT.AND P0, PT, |R4|, 1.469367938527859385e-39, PT ;  /* 0x001000000400780b */ /* 0x000fda0003f04200 */
[----:B--2---:R-:W-:Y:S05]  /*2520*/  @P0 BRA P2, `(.L_x_135) ;  /* 0x0000000000180947 */ /* 0x004fea0001000000 */
[----:B------:R-:W-:Y:S01]  /*2530*/  IMAD.MOV.U32 R30, RZ, RZ, R22 ;  /* 0x000000ffff1e7224 */ /* 0x000fe200078e0016 */
[----:B------:R-:W-:Y:S01]  /*2540*/  MOV R48, 0x2570 ;  /* 0x0000257000307802 */ /* 0x000fe20000000f00 */
[----:B------:R-:W-:-:S07]  /*2550*/  IMAD.MOV.U32 R31, RZ, RZ, R23 ;  /* 0x000000ffff1f7224 */ /* 0x000fce00078e0017 */
[----:B------:R-:W-:Y:S05]  /*2560*/  CALL.REL.NOINC `($__internal_5_$__cuda_sm20_div_rn_f64_full) ;  /* 0x00000018001c7944 */ /* 0x000fea0003c00000 */
[----:B------:R-:W-:Y:S02]  /*2570*/  IMAD.MOV.U32 R40, RZ, RZ, R28 ;  /* 0x000000ffff287224 */ /* 0x000fe400078e001c */
[----:B------:R-:W-:-:S07]  /*2580*/  IMAD.MOV.U32 R41, RZ, RZ, R29 ;  /* 0x000000ffff297224 */ /* 0x000fce00078e001d */
.L_x_135:
[----:B------:R-:W-:Y:S01]  /*2590*/  IMAD.MOV.U32 R48, RZ, RZ, RZ ;  /* 0x000000ffff307224 */ /* 0x000fe200078e00ff */
[----:B------:R-:W-:Y:S01]  /*25a0*/  CS2R R34, SRZ ;  /* 0x0000000000227805 */ /* 0x000fe2000001ff00 */
[----:B------:R-:W-:Y:S06]  /*25b0*/  @!P1 BRA `(.L_x_136) ;  /* 0x0000000000a49947 */ /* 0x000fec0003800000 */
[----:B------:R-:W0:Y:S01]  /*25c0*/  S2UR UR13, SR_CgaCtaId ;  /* 0x00000000000d79c3 */ /* 0x000e220000008800 */
[----:B------:R-:W1:Y:S01]  /*25d0*/  LDCU UR23, c[0x0][0x3b8] ;  /* 0x00007700ff1777ac */ /* 0x000e620008000800 */
[----:B------:R-:W-:Y:S02]  /*25e0*/  LOP3.LUT R48, R47, 0x7ffffff8, RZ, 0xc0, !PT ;  /* 0x7ffffff82f307812 */ /* 0x000fe400078ec0ff */
[----:B------:R-:W-:Y:S01]  /*25f0*/  CS2R R34, SRZ ;  /* 0x0000000000227805 */ /* 0x000fe2000001ff00 */
[----:B------:R-:W-:Y:S02]  /*2600*/  UMOV UR12, 0x400 ;  /* 0x00000400000c7882 */ /* 0x000fe40000000000 */
[----:B------:R-:W-:Y:S01]  /*2610*/  IMAD.MOV R49, RZ, RZ, -R48 ;  /* 0x000000ffff317224 */ /* 0x000fe200078e0a30 */
[----:B0-----:R-:W-:-:S04]  /*2620*/  ULEA UR12, UR13, UR12, 0x18 ;  /* 0x0000000c0d0c7291 */ /* 0x001fc8000f8ec0ff */
[----:B-1----:R-:W-:-:S04]  /*2630*/  ULEA UR12, UR23, UR12, 0x3 ;  /* 0x0000000c170c7291 */ /* 0x002fc8000f8e18ff */
[----:B------:R-:W-:-:S12]  /*2640*/  UIADD3 UR12, UPT, UPT, UR12, 0x10, URZ ;  /* 0x000000100c0c7890 */ /* 0x000fd8000fffe0ff */
.L_x_137:
[----:B------:R-:W0:Y:S01]  /*2650*/  LDS.64 R44, [UR12+-0x10] ;  /* 0xfffff00cff2c7984 */ /* 0x000e220008000a00 */
[----:B------:R-:W-:-:S03]  /*2660*/  VIADD R49, R49, 0x8 ;  /* 0x0000000831317836 */ /* 0x000fc60000000000 */
[----:B------:R-:W1:Y:S02]  /*2670*/  LDS.64 R32, [UR12+-0x8] ;  /* 0xfffff80cff207984 */ /* 0x000e640008000a00 */
[----:B------:R-:W-:Y:S02]  /*2680*/  ISETP.NE.AND P0, PT, R49, RZ, PT ;  /* 0x000000ff3100720c */ /* 0x000fe40003f05270 */
[----:B------:R-:W-:Y:S04]  /*2690*/  LDS.64 R28, [UR12] ;  /* 0x0000000cff1c7984 */ /* 0x000fe80008000a00 */
[----:B------:R-:W2:Y:S01]  /*26a0*/  LDS.64 R4, [UR12+0x8] ;  /* 0x0000080cff047984 */ /* 0x000ea20008000a00 */
[----:B------:R-:W-:Y:S01]  /*26b0*/  UIADD3 UR12, UPT, UPT, UR12, 0x20, URZ ;  /* 0x000000200c0c7890 */ /* 0x000fe2000fffe0ff */
        /* <DEDUP_REMOVED lines=25> */
.L_x_136:
[----:B------:R-:W-:-:S13]  /*2850*/  ISETP.NE.AND P0, PT, R9, RZ, PT ;  /* 0x000000ff0900720c */ /* 0x000fda0003f05270 */
[----:B------:R-:W-:Y:S05]  /*2860*/  @!P0 BRA `(.L_x_138) ;  /* 0x0000000000a88947 */ /* 0x000fea0003800000 */
[----:B------:R-:W-:Y:S01]  /*2870*/  VIADD R4, R9, 0xffffffff ;  /* 0xffffffff09047836 */ /* 0x000fe20000000000 */
[----:B------:R-:W-:-:S04]  /*2880*/  ISETP.NE.AND P1, PT, R8, RZ, PT ;  /* 0x000000ff0800720c */ /* 0x000fc80003f25270 */
        /* <DEDUP_REMOVED lines=20> */
.L_x_139:
        /* <DEDUP_REMOVED lines=15> */
.L_x_140:
[----:B------:R-:W-:-:S06]  /*2ac0*/  @!P1 LEA R48, R48, R10, 0x2 ;  /* 0x0000000a30309211 */ /* 0x000fcc00078e10ff */
[----:B------:R-:W0:Y:S02]  /*2ad0*/  @!P1 LDS R48, [R48] ;  /* 0x0000000030309984 */ /* 0x000e240000000800 */
[----:B0-----:R-:W0:Y:S02]  /*2ae0*/  @!P1 F2F.F64.F32 R4, R48 ;  /* 0x0000003000049310 */ /* 0x001e240000201800 */
[----:B0-----:R-:W-:-:S08]  /*2af0*/  @!P1 DADD R4, R4, -R40 ;  /* 0x0000000004049229 */ /* 0x001fd00000000828 */
[----:B------:R-:W-:-:S11]  /*2b00*/  @!P1 DADD R34, R34, |R4| ;  /* 0x0000000022229229 */ /* 0x000fd60000000404 */
.L_x_138:
        /* <DEDUP_REMOVED lines=20> */
.L_x_141:
[----:B------:R-:W-:Y:S01]  /*2c50*/  R2UR UR12, R47 ;  /* 0x000000002f0c72ca */ /* 0x000fe200000e0000 */
[----:B------:R0:W1:Y:S01]  /*2c60*/  F2F.F32.F64 R38, R4 ;  /* 0x0000000400267310 */ /* 0x0000620000301000 */
[----:B------:R-:W-:-:S11]  /*2c70*/  UMOV UR13, UR21 ;  /* 0x00000015000d7c82 */ /* 0x000fd60008000000 */
[----:B------:R-:W-:-:S04]  /*2c80*/  UISETP.NE.AND UP1, UPT, UR22, UR12, UPT ;  /* 0x0000000c1600728c */ /* 0x000fc8000bf25270 */
[----:B01----:R-:W-:-:S12]  /*2c90*/  USEL UR12, UR22, URZ, UP1 ;  /* 0x000000ff160c7287 */ /* 0x003fd80008800000 */
.L_x_112:
[C---:B0-----:R-:W-:Y:S01]  /*2ca0*/  FADD R4, R11.reuse, -R0 ;  /* 0x800000000b047221 */ /* 0x041fe20000000000 */
[----:B------:R-:W-:Y:S01]  /*2cb0*/  FSETP.NE.AND P0, PT, |R0|, +INF , PT ;  /* 0x7f8000000000780b */ /* 0x000fe20003f05200 */
[----:B------:R-:W-:Y:S01]  /*2cc0*/  IMAD.MOV.U32 R0, RZ, RZ, 0x7fc00000 ;  /* 0x7fc00000ff007424 */ /* 0x000fe200078e00ff */
[----:B------:R-:W-:Y:S02]  /*2cd0*/  FSETP.NE.AND P1, PT, |R11|, +INF , PT ;  /* 0x7f8000000b00780b */ /* 0x000fe40003f25200 */
[----:B------:R-:W-:Y:S02]  /*2ce0*/  FSEL R4, R4, +QNAN , P0 ;  /* 0x7fc0000004047808 */ /* 0x000fe40000000000 */
[----:B------:R-:W-:Y:S02]  /*2cf0*/  ISETP.NE.AND P0, PT, RZ, UR29, PT ;  /* 0x0000001dff007c0c */ /* 0x000fe4000bf05270 */
[----:B------:R-:W-:Y:S02]  /*2d00*/  FSEL R4, R4, +QNAN , P1 ;  /* 0x7fc0000004047808 */ /* 0x000fe40000800000 */
[----:B------:R-:W-:-:S02]  /*2d10*/  ISETP.NE.AND P3, PT, R46, RZ, PT ;  /* 0x000000ff2e00720c */ /* 0x000fc40003f65270 */
[----:B------:R-:W-:Y:S02]  /*2d20*/  FSEL R4, R4, +QNAN , P0 ;  /* 0x7fc0000004047808 */ /* 0x000fe40000000000 */
[----:B-1-3--:R-:W-:Y:S02]  /*2d30*/  FSETP.NE.AND P0, PT, |R38|, +INF , PT ;  /* 0x7f8000002600780b */ /* 0x00afe40003f05200 */
[C---:B------:R-:W-:Y:S02]  /*2d40*/  FSETP.GT.AND P2, PT, R4.reuse, RZ, PT ;  /* 0x000000ff0400720b */ /* 0x040fe40003f44000 */
[C---:B------:R-:W-:Y:S02]  /*2d50*/  FSETP.GEU.AND P1, PT, R4.reuse, RZ, PT ;  /* 0x000000ff0400720b */ /* 0x040fe40003f2e000 */
[----:B------:R-:W-:Y:S02]  /*2d60*/  FSETP.EQU.OR P0, PT, |R4|, +INF , !P0 ;  /* 0x7f8000000400780b */ /* 0x000fe4000470a600 */
[----:B------:R-:W-:-:S02]  /*2d70*/  FSEL R4, R38, RZ, P2 ;  /* 0x000000ff26047208 */ /* 0x000fc40001000000 */
[----:B------:R-:W-:Y:S02]  /*2d80*/  FSEL R38, R38, RZ, !P1 ;  /* 0x000000ff26267208 */ /* 0x000fe40004800000 */
[----:B------:R-:W-:Y:S02]  /*2d90*/  FSEL R32, R4, +QNAN , !P0 ;  /* 0x7fc0000004207808 */ /* 0x000fe40004000000 */
[----:B------:R-:W-:Y:S01]  /*2da0*/  FSEL R4, R38, +QNAN , !P0 ;  /* 0x7fc0000026047808 */ /* 0x000fe20004000000 */
[----:B------:R-:W-:Y:S06]  /*2db0*/  @P3 BRA `(.L_x_142) ;  /* 0x00000004008c3947 */ /* 0x000fec0003800000 */
[----:B------:R-:W-:Y:S01]  /*2dc0*/  FSETP.NE.AND P0, PT, |R32|, +INF , PT ;  /* 0x7f8000002000780b */ /* 0x000fe20003f05200 */
[----:B------:R-:W-:Y:S01]  /*2dd0*/  UMOV UR22, URZ ;  /* 0x000000ff00167c82 */ /* 0x000fe20008000000 */
[----:B------:R-:W-:Y:S01]  /*2de0*/  UMOV UR23, URZ ;  /* 0x000000ff00177c82 */ /* 0x000fe20008000000 */
[----:B------:R-:W-:Y:S01]  /*2df0*/  UMOV UR21, URZ ;  /* 0x000000ff00157c82 */ /* 0x000fe20008000000 */
[----:B------:R-:W-:Y:S01]  /*2e00*/  UMOV UR24, URZ ;  /* 0x000000ff00187c82 */ /* 0x000fe20008000000 */
[----:B------:R-:W-:-:S08]  /*2e10*/  IMAD.MOV.U32 R5, RZ, RZ, 0x7fc00000 ;  /* 0x7fc00000ff057424 */ /* 0x000fd000078e00ff */
[----:B------:R-:W-:Y:S05]  /*2e20*/  @!P0 BRA `(.L_x_143) ;  /* 0x00000000009c8947 */ /* 0x000fea0003800000 */
[----:B------:R-:W-:-:S09]  /*2e30*/  UISETP.GE.AND UP1, UPT, UR16, UR25, UPT ;  /* 0x000000191000728c */ /* 0x000fd2000bf26270 */
[----:B------:R-:W-:Y:S05]  /*2e40*/  BRA.U UP1, `(.L_x_144) ;  /* 0x00000001014c7547 */ /* 0x000fea000b800000 */
[----:B------:R-:W0:Y:S01]  /*2e50*/  S2UR UR22, SR_CgaCtaId ;  /* 0x00000000001679c3 */ /* 0x000e220000008800 */
[----:B------:R-:W1:Y:S01]  /*2e60*/  F2F.F64.F32 R28, R32 ;  /* 0x00000020001c7310 */ /* 0x000e620000201800 */
[----:B------:R-:W-:Y:S01]  /*2e70*/  UMOV UR21, 0x400 ;  /* 0x0000040000157882 */ /* 0x000fe20000000000 */
[----:B------:R-:W-:Y:S01]  /*2e80*/  UIADD3 UR24, UPT, UPT, UR16, 0x1, URZ ;  /* 0x0000000110187890 */ /* 0x000fe2000fffe0ff */
[----:B-1----:R-:W-:Y:S01]  /*2e90*/  DADD R28, R28, UR10 ;  /* 0x0000000a1c1c7e29 */ /* 0x002fe20008000000 */
[----:B0-----:R-:W-:-:S09]  /*2ea0*/  ULEA UR21, UR22, UR21, 0x18 ;  /* 0x0000001516157291 */ /* 0x001fd2000f8ec0ff */
[----:B------:R-:W-:Y:S01]  /*2eb0*/  R2UR UR22, R28 ;  /* 0x000000001c1672ca */ /* 0x000fe200000e0000 */
[----:B------:R-:W-:Y:S01]  /*2ec0*/  ULEA UR21, UR18, UR21, 0x2 ;  /* 0x0000001512157291 */ /* 0x000fe2000f8e10ff */
[----:B------:R-:W-:Y:S01]  /*2ed0*/  R2UR UR23, R29 ;  /* 0x000000001d1772ca */ /* 0x000fe200000e0000 */
[----:B------:R-:W-:-:S04]  /*2ee0*/  UIADD3 UR18, UPT, UPT, UR18, 0x1, URZ ;  /* 0x0000000112127890 */ /* 0x000fc8000fffe0ff */
[----:B------:R-:W-:-:S03]  /*2ef0*/  UISETP.NE.AND UP1, UPT, UR18, UR25, UPT ;  /* 0x000000191200728c */ /* 0x000fc6000bf25270 */
[----:B------:R3:W-:Y:S01]  /*2f00*/  STS [UR21], R32 ;  /* 0x00000020ff007988 */ /* 0x0007e20008000815 */
[----:B------:R-:W-:Y:S02]  /*2f10*/  USEL UR21, UR18, URZ, UP1 ;  /* 0x000000ff12157287 */ /* 0x000fe40008800000 */
[----:B------:R-:W-:-:S09]  /*2f20*/  UISETP.NE.AND UP1, UPT, UR24, UR25, UPT ;  /* 0x000000191800728c */ /* 0x000fd2000bf25270 */
[----:B---3--:R-:W-:Y:S05]  /*2f30*/  BRA.U UP1, `(.L_x_143) ;  /* 0x0000000101587547 */ /* 0x008fea000b800000 */
[----:B------:R-:W-:Y:S01]  /*2f40*/  DMUL R28, R26, UR22 ;  /* 0x000000161a1c7c28 */ /* 0x000fe20008000000 */
[----:B------:R-:W-:-:S05]  /*2f50*/  UMOV UR24, UR25 ;  /* 0x0000001900187c82 */ /* 0x000fca0008000000 */
[----:B------:R3:W0:Y:S01]  /*2f60*/  F2F.F32.F64 R5, R28 ;  /* 0x0000001c00057310 */ /* 0x0006220000301000 */
[----:B------:R-:W-:Y:S05]  /*2f70*/  BRA `(.L_x_143) ;  /* 0x0000000000487947 */ /* 0x000fea0003800000 */
.L_x_144:
[----:B------:R-:W0:Y:S01]  /*2f80*/  S2UR UR22, SR_CgaCtaId ;  /* 0x00000000001679c3 */ /* 0x000e220000008800 */
[----:B------:R-:W-:Y:S01]  /*2f90*/  UMOV UR21, 0x400 ;  /* 0x0000040000157882 */ /* 0x000fe20000000000 */
[----:B------:R-:W-:Y:S01]  /*2fa0*/  F2F.F64.F32 R30, R32 ;  /* 0x00000020001e7310 */ /* 0x000fe20000201800 */
[----:B------:R-:W-:Y:S01]  /*2fb0*/  UMOV UR24, UR16 ;  /* 0x0000001000187c82 */ /* 0x000fe20008000000 */
[----:B0-----:R-:W-:-:S04]  /*2fc0*/  ULEA UR21, UR22, UR21, 0x18 ;  /* 0x0000001516157291 */ /* 0x001fc8000f8ec0ff */
[----:B------:R-:W-:Y:S02]  /*2fd0*/  ULEA UR21, UR18, UR21, 0x2 ;  /* 0x0000001512157291 */ /* 0x000fe4000f8e10ff */
[----:B------:R-:W-:-:S04]  /*2fe0*/  UIADD3 UR18, UPT, UPT, UR18, 0x1, URZ ;  /* 0x0000000112127890 */ /* 0x000fc8000fffe0ff */
[----:B------:R-:W-:-:S03]  /*2ff0*/  UISETP.NE.AND UP1, UPT, UR18, UR25, UPT ;  /* 0x000000191200728c */ /* 0x000fc6000bf25270 */
[----:B------:R-:W0:Y:S04]  /*3000*/  LDS R33, [UR21] ;  /* 0x00000015ff217984 */ /* 0x000e280008000800 */
[----:B------:R1:W-:Y:S01]  /*3010*/  STS [UR21], R32 ;  /* 0x00000020ff007988 */ /* 0x0003e20008000815 */
[----:B------:R-:W-:Y:S01]  /*3020*/  USEL UR21, UR18, URZ, UP1 ;  /* 0x000000ff12157287 */ /* 0x000fe20008800000 */
[----:B0-----:R-:W0:Y:S02]  /*3030*/  F2F.F64.F32 R28, R33 ;  /* 0x00000021001c7310 */ /* 0x001e240000201800 */
[----:B0-----:R-:W-:-:S08]  /*3040*/  DADD R28, R30, -R28 ;  /* 0x000000001e1c7229 */ /* 0x001fd0000000081c */
[----:B------:R-:W-:-:S10]  /*3050*/  DADD R28, R28, UR10 ;  /* 0x0000000a1c1c7e29 */ /* 0x000fd40008000000 */
[----:B------:R-:W-:Y:S02]  /*3060*/  R2UR UR22, R28 ;  /* 0x000000001c1672ca */ /* 0x000fe400000e0000 */
[----:B------:R-:W-:-:S13]  /*3070*/  R2UR UR23, R29 ;  /* 0x000000001d1772ca */ /* 0x000fda00000e0000 */
[----:B------:R-:W-:-:S06]  /*3080*/  DMUL R28, R26, UR22 ;  /* 0x000000161a1c7c28 */ /* 0x000fcc0008000000 */
[----:B------:R1:W0:Y:S05]  /*3090*/  F2F.F32.F64 R5, R28 ;  /* 0x0000001c00057310 */ /* 0x00022a0000301000 */
.L_x_143:
        /* <DEDUP_REMOVED lines=9> */
[----:B-1-3--:R-:W1:Y:S01]  /*3130*/  F2F.F64.F32 R28, R4 ;  /* 0x00000004001c7310 */ /* 0x00ae620000201800 */
[----:B------:R-:W-:Y:S01]  /*3140*/  IMAD.U32 R33, RZ, RZ, UR17 ;  /* 0x00000011ff217e24 */ /* 0x000fe2000f8e00ff */
[----:B------:R-:W-:Y:S02]  /*3150*/  UIADD3 UR17, UPT, UPT, UR17, 0x1, URZ ;  /* 0x0000000111117890 */ /* 0x000fe4000fffe0ff */
[----:B------:R-:W-:Y:S01]  /*3160*/  UIADD3 UR16, UPT, UPT, UR15, 0x1, URZ ;  /* 0x000000010f107890 */ /* 0x000fe2000fffe0ff */
[----:B------:R-:W-:Y:S01]  /*3170*/  IMAD R33, R33, 0x4, R12 ;  /* 0x0000000421217824 */ /* 0x000fe200078e020c */
[----:B------:R-:W-:-:S04]  /*3180*/  UISETP.NE.AND UP1, UPT, UR17, UR25, UPT ;  /* 0x000000191100728c */ /* 0x000fc8000bf25270 */
[----:B------:R3:W-:Y:S01]  /*3190*/  STS [R33], R4 ;  /* 0x0000000421007388 */ /* 0x0007e20000000800 */
[----:B------:R-:W-:Y:S02]  /*31a0*/  USEL UR18, UR17, URZ, UP1 ;  /* 0x000000ff11127287 */ /* 0x000fe40008800000 */
[----:B------:R-:W-:Y:S01]  /*31b0*/  UISETP.NE.AND UP1, UPT, UR16, UR25, UPT ;  /* 0x000000191000728c */ /* 0x000fe2000bf25270 */
[----:B-1----:R-:W-:-:S10]  /*31c0*/  DADD R28, R28, UR8 ;  /* 0x000000081c1c7e29 */ /* 0x002fd40008000000 */
[----:B------:R-:W-:Y:S02]  /*31d0*/  R2UR UR10, R28 ;  /* 0x000000001c0a72ca */ /* 0x000fe400000e0000 */
[----:B------:R-:W-:Y:S01]  /*31e0*/  R2UR UR11, R29 ;  /* 0x000000001d0b72ca */ /* 0x000fe200000e0000 */
[----:B---3--:R-:W-:-:S14]  /*31f0*/  BRA.U UP1, `(.L_x_145) ;  /* 0x0000000101507547 */ /* 0x008fdc000b800000 */
[----:B------:R-:W-:Y:S01]  /*3200*/  DMUL R28, R26, UR10 ;  /* 0x0000000a1a1c7c28 */ /* 0x000fe20008000000 */
[----:B------:R-:W-:-:S05]  /*3210*/  UMOV UR16, UR25 ;  /* 0x0000001900107c82 */ /* 0x000fca0008000000 */
[----:B------:R1:W3:Y:S01]  /*3220*/  F2F.F32.F64 R31, R28 ;  /* 0x0000001c001f7310 */ /* 0x0002e20000301000 */
[----:B------:R-:W-:Y:S05]  /*3230*/  BRA `(.L_x_145) ;  /* 0x0000000000407947 */ /* 0x000fea0003800000 */
.L_x_146:
[----:B------:R-:W-:Y:S01]  /*3240*/  IMAD.U32 R33, RZ, RZ, UR17 ;  /* 0x00000011ff217e24 */ /* 0x000fe2000f8e00ff */
[----:B------:R-:W-:Y:S01]  /*3250*/  F2F.F64.F32 R30, R4 ;  /* 0x00000004001e7310 */ /* 0x000fe20000201800 */
[----:B------:R-:W-:Y:S02]  /*3260*/  UIADD3 UR17, UPT, UPT, UR17, 0x1, URZ ;  /* 0x0000000111117890 */ /* 0x000fe4000fffe0ff */
[----:B------:R-:W-:Y:S01]  /*3270*/  IMAD R33, R33, 0x4, R12 ;  /* 0x0000000421217824 */ /* 0x000fe200078e020c */
[----:B------:R-:W-:Y:S01]  /*3280*/  UMOV UR16, UR15 ;  /* 0x0000000f00107c82 */ /* 0x000fe20008000000 */
[----:B------:R-:W-:-:S03]  /*3290*/  UISETP.NE.AND UP1, UPT, UR17, UR25, UPT ;  /* 0x000000191100728c */ /* 0x000fc6000bf25270 */
[----:B-1----:R-:W3:Y:S01]  /*32a0*/  LDS R32, [R33] ;  /* 0x0000000021207984 */ /* 0x002ee20000000800 */
[----:B------:R-:W-:-:S03]  /*32b0*/  USEL UR18, UR17, URZ, UP1 ;  /* 0x000000ff11127287 */ /* 0x000fc60008800000 */
[----:B------:R1:W-:Y:S01]  /*32c0*/  STS [R33], R4 ;  /* 0x0000000421007388 */ /* 0x0003e20000000800 */
[----:B---3--:R-:W3:Y:S02]  /*32d0*/  F2F.F64.F32 R28, R32 ;  /* 0x00000020001c7310 */ /* 0x008ee40000201800 */
[----:B---3--:R-:W-:-:S08]  /*32e0*/  DADD R28, R30, -R28 ;  /* 0x000000001e1c7229 */ /* 0x008fd0000000081c */
[----:B------:R-:W-:-:S10]  /*32f0*/  DADD R28, R28, UR8 ;  /* 0x000000081c1c7e29 */ /* 0x000fd40008000000 */
[----:B------:R-:W-:Y:S02]  /*3300*/  R2UR UR10, R28 ;  /* 0x000000001c0a72ca */ /* 0x000fe400000e0000 */
[----:B------:R-:W-:-:S13]  /*3310*/  R2UR UR11, R29 ;  /* 0x000000001d0b72ca */ /* 0x000fda00000e0000 */
[----:B------:R-:W-:-:S06]  /*3320*/  DMUL R28, R26, UR10 ;  /* 0x0000000a1a1c7c28 */ /* 0x000fcc0008000000 */
[----:B------:R1:W3:Y:S05]  /*3330*/  F2F.F32.F64 R31, R28 ;  /* 0x0000001c001f7310 */ /* 0x0002ea0000301000 */
.L_x_145:
[----:B0-----:R0:W0:Y:S01]  /*3340*/  F2F.F64.F32 R34, R5 ;  /* 0x0000000500227310 */ /* 0x0010220000201800 */
[----:B------:R-:W-:Y:S01]  /*3350*/  UMOV UR8, UR10 ;  /* 0x0000000a00087c82 */ /* 0x000fe20008000000 */
[----:B------:R-:W-:Y:S01]  /*3360*/  UMOV UR9, UR11 ;  /* 0x0000000b00097c82 */ /* 0x000fe20008000000 */
[----:B------:R-:W-:Y:S01]  /*3370*/  UMOV UR15, UR16 ;  /* 0x00000010000f7c82 */ /* 0x000fe20008000000 */
[----:B------:R-:W-:Y:S01]  /*3380*/  UMOV UR17, UR18 ;  /* 0x0000001200117c82 */ /* 0x000fe20008000000 */
[----:B------:R-:W-:Y:S01]  /*3390*/  UMOV UR10, UR22 ;  /* 0x00000016000a7c82 */ /* 0x000fe20008000000 */
[----:B------:R-:W-:Y:S01]  /*33a0*/  UMOV UR11, UR23 ;  /* 0x00000017000b7c82 */ /* 0x000fe20008000000 */
[----:B------:R-:W-:Y:S01]  /*33b0*/  UMOV UR16, UR24 ;  /* 0x0000001800107c82 */ /* 0x000fe20008000000 */
[----:B-1-3--:R1:W3:Y:S01]  /*33c0*/  F2F.F64.F32 R28, R31 ;  /* 0x0000001f001c7310 */ /* 0x00a2e20000201800 */
[----:B------:R-:W-:Y:S01]  /*33d0*/  UMOV UR18, UR21 ;  /* 0x0000001500127c82 */ /* 0x000fe20008000000 */
[----:B------:R-:W-:Y:S05]  /*33e0*/  BRA `(.L_x_147) ;  /* 0x0000000400407947 */ /* 0x000fea0003800000 */
.L_x_142:
[----:B------:R-:W0:Y:S01]  /*33f0*/  F2F.F64.F32 R28, R32 ;  /* 0x00000020001c7310 */ /* 0x000e220000201800 */
[----:B------:R-:W-:Y:S01]  /*3400*/  UMOV UR21, URZ ;  /* 0x000000ff00157c82 */ /* 0x000fe20008000000 */
[----:B------:R-:W-:Y:S01]  /*3410*/  UMOV UR22, URZ ;  /* 0x000000ff00167c82 */ /* 0x000fe20008000000 */
[----:B------:R-:W-:Y:S01]  /*3420*/  UMOV UR23, URZ ;  /* 0x000000ff00177c82 */ /* 0x000fe20008000000 */
[----:B------:R-:W-:Y:S01]  /*3430*/  PRMT R30, RZ, 0x7610, R30 ;  /* 0x00007610ff1e7816 */ /* 0x000fe2000000001e */
[----:B------:R-:W-:Y:S01]  /*3440*/  IMAD.MOV.U32 R34, RZ, RZ, 0x0 ;  /* 0x00000000ff227424 */ /* 0x000fe200078e00ff */
[----:B------:R-:W-:Y:S01]  /*3450*/  MOV R35, 0x7ff80000 ;  /* 0x7ff8000000237802 */ /* 0x000fe20000000f00 */
[----:B0-----:R-:W-:-:S14]  /*3460*/  DSETP.NE.AND P0, PT, |R28|, +INF , PT ;  /* 0x7ff000001c00742a */ /* 0x001fdc0003f05200 */
[----:B------:R-:W-:Y:S05]  /*3470*/  @!P0 BRA `(.L_x_148) ;  /* 0x0000000000648947 */ /* 0x000fea0003800000 */
[----:B------:R-:W-:-:S13]  /*3480*/  LOP3.LUT P0, RZ, R6, 0xff, RZ, 0xc0, !PT ;  /* 0x000000ff06ff7812 */ /* 0x000fda000780c0ff */
[----:B------:R-:W-:Y:S05]  /*3490*/  @P0 BRA `(.L_x_149) ;  /* 0x0000000000380947 */ /* 0x000fea0003800000 */
[----:B------:R-:W-:Y:S01]  /*34a0*/  DADD R28, R28, UR4 ;  /* 0x000000041c1c7e29 */ /* 0x000fe20008000000 */
[----:B------:R-:W-:-:S04]  /*34b0*/  UIADD3 UR21, UPT, UPT, UR20, 0x1, URZ ;  /* 0x0000000114157890 */ /* 0x000fc8000fffe0ff */
[----:B------:R-:W-:-:S04]  /*34c0*/  UISETP.NE.AND UP1, UPT, UR21, UR25, UPT ;  /* 0x000000191500728c */ /* 0x000fc8000bf25270 */
[----:B------:R-:W-:Y:S01]  /*34d0*/  USEL UR4, URZ, 0x1, UP1 ;  /* 0x00000001ff047887 */ /* 0x000fe20008800000 */
[----:B------:R-:W-:Y:S02]  /*34e0*/  R2UR UR22, R28 ;  /* 0x000000001c1672ca */ /* 0x000fe400000e0000 */
[----:B------:R-:W-:Y:S02]  /*34f0*/  R2UR UR23, R29 ;  /* 0x000000001d1772ca */ /* 0x000fe400000e0000 */
[----:B------:R-:W-:Y:S01]  /*3500*/  PLOP3.LUT P0, PT, PT, PT, UP1, 0x80, 0x8 ;  /* 0x000000000008781c */ /* 0x000fe20003f0f018 */
[----:B------:R-:W-:-:S10]  /*3510*/  IMAD.U32 R30, RZ, RZ, UR4 ;  /* 0x00000004ff1e7e24 */ /* 0x000fd4000f8e00ff */
[----:B------:R-:W-:-:S10]  /*3520*/  DMUL R28, R26, UR22 ;  /* 0x000000161a1c7c28 */ /* 0x000fd40008000000 */
[C---:B------:R-:W-:Y:S02]  /*3530*/  FSEL R15, R29.reuse, R15, !P0 ;  /* 0x0000000f1d0f7208 */ /* 0x040fe40004000000 */
[C---:B------:R-:W-:Y:S02]  /*3540*/  FSEL R14, R28.reuse, R14, !P0 ;  /* 0x0000000e1c0e7208 */ /* 0x040fe40004000000 */
[----:B------:R-:W-:Y:S02]  /*3550*/  FSEL R34, R28, RZ, !P0 ;  /* 0x000000ff1c227208 */ /* 0x000fe40004000000 */
[----:B------:R-:W-:Y:S01]  /*3560*/  FSEL R35, R29, +QNAN , !P0 ;  /* 0x7ff800001d237808 */ /* 0x000fe20004000000 */
[----:B------:R-:W-:Y:S06]  /*3570*/  BRA `(.L_x_148) ;  /* 0x0000000000247947 */ /* 0x000fec0003800000 */
.L_x_149:
[----:B------:R-:W-:Y:S01]  /*3580*/  DMUL R28, R28, R2 ;  /* 0x000000021c1c7228 */ /* 0x000fe20000000000 */
[----:B------:R-:W-:Y:S01]  /*3590*/  UMOV UR22, UR4 ;  /* 0x0000000400167c82 */ /* 0x000fe20008000000 */
[----:B------:R-:W-:Y:S01]  /*35a0*/  DADD R30, -R2, 1 ;  /* 0x3ff00000021e7429 */ /* 0x000fe20000000100 */
[----:B------:R-:W-:Y:S01]  /*35b0*/  UMOV UR23, UR5 ;  /* 0x0000000500177c82 */ /* 0x000fe20008000000 */
[----:B------:R-:W-:-:S06]  /*35c0*/  UMOV UR21, UR20 ;  /* 0x0000001400157c82 */ /* 0x000fcc0008000000 */
[----:B------:R-:W-:Y:S01]  /*35d0*/  DFMA R14, R14, R30, R28 ;  /* 0x0000001e0e0e722b */ /* 0x000fe2000000001c */
[----:B------:R-:W-:-:S09]  /*35e0*/  IMAD.MOV.U32 R30, RZ, RZ, 0x1 ;  /* 0x00000001ff1e7424 */ /* 0x000fd200078e00ff */
[----:B------:R-:W-:Y:S02]  /*35f0*/  IMAD.MOV.U32 R34, RZ, RZ, R14 ;  /* 0x000000ffff227224 */ /* 0x000fe400078e000e */
[----:B------:R-:W-:-:S07]  /*3600*/  IMAD.MOV.U32 R35, RZ, RZ, R15 ;  /* 0x000000ffff237224 */ /* 0x000fce00078e000f */
.L_x_148:
[----:B------:R-:W0:Y:S01]  /*3610*/  F2F.F64.F32 R4, R4 ;  /* 0x0000000400047310 */ /* 0x000e220000201800 */
[----:B------:R-:W-:Y:S01]  /*3620*/  UMOV UR24, URZ ;  /* 0x000000ff00187c82 */ /* 0x000fe20008000000 */
[----:B------:R-:W-:Y:S01]  /*3630*/  UMOV UR26, URZ ;  /* 0x000000ff001a7c82 */ /* 0x000fe20008000000 */
[----:B------:R-:W-:Y:S01]  /*3640*/  UMOV UR27, URZ ;  /* 0x000000ff001b7c82 */ /* 0x000fe20008000000 */
[----:B------:R-:W-:Y:S01]  /*3650*/  PRMT R6, R6, 0x5410, RZ ;  /* 0x0000541006067816 */ /* 0x000fe200000000ff */
[----:B------:R-:W-:Y:S02]  /*3660*/  IMAD.MOV.U32 R28, RZ, RZ, 0x0 ;  /* 0x00000000ff1c7424 */ /* 0x000fe400078e00ff */
[----:B------:R-:W-:Y:S01]  /*3670*/  IMAD.MOV.U32 R29, RZ, RZ, 0x7ff80000 ;  /* 0x7ff80000ff1d7424 */ /* 0x000fe200078e00ff */
        /* <DEDUP_REMOVED lines=11> */
[----:B------:R-:W-:-:S05]  /*3730*/  IMAD.U32 R6, RZ, RZ, UR4 ;  /* 0x00000004ff067e24 */ /* 0x000fca000f8e00ff */
[----:B------:R-:W-:-:S05]  /*3740*/  PRMT R6, R6, 0x5410, R6 ;  /* 0x0000541006067816 */ /* 0x000fca0000000006 */
[----:B------:R-:W-:-:S10]  /*3750*/  DMUL R4, R26, UR26 ;  /* 0x0000001a1a047c28 */ /* 0x000fd40008000000 */
[C---:B------:R-:W-:Y:S02]  /*3760*/  FSEL R17, R5.reuse, R17, !P0 ;  /* 0x0000001105117208 */ /* 0x040fe40004000000 */
[C---:B------:R-:W-:Y:S02]  /*3770*/  FSEL R16, R4.reuse, R16, !P0 ;  /* 0x0000001004107208 */ /* 0x040fe40004000000 */
[----:B------:R-:W-:Y:S02]  /*3780*/  FSEL R28, R4, RZ, !P0 ;  /* 0x000000ff041c7208 */ /* 0x000fe40004000000 */
[----:B------:R-:W-:Y:S01]  /*3790*/  FSEL R29, R5, +QNAN , !P0 ;  /* 0x7ff80000051d7808 */ /* 0x000fe20004000000 */
[----:B------:R-:W-:Y:S06]  /*37a0*/  BRA `(.L_x_150) ;  /* 0x0000000000287947 */ /* 0x000fec0003800000 */
.L_x_151:
[----:B------:R-:W-:Y:S01]  /*37b0*/  DMUL R4, R4, R2 ;  /* 0x0000000204047228 */ /* 0x000fe20000000000 */
[----:B------:R-:W-:Y:S01]  /*37c0*/  UMOV UR26, UR6 ;  /* 0x00000006001a7c82 */ /* 0x000fe20008000000 */
[----:B------:R-:W-:Y:S01]  /*37d0*/  DADD R6, -R2, 1 ;  /* 0x3ff0000002067429 */ /* 0x000fe20000000100 */
[----:B------:R-:W-:Y:S01]  /*37e0*/  UMOV UR27, UR7 ;  /* 0x00000007001b7c82 */ /* 0x000fe20008000000 */
[----:B------:R-:W-:-:S06]  /*37f0*/  UMOV UR24, UR19 ;  /* 0x0000001300187c82 */ /* 0x000fcc0008000000 */
[----:B------:R-:W-:Y:S01]  /*3800*/  DFMA R16, R16, R6, R4 ;  /* 0x000000061010722b */ /* 0x000fe20000000004 */
[----:B------:R-:W-:-:S05]  /*3810*/  IMAD.MOV.U32 R6, RZ, RZ, 0x1 ;  /* 0x00000001ff067424 */ /* 0x000fca00078e00ff */
[----:B------:R-:W-:-:S04]  /*3820*/  PRMT R6, R6, 0x5410, R6 ;  /* 0x0000541006067816 */ /* 0x000fc80000000006 */
[----:B------:R-:W-:Y:S02]  /*3830*/  IMAD.MOV.U32 R28, RZ, RZ, R16 ;  /* 0x000000ffff1c7224 */ /* 0x000fe400078e0010 */
[----:B------:R-:W-:-:S07]  /*3840*/  IMAD.MOV.U32 R29, RZ, RZ, R17 ;  /* 0x000000ffff1d7224 */ /* 0x000fce00078e0011 */
.L_x_150:
[----:B------:R0:W1:Y:S01]  /*3850*/  F2F.F32.F64 R5, R34 ;  /* 0x0000002200057310 */ /* 0x0000620000301000 */
[----:B------:R-:W-:Y:S01]  /*3860*/  PRMT R6, R30, 0x7610, R6 ;  /* 0x000076101e067816 */ /* 0x000fe20000000006 */
[----:B------:R-:W-:Y:S01]  /*3870*/  UMOV UR4, UR22 ;  /* 0x0000001600047c82 */ /* 0x000fe20008000000 */
[----:B------:R-:W-:Y:S01]  /*3880*/  UMOV UR5, UR23 ;  /* 0x0000001700057c82 */ /* 0x000fe20008000000 */
[----:B------:R-:W-:Y:S01]  /*3890*/  UMOV UR6, UR26 ;  /* 0x0000001a00067c82 */ /* 0x000fe20008000000 */
[----:B------:R-:W-:Y:S01]  /*38a0*/  PRMT R7, R6, 0x7632, R7 ;  /* 0x0000763206077816 */ /* 0x000fe20000000007 */
[----:B------:R-:W-:Y:S01]  /*38b0*/  UMOV UR7, UR27 ;  /* 0x0000001b00077c82 */ /* 0x000fe20008000000 */
[----:B------:R-:W-:Y:S01]  /*38c0*/  UMOV UR20, UR21 ;  /* 0x0000001500147c82 */ /* 0x000fe20008000000 */
[----:B------:R0:W3:Y:S01]  /*38d0*/  F2F.F32.F64 R31, R28 ;  /* 0x0000001c001f7310 */ /* 0x0000e20000301000 */
[----:B------:R-:W-:-:S05]  /*38e0*/  UMOV UR19, UR24 ;  /* 0x0000001800137c82 */ /* 0x000fca0008000000 */
.L_x_147:
[----:B------:R-:W-:-:S09]  /*38f0*/  UISETP.GE.AND UP1, UPT, UR29, UR28, UPT ;  /* 0x0000001c1d00728c */ /* 0x000fd2000bf26270 */
[----:B------:R-:W-:Y:S05]  /*3900*/  BRA.U !UP1, `(.L_x_152) ;  /* 0x00000001098c7547 */ /* 0x000fea000b800000 */
[----:B---3--:R-:W-:-:S04]  /*3910*/  FSETP.NE.AND P0, PT, |R31|, +INF , PT ;  /* 0x7f8000001f00780b */ /* 0x008fc80003f05200 */
[----:B-1----:R-:W-:Y:S01]  /*3920*/  FSETP.NE.AND P0, PT, |R5|, +INF , P0 ;  /* 0x7f8000000500780b */ /* 0x002fe20000705200 */
[----:B0-----:R-:W-:-:S12]  /*3930*/  IMAD.U32 R5, RZ, RZ, UR29 ;  /* 0x0000001dff057e24 */ /* 0x001fd8000f8e00ff */
[----:B------:R-:W-:-:S05]  /*3940*/  @!P0 IMAD.WIDE.U32 R4, R5, 0x4, R24 ;  /* 0x0000000405048825 */ /* 0x000fca00078e0018 */
[----:B------:R0:W-:Y:S01]  /*3950*/  @!P0 STG.E desc[UR30][R4.64], R0 ;  /* 0x0000000004008986 */ /* 0x0001e2000c10191e */
[----:B------:R-:W-:Y:S05]  /*3960*/  @!P0 BRA `(.L_x_152) ;  /* 0x0000000000748947 */ /* 0x000fea0003800000 */
[----:B------:R-:W-:Y:S01]  /*3970*/  DADD R30, R28, R34 ;  /* 0x000000001c1e7229 */ /* 0x000fe20000000022 */
[----:B------:R-:W-:Y:S01]  /*3980*/  UMOV UR22, 0x9ee75616 ;  /* 0x9ee7561600167882 */ /* 0x000fe20000000000 */
[----:B------:R-:W-:Y:S01]  /*3990*/  UMOV UR23, 0x3cd203af ;  /* 0x3cd203af00177882 */ /* 0x000fe20000000000 */
[----:B------:R-:W-:-:S05]  /*39a0*/  IMAD.MOV.U32 R29, RZ, RZ, 0x7fc00000 ;  /* 0x7fc00000ff1d7424 */ /* 0x000fca00078e00ff */
[----:B------:R-:W-:-:S14]  /*39b0*/  DSETP.GTU.AND P0, PT, |R30|, UR22, PT ;  /* 0x000000161e007e2a */ /* 0x000fdc000bf0c200 */
[----:B------:R-:W-:Y:S05]  /*39c0*/  @!P0 BRA `(.L_x_153) ;  /* 0x0000000000508947 */ /* 0x000fea0003800000 */
[----:B0-----:R-:W0:Y:S01]  /*39d0*/  MUFU.RCP64H R5, R31 ;  /* 0x0000001f00057308 */ /* 0x001e220000001800 */
        /* <DEDUP_REMOVED lines=13> */
[----:B------:R-:W-:-:S07]  /*3ab0*/  MOV R48, 0x3ad0 ;  /* 0x00003ad000307802 */ /* 0x000fce0000000f00 */
[----:B--2-4-:R-:W-:Y:S05]  /*3ac0*/  CALL.REL.NOINC `($__internal_5_$__cuda_sm20_div_rn_f64_full) ;  /* 0x0000000000c47944 */ /* 0x014fea0003c00000 */
[----:B------:R-:W-:Y:S02]  /*3ad0*/  IMAD.MOV.U32 R4, RZ, RZ, R28 ;  /* 0x000000ffff047224 */ /* 0x000fe400078e001c */
[----:B------:R-:W-:-:S07]  /*3ae0*/  IMAD.MOV.U32 R5, RZ, RZ, R29 ;  /* 0x000000ffff057224 */ /* 0x000fce00078e001d */
.L_x_154:
[----:B------:R-:W-:-:S06]  /*3af0*/  DMUL R4, R4, 100 ;  /* 0x4059000004047828 */ /* 0x000fcc0000000000 */
[----:B------:R1:W3:Y:S05]  /*3b00*/  F2F.F32.F64 R29, R4 ;  /* 0x00000004001d7310 */ /* 0x0002ea0000301000 */
.L_x_153:
[----:B01----:R-:W-:-:S04]  /*3b10*/  IMAD.U32 R5, RZ, RZ, UR29 ;  /* 0x0000001dff057e24 */ /* 0x003fc8000f8e00ff */
[----:B------:R-:W-:-:S05]  /*3b20*/  IMAD.WIDE.U32 R4, R5, 0x4, R24 ;  /* 0x0000000405047825 */ /* 0x000fca00078e0018 */
[----:B---3--:R0:W-:Y:S02]  /*3b30*/  STG.E desc[UR30][R4.64], R29 ;  /* 0x0000001d04007986 */ /* 0x0081e4000c10191e */
.L_x_152:
[----:B------:R-:W-:Y:S05]  /*3b40*/  BRA.U UP0, `(.L_x_155) ;  /* 0xffffffcd00147547 */ /* 0x000fea000b83ffff */
[----:B------:R-:W-:Y:S05]  /*3b50*/  EXIT ;  /* 0x000000000000794d */ /* 0x000fea0003800000 */
        .weak           $__internal_4_$__cuda_sm20_dblrcp_rn_slowpath_v3
        .type           $__internal_4_$__cuda_sm20_dblrcp_rn_slowpath_v3,@function
        .size           $__internal_4_$__cuda_sm20_dblrcp_rn_slowpath_v3,($__internal_5_$__cuda_sm20_div_rn_f64_full - $__internal_4_$__cuda_sm20_dblrcp_rn_slowpath_v3)
$__internal_4_$__cuda_sm20_dblrcp_rn_slowpath_v3:
        /* <DEDUP_REMOVED lines=10> */
[----:B------:R-:W-:Y:S02]  /*3c00*/  VIADD R5, R3, 0xc0200000 ;  /* 0xc020000003057836 */ /* 0x000fe40000000000 */
[----:B------:R-:W-:Y:S02]  /*3c10*/  IMAD.MOV.U32 R4, RZ, RZ, R2 ;  /* 0x000000ffff047224 */ /* 0x000fe400078e0002 */
[----:B------:R-:W0:Y:S04]  /*3c20*/  MUFU.RCP64H R7, R5 ;  /* 0x0000000500077308 */ /* 0x000e280000001800 */
        /* <DEDUP_REMOVED lines=10> */
.L_x_158:
        /* <DEDUP_REMOVED lines=10> */
.L_x_156:
[----:B------:R-:W-:Y:S01]  /*3d70*/  LOP3.LUT R5, R3, 0x80000, RZ, 0xfc, !PT ;  /* 0x0008000003057812 */ /* 0x000fe200078efcff */
[----:B------:R-:W-:-:S07]  /*3d80*/  IMAD.MOV.U32 R4, RZ, RZ, R2 ;  /* 0x000000ffff047224 */ /* 0x000fce00078e0002 */
.L_x_157:
[----:B------:R-:W-:Y:S01]  /*3d90*/  IMAD.MOV.U32 R2, RZ, RZ, R11 ;  /* 0x000000ffff027224 */ /* 0x000fe200078e000b */
[----:B------:R-:W-:Y:S01]  /*3da0*/  MOV R3, 0x0 ;  /* 0x0000000000037802 */ /* 0x000fe20000000f00 */
[----:B------:R-:W-:Y:S02]  /*3db0*/  IMAD.MOV.U32 R26, RZ, RZ, R4 ;  /* 0x000000ffff1a7224 */ /* 0x000fe400078e0004 */
[----:B------:R-:W-:Y:S01]  /*3dc0*/  IMAD.MOV.U32 R27, RZ, RZ, R5 ;  /* 0x000000ffff1b7224 */ /* 0x000fe200078e0005 */
[----:B------:R-:W-:Y:S06]  /*3dd0*/  RET.REL.NODEC R2 `(rvi_batch_f32) ;  /* 0xffffffc002887950 */ /* 0x000fec0003c3ffff */
        .weak           $__internal_5_$__cuda_sm20_div_rn_f64_full
        .type           $__internal_5_$__cuda_sm20_div_rn_f64_full,@function
        .size           $__internal_5_$__cuda_sm20_div_rn_f64_full,($__internal_6_$__cuda_sm20_dsqrt_rn_f64_mediumpath_v1 - $__internal_5_$__cuda_sm20_div_rn_f64_full)
$__internal_5_$__cuda_sm20_div_rn_f64_full:
[C---:B------:R-:W-:Y:S01]  /*3de0*/  FSETP.GEU.AND P0, PT, |R31|.reuse, 1.469367938527859385e-39, PT ;  /* 0x001000001f00780b */ /* 0x040fe20003f0e200 */
[----:B------:R-:W-:Y:S01]  /*3df0*/  IMAD.MOV.U32 R32, RZ, RZ, 0x1 ;  /* 0x00000001ff207424 */ /* 0x000fe200078e00ff */
[C---:B------:R-:W-:Y:S01]  /*3e00*/  LOP3.LUT R28, R31.reuse, 0x800fffff, RZ, 0xc0, !PT ;  /* 0x800fffff1f1c7812 */ /* 0x040fe200078ec0ff */
[----:B------:R-:W-:Y:S01]  /*3e10*/  IMAD.MOV.U32 R38, RZ, RZ, 0x1ca00000 ;  /* 0x1ca00000ff267424 */ /* 0x000fe200078e00ff */
[----:B------:R-:W-:Y:S02]  /*3e20*/  LOP3.LUT R50, R31, 0x7ff00000, RZ, 0xc0, !PT ;  /* 0x7ff000001f327812 */ /* 0x000fe400078ec0ff */
[----:B------:R-:W-:Y:S01]  /*3e30*/  LOP3.LUT R29, R28, 0x3ff00000, RZ, 0xfc, !PT ;  /* 0x3ff000001c1d7812 */ /* 0x000fe200078efcff */
[----:B------:R-:W-:-:S06]  /*3e40*/  IMAD.MOV.U32 R28, RZ, RZ, R30 ;  /* 0x000000ffff1c7224 */ /* 0x000fcc00078e001e */
[----:B------:R-:W-:-:S06]  /*3e50*/  @!P0 DMUL R28, R30, 8.98846567431157953865e+307 ;  /* 0x7fe000001e1c8828 */ /* 0x000fcc0000000000 */
[----:B------:R-:W0:Y:S02]  /*3e60*/  MUFU.RCP64H R33, R29 ;  /* 0x0000001d00217308 */ /* 0x000e240000001800 */
[----:B0-----:R-:W-:-:S08]  /*3e70*/  DFMA R40, R32, -R28, 1 ;  /* 0x3ff000002028742b */ /* 0x001fd0000000081c */
[----:B------:R-:W-:-:S08]  /*3e80*/  DFMA R40, R40, R40, R40 ;  /* 0x000000282828722b */ /* 0x000fd00000000028 */
[----:B------:R-:W-:Y:S01]  /*3e90*/  DFMA R40, R32, R40, R32 ;  /* 0x000000282028722b */ /* 0x000fe20000000020 */
[----:B------:R-:W-:Y:S02]  /*3ea0*/  IMAD.MOV.U32 R33, RZ, RZ, R35 ;  /* 0x000000ffff217224 */ /* 0x000fe400078e0023 */
[----:B------:R-:W-:-:S03]  /*3eb0*/  IMAD.MOV.U32 R32, RZ, RZ, R34 ;  /* 0x000000ffff207224 */ /* 0x000fc600078e0022 */
[----:B------:R-:W-:Y:S02]  /*3ec0*/  LOP3.LUT R49, R33, 0x7ff00000, RZ, 0xc0, !PT ;  /* 0x7ff0000021317812 */ /* 0x000fe400078ec0ff */
[----:B------:R-:W-:Y:S01]  /*3ed0*/  DFMA R36, R40, -R28, 1 ;  /* 0x3ff000002824742b */ /* 0x000fe2000000081c */
[----:B------:R-:W-:Y:S01]  /*3ee0*/  IMAD.MOV.U32 R34, RZ, RZ, R32 ;  /* 0x000000ffff227224 */ /* 0x000fe200078e0020 */
[----:B------:R-:W-:-:S04]  /*3ef0*/  ISETP.GE.U32.AND P2, PT, R49, R50, PT ;  /* 0x000000323100720c */ /* 0x000fc80003f46070 */
[----:B------:R-:W-:Y:S02]  /*3f00*/  SEL R35, R38, 0x63400000, !P2 ;  /* 0x6340000026237807 */ /* 0x000fe40005000000 */
[----:B------:R-:W-:Y:S01]  /*3f10*/  DFMA R36, R40, R36, R40 ;  /* 0x000000242824722b */ /* 0x000fe20000000028 */
[----:B------:R-:W-:Y:S02]  /*3f20*/  FSETP.GEU.AND P2, PT, |R33|, 1.469367938527859385e-39, PT ;  /* 0x001000002100780b */ /* 0x000fe40003f4e200 */
[----:B------:R-:W-:-:S11]  /*3f30*/  LOP3.LUT R35, R35, 0x800fffff, R33, 0xf8, !PT ;  /* 0x800fffff23237812 */ /* 0x000fd600078ef821 */
[----:B------:R-:W-:Y:S05]  /*3f40*/  @P2 BRA `(.L_x_159) ;  /* 0x0000000000202947 */ /* 0x000fea0003800000 */
[----:B------:R-:W-:-:S04]  /*3f50*/  LOP3.LUT R40, R31, 0x7ff00000, RZ, 0xc0, !PT ;  /* 0x7ff000001f287812 */ /* 0x000fc800078ec0ff */
[----:B------:R-:W-:-:S04]  /*3f60*/  ISETP.GE.U32.AND P2, PT, R49, R40, PT ;  /* 0x000000283100720c */ /* 0x000fc80003f46070 */
[----:B------:R-:W-:Y:S01]  /*3f70*/  SEL R39, R38, 0x63400000, !P2 ;  /* 0x6340000026277807 */ /* 0x000fe20005000000 */
[----:B------:R-:W-:-:S03]  /*3f80*/  IMAD.MOV.U32 R38, RZ, RZ, RZ ;  /* 0x000000ffff267224 */ /* 0x000fc600078e00ff */
[----:B------:R-:W-:-:S04]  /*3f90*/  LOP3.LUT R39, R39, 0x80000000, R33, 0xf8, !PT ;  /* 0x8000000027277812 */ /* 0x000fc800078ef821 */
[----:B------:R-:W-:-:S06]  /*3fa0*/  LOP3.LUT R39, R39, 0x100000, RZ, 0xfc, !PT ;  /* 0x0010000027277812 */ /* 0x000fcc00078efcff */
[----:B------:R-:W-:-:S10]  /*3fb0*/  DFMA R34, R34, 2, -R38 ;  /* 0x400000002222782b */ /* 0x000fd40000000826 */
[----:B------:R-:W-:-:S07]  /*3fc0*/  LOP3.LUT R49, R35, 0x7ff00000, RZ, 0xc0, !PT ;  /* 0x7ff0000023317812 */ /* 0x000fce00078ec0ff */
.L_x_159:
[----:B------:R-:W-:Y:S01]  /*3fd0*/  @!P0 LOP3.LUT R50, R29, 0x7ff00000, RZ, 0xc0, !PT ;  /* 0x7ff000001d328812 */ /* 0x000fe200078ec0ff */
[----:B------:R-:W-:Y:S01]  /*3fe0*/  VIADD R40, R49, 0xffffffff ;  /* 0xffffffff31287836 */ /* 0x000fe20000000000 */
[----:B------:R-:W-:-:S03]  /*3ff0*/  DMUL R38, R36, R34 ;  /* 0x0000002224267228 */ /* 0x000fc60000000000 */
[----:B------:R-:W-:Y:S01]  /*4000*/  VIADD R51, R50, 0xffffffff ;  /* 0xffffffff32337836 */ /* 0x000fe20000000000 */
[----:B------:R-:W-:-:S04]  /*4010*/  ISETP.GT.U32.AND P0, PT, R40, 0x7feffffe, PT ;  /* 0x7feffffe2800780c */ /* 0x000fc80003f04070 */
[----:B------:R-:W-:Y:S01]  /*4020*/  ISETP.GT.U32.OR P0, PT, R51, 0x7feffffe, P0 ;  /* 0x7feffffe3300780c */ /* 0x000fe20000704470 */
[----:B------:R-:W-:-:S08]  /*4030*/  DFMA R40, R38, -R28, R34 ;  /* 0x8000001c2628722b */ /* 0x000fd00000000022 */
[----:B------:R-:W-:-:S04]  /*4040*/  DFMA R40, R36, R40, R38 ;  /* 0x000000282428722b */ /* 0x000fc80000000026 */
[----:B------:R-:W-:Y:S07]  /*4050*/  @P0 BRA `(.L_x_160) ;  /* 0x0000000000740947 */ /* 0x000fee0003800000 */
[----:B------:R-:W-:Y:S01]  /*4060*/  LOP3.LUT R36, R33, 0x7ff00000, RZ, 0xc0, !PT ;  /* 0x7ff0000021247812 */ /* 0x000fe200078ec0ff */
[----:B------:R-:W-:Y:S01]  /*4070*/  IMAD.MOV.U32 R37, RZ, RZ, 0x1ca00000 ;  /* 0x1ca00000ff257424 */ /* 0x000fe200078e00ff */
[----:B------:R-:W-:-:S04]  /*4080*/  LOP3.LUT R33, R31, 0x7ff00000, RZ, 0xc0, !PT ;  /* 0x7ff000001f217812 */ /* 0x000fc800078ec0ff */
[CC--:B------:R-:W-:Y:S02]  /*4090*/  VIADDMNMX R32, R36.reuse, -R33.reuse, 0xb9600000, !PT ;  /* 0xb960000024207446 */ /* 0x0c0fe40007800921 */
[----:B------:R-:W-:Y:S02]  /*40a0*/  ISETP.GE.U32.AND P0, PT, R36, R33, PT ;  /* 0x000000212400720c */ /* 0x000fe40003f06070 */
[----:B------:R-:W-:Y:S02]  /*40b0*/  VIMNMX R32, PT, PT, R32, 0x46a00000, PT ;  /* 0x46a0000020207848 */ /* 0x000fe40003fe0100 */
[----:B------:R-:W-:-:S05]  /*40c0*/  SEL R33, R37, 0x63400000, !P0 ;  /* 0x6340000025217807 */ /* 0x000fca0004000000 */
[----:B------:R-:W-:Y:S01]  /*40d0*/  IMAD.IADD R38, R32, 0x1, -R33 ;  /* 0x0000000120267824 */ /* 0x000fe200078e0a21 */
[----:B------:R-:W-:-:S03]  /*40e0*/  MOV R32, RZ ;  /* 0x000000ff00207202 */ /* 0x000fc60000000f00 */
        /* <DEDUP_REMOVED lines=11> */
[----:B------:R-:W-:Y:S01]  /*41a0*/  DMUL.RP R32, R40, R32 ;  /* 0x0000002028207228 */ /* 0x000fe20000008000 */
[----:B------:R-:W-:-:S06]  /*41b0*/  IMAD.MOV.U32 R28, RZ, RZ, RZ ;  /* 0x000000ffff1c7224 */ /* 0x000fcc00078e00ff */
[----:B------:R-:W-:-:S03]  /*41c0*/  DFMA R28, R36, -R28, R40 ;  /* 0x8000001c241c722b */ /* 0x000fc60000000028 */
[----:B------:R-:W-:-:S03]  /*41d0*/  LOP3.LUT R31, R33, R31, RZ, 0x3c, !PT ;  /* 0x0000001f211f7212 */ /* 0x000fc600078e3cff */
[----:B------:R-:W-:-:S04]  /*41e0*/  IADD3 R28, PT, PT, -R38, -0x43300000, RZ ;  /* 0xbcd00000261c7810 */ /* 0x000fc80007ffe1ff */
[----:B------:R-:W-:-:S04]  /*41f0*/  FSETP.NEU.AND P0, PT, |R29|, R28, PT ;  /* 0x0000001c1d00720b */ /* 0x000fc80003f0d200 */
[----:B------:R-:W-:Y:S02]  /*4200*/  FSEL R36, R32, R36, !P0 ;  /* 0x0000002420247208 */ /* 0x000fe40004000000 */
[----:B------:R-:W-:Y:S01]  /*4210*/  FSEL R37, R31, R37, !P0 ;  /* 0x000000251f257208 */ /* 0x000fe20004000000 */
[----:B------:R-:W-:Y:S06]  /*4220*/  BRA `(.L_x_161) ;  /* 0x0000000000547947 */ /* 0x000fec0003800000 */
.L_x_160:
        /* <DEDUP_REMOVED lines=11> */
[----:B------:R-:W-:Y:S01]  /*42e0*/  @P0 LOP3.LUT R28, R37, 0x7ff00000, RZ, 0xfc, !PT ;  /* 0x7ff00000251c0812 */ /* 0x000fe200078efcff */
[----:B------:R-:W-:Y:S02]  /*42f0*/  @!P0 IMAD.MOV.U32 R36, RZ, RZ, RZ ;  /* 0x000000ffff248224 */ /* 0x000fe400078e00ff */
[----:B------:R-:W-:Y:S02]  /*4300*/  @P0 IMAD.MOV.U32 R36, RZ, RZ, RZ ;  /* 0x000000ffff240224 */ /* 0x000fe400078e00ff */
[----:B------:R-:W-:Y:S01]  /*4310*/  @P0 IMAD.MOV.U32 R37, RZ, RZ, R28 ;  /* 0x000000ffff250224 */ /* 0x000fe200078e001c */
[----:B------:R-:W-:Y:S06]  /*4320*/  BRA `(.L_x_161) ;  /* 0x0000000000147947 */ /* 0x000fec0003800000 */
.L_x_163:
[----:B------:R-:W-:Y:S01]  /*4330*/  LOP3.LUT R37, R31, 0x80000, RZ, 0xfc, !PT ;  /* 0x000800001f257812 */ /* 0x000fe200078efcff */
[----:B------:R-:W-:Y:S01]  /*4340*/  IMAD.MOV.U32 R36, RZ, RZ, R30 ;  /* 0x000000ffff247224 */ /* 0x000fe200078e001e */
[----:B------:R-:W-:Y:S06]  /*4350*/  BRA `(.L_x_161) ;  /* 0x0000000000087947 */ /* 0x000fec0003800000 */
.L_x_162:
[----:B------:R-:W-:Y:S01]  /*4360*/  LOP3.LUT R37, R33, 0x80000, RZ, 0xfc, !PT ;  /* 0x0008000021257812 */ /* 0x000fe200078efcff */
[----:B------:R-:W-:-:S07]  /*4370*/  IMAD.MOV.U32 R36, RZ, RZ, R32 ;  /* 0x000000ffff247224 */ /* 0x000fce00078e0020 */
.L_x_161:
[----:B------:R-:W-:Y:S01]  /*4380*/  MOV R49, 0x0 ;  /* 0x0000000000317802 */ /* 0x000fe20000000f00 */
[----:B------:R-:W-:Y:S02]  /*4390*/  IMAD.MOV.U32 R28, RZ, RZ, R36 ;  /* 0x000000ffff1c7224 */ /* 0x000fe400078e0024 */
[----:B------:R-:W-:Y:S01]  /*43a0*/  IMAD.MOV.U32 R29, RZ, RZ, R37 ;  /* 0x000000ffff1d7224 */ /* 0x000fe200078e0025 */
[----:B------:R-:W-:Y:S06]  /*43b0*/  RET.REL.NODEC R48 `(rvi_batch_f32) ;  /* 0xffffffbc30107950 */ /* 0x000fec0003c3ffff */
        .weak           $__internal_6_$__cuda_sm20_dsqrt_rn_f64_mediumpath_v1
        .type           $__internal_6_$__cuda_sm20_dsqrt_rn_f64_mediumpath_v1,@function
        .size           $__internal_6_$__cuda_sm20_dsqrt_rn_f64_mediumpath_v1,(.L_x_229 - $__internal_6_$__cuda_sm20_dsqrt_rn_f64_mediumpath_v1)
$__internal_6_$__cuda_sm20_dsqrt_rn_f64_mediumpath_v1:
[----:B------:R-:W-:-:S13]  /*43c0*/  ISETP.GE.U32.AND P0, PT, R36, -0x3400000, PT ;  /* 0xfcc000002400780c */ /* 0x000fda0003f06070 */
        /* <DEDUP_REMOVED lines=9> */
.L_x_164:
[----:B------:R-:W-:-:S14]  /*4460*/  DSETP.NE.AND P0, PT, R28, RZ, PT ;  /* 0x000000ff1c00722a */ /* 0x000fdc0003f05000 */
[----:B------:R-:W-:Y:S05]  /*4470*/  @!P0 BRA `(.L_x_166) ;  /* 0x0000000000588947 */ /* 0x000fea0003800000 */
[----:B------:R-:W-:-:S13]  /*4480*/  ISETP.GE.AND P0, PT, R29, RZ, PT ;  /* 0x000000ff1d00720c */ /* 0x000fda0003f06270 */
[----:B------:R-:W-:Y:S02]  /*4490*/  @!P0 IMAD.MOV.U32 R4, RZ, RZ, 0x0 ;  /* 0x00000000ff048424 */ /* 0x000fe400078e00ff */
[----:B------:R-:W-:Y:S01]  /*44a0*/  @!P0 IMAD.MOV.U32 R5, RZ, RZ, -0x80000 ;  /* 0xfff80000ff058424 */ /* 0x000fe200078e00ff */
[----:B------:R-:W-:Y:S06]  /*44b0*/  @!P0 BRA `(.L_x_165) ;  /* 0x00000000004c8947 */ /* 0x000fec0003800000 */
[----:B------:R-:W-:-:S13]  /*44c0*/  ISETP.GT.AND P0, PT, R29, 0x7fefffff, PT ;  /* 0x7fefffff1d00780c */ /* 0x000fda0003f04270 */
[----:B------:R-:W-:Y:S05]  /*44d0*/  @P0 BRA `(.L_x_166) ;  /* 0x0000000000400947 */ /* 0x000fea0003800000 */
[----:B------:R-:W-:Y:S01]  /*44e0*/  DMUL R28, R28, 8.11296384146066816958e+31 ;  /* 0x469000001c1c7828 */ /* 0x000fe20000000000 */
[----:B------:R-:W-:Y:S02]  /*44f0*/  IMAD.MOV.U32 R4, RZ, RZ, RZ ;  /* 0x000000ffff047224 */ /* 0x000fe400078e00ff */
[----:B------:R-:W-:Y:S02]  /*4500*/  IMAD.MOV.U32 R32, RZ, RZ, 0x0 ;  /* 0x00000000ff207424 */ /* 0x000fe400078e00ff */
[----:B------:R-:W-:Y:S01]  /*4510*/  IMAD.MOV.U32 R33, RZ, RZ, 0x3fd80000 ;  /* 0x3fd80000ff217424 */ /* 0x000fe200078e00ff */
        /* <DEDUP_REMOVED lines=10> */
[----:B------:R-:W-:Y:S01]  /*45c0*/  VIADD R5, R5, 0xfcb00000 ;  /* 0xfcb0000005057836 */ /* 0x000fe20000000000 */
[----:B------:R-:W-:Y:S06]  /*45d0*/  BRA `(.L_x_165) ;  /* 0x0000000000047947 */ /* 0x000fec0003800000 */
.L_x_166:
[----:B------:R-:W-:-:S11]  /*45e0*/  DADD R4, R28, R28 ;  /* 0x000000001c047229 */ /* 0x000fd6000000001c */
.L_x_165:
[----:B------:R-:W-:Y:S02]  /*45f0*/  IMAD.MOV.U32 R31, RZ, RZ, 0x0 ;  /* 0x00000000ff1f7424 */ /* 0x000fe400078e00ff */
[----:B------:R-:W-:Y:S02]  /*4600*/  IMAD.MOV.U32 R38, RZ, RZ, R4 ;  /* 0x000000ffff267224 */ /* 0x000fe400078e0004 */
[----:B------:R-:W-:Y:S01]  /*4610*/  IMAD.MOV.U32 R39, RZ, RZ, R5 ;  /* 0x000000ffff277224 */ /* 0x000fe200078e0005 */
[----:B------:R-:W-:Y:S06]  /*4620*/  RET.REL.NODEC R30 `(rvi_batch_f32) ;  /* 0xffffffb81e747950 */ /* 0x000fec0003c3ffff */
.L_x_167:
        /* <DEDUP_REMOVED lines=13> */
.L_x_229:


//--------------------- .text.scatter_rows_f32    --------------------------
	.section	.text.scatter_rows_f32,"ax",@progbits
	.align	128
        .global         scatter_rows_f32
        .type           scatter_rows_f32,@function
        .size           scatter_rows_f32,(.L_x_236 - scatter_rows_f32)
        .other          scatter_rows_f32,@"STO_CUDA_ENTRY STV_DEFAULT"
scatter_rows_f32:
.text.scatter_rows_f32:
[----:B------:R-:W-:Y:S01]  /*0000*/  LDC R1, c[0x0][0x37c] ;  /* 0x0000df00ff017b82 */ /* 0x000fe20000000800 */
[----:B------:R-:W0:Y:S01]  /*0010*/  S2R R10, SR_CTAID.X ;  /* 0x00000000000a7919 */ /* 0x000e220000002500 */
[----:B------:R-:W0:Y:S02]  /*0020*/  LDCU UR4, c[0x0][0x388] ;  /* 0x00007100ff0477ac */ /* 0x000e240008000800 */
[----:B0-----:R-:W-:-:S13]  /*0030*/  ISETP.GE.AND P0, PT, R10, UR4, PT ;  /* 0x000000040a007c0c */ /* 0x001fda000bf06270 */
[----:B------:R-:W-:Y:S05]  /*0040*/  @P0 EXIT ;  /* 0x000000000000094d */ /* 0x000fea0003800000 */
[----:B------:R-:W0:Y:S01]  /*0050*/  S2R R11, SR_TID.X ;  /* 0x00000000000b7919 */ /* 0x000e220000002100 */
[----:B------:R-:W0:Y:S02]  /*0060*/  LDCU UR7, c[0x0][0x38c] ;  /* 0x00007180ff0777ac */ /* 0x000e240008000800 */
[----:B0-----:R-:W-:-:S13]  /*0070*/  ISETP.GE.AND P0, PT, R11, UR7, PT ;  /* 0x000000070b007c0c */ /* 0x001fda000bf06270 */
[----:B------:R-:W-:Y:S05]  /*0080*/  @P0 EXIT ;  /* 0x000000000000094d */ /* 0x000fea0003800000 */
[----:B------:R-:W0:Y:S01]  /*0090*/  LDC.64 R2, c[0x0][0x390] ;  /* 0x0000e400ff027b82 */ /* 0x000e220000000a00 */
[----:B------:R-:W1:Y:S07]  /*00a0*/  LDCU.64 UR4, c[0x0][0x358] ;  /* 0x00006b00ff0477ac */ /* 0x000e6e0008000a00 */
[----:B------:R-:W2:Y:S08]  /*00b0*/  LDC.64 R6, c[0x0][0x380] ;  /* 0x0000e000ff067b82 */ /* 0x000eb00000000a00 */
[----:B------:R-:W3:Y:S01]  /*00c0*/  LDC.64 R8, c[0x0][0x398] ;  /* 0x0000e600ff087b82 */ /* 0x000ee20000000a00 */
[----:B0-----:R-:W-:-:S05]  /*00d0*/  IMAD.WIDE.U32 R2, R10, 0x4, R2 ;  /* 0x000000040a027825 */ /* 0x001fca00078e0002 */
[----:B-1----:R0:W5:Y:S01]  /*00e0*/  LDG.E.CONSTANT R0, desc[UR4][R2.64] ;  /* 0x0000000402007981 */ /* 0x002162000c1e9900 */
[----:B------:R-:W1:Y:S02]  /*00f0*/  LDCU UR6, c[0x0][0x360] ;  /* 0x00006c00ff0677ac */ /* 0x000e640008000800 */
.L_x_168:
[----:B0---4-:R-:W-:-:S04]  /*0100*/  IMAD R3, R10, UR7, R11 ;  /* 0x000000070a037c24 */ /* 0x011fc8000f8e020b */
[----:B--2---:R-:W-:-:S06]  /*0110*/  IMAD.WIDE R2, R3, 0x4, R6 ;  /* 0x0000000403027825 */ /* 0x004fcc00078e0206 */
[----:B------:R-:W2:Y:S01]  /*0120*/  LDG.E.CONSTANT R3, desc[UR4][R2.64] ;  /* 0x0000000402037981 */ /* 0x000ea2000c1e9900 */
[----:B-----5:R-:W-:Y:S01]  /*0130*/  IMAD R5, R0, UR7, R11 ;  /* 0x0000000700057c24 */ /* 0x020fe2000f8e020b */
[----:B-1----:R-:W-:-:S03]  /*0140*/  IADD3 R11, PT, PT, R11, UR6, RZ ;  /* 0x000000060b0b7c10 */ /* 0x002fc6000fffe0ff */
[----:B---3--:R-:W-:Y:S01]  /*0150*/  IMAD.WIDE R4, R5, 0x4, R8 ;  /* 0x0000000405047825 */ /* 0x008fe200078e0208 */
[----:B------:R-:W-:-:S04]  /*0160*/  ISETP.GE.AND P0, PT, R11, UR7, PT ;  /* 0x000000070b007c0c */ /* 0x000fc8000bf06270 */
[----:B--2---:R4:W-:Y:S09]  /*0170*/  STG.E desc[UR4][R4.64], R3 ;  /* 0x0000000304007986 */ /* 0x0049f2000c101904 */
[----:B------:R-:W-:Y:S05]  /*0180*/  @!P0 BRA `(.L_x_168) ;  /* 0xfffffffc00dc8947 */ /* 0x000fea000383ffff */
[----:B------:R-:W-:Y:S05]  /*0190*/  EXIT ;  /* 0x000000000000794d */ /* 0x000fea0003800000 */
.L_x_169:
        /* <DEDUP_REMOVED lines=14> */
.L_x_236:


//--------------------- .text.rvi_batch_stddev_from_prefix_f32 --------------------------
	.section	.text.rvi_batch_stddev_from_prefix_f32,"ax",@progbits
	.align	128
        .global         rvi_batch_stddev_from_prefix_f32
        .type           rvi_batch_stddev_from_prefix_f32,@function
        .size           rvi_batch_stddev_from_prefix_f32,(.L_x_233 - rvi_batch_stddev_from_prefix_f32)
        .other          rvi_batch_stddev_from_prefix_f32,@"STO_CUDA_ENTRY STV_DEFAULT"
rvi_batch_stddev_from_prefix_f32:
.text.rvi_batch_stddev_from_prefix_f32:
[----:B------:R-:W-:Y:S01]  /*0000*/  LDC R1, c[0x0][0x37c] ;  /* 0x0000df00ff017b82 */ /* 0x000fe20000000800 */
[----:B------:R-:W0:Y:S07]  /*0010*/  S2R R0, SR_TID.X ;  /* 0x0000000000007919 */ /* 0x000e2e0000002100 */
[----:B------:R-:W1:Y:S01]  /*0020*/  S2UR UR8, SR_CTAID.X ;  /* 0x00000000000879c3 */ /* 0x000e620000002500 */
[----:B------:R-:W2:Y:S07]  /*0030*/  LDCU.64 UR34, c[0x0][0x380] ;  /* 0x00007000ff2277ac */ /* 0x000eae0008000a00 */
[----:B------:R-:W1:Y:S02]  /*0040*/  LDC R2, c[0x0][0x3c0] ;  /* 0x0000f000ff027b82 */ /* 0x000e640000000800 */
[----:B-1----:R-:W-:-:S04]  /*0050*/  ISETP.LE.AND P0, PT, R2, UR8, PT ;  /* 0x0000000802007c0c */ /* 0x002fc8000bf03270 */
[----:B0-----:R-:W-:-:S13]  /*0060*/  ISETP.NE.OR P0, PT, R0, RZ, P0 ;  /* 0x000000ff0000720c */ /* 0x001fda0000705670 */
[----:B--2---:R-:W-:Y:S05]  /*0070*/  @P0 EXIT ;  /* 0x000000000000094d */ /* 0x004fea0003800000 */
[----:B------:R-:W0:Y:S01]  /*0080*/  LDCU.128 UR4, c[0x0][0x3a0] ;  /* 0x00007400ff0477ac */ /* 0x000e220008000c00 */
[----:B------:R-:W1:Y:S01]  /*0090*/  LDCU.64 UR36, c[0x0][0x358] ;  /* 0x00006b00ff2477ac */ /* 0x000e620008000a00 */
[----:B0-----:R-:W-:Y:S02]  /*00a0*/  UIMAD.WIDE.U32 UR4, UR8, 0x4, UR4 ;  /* 0x00000004080478a5 */ /* 0x001fe4000f8e0004 */
[----:B------:R-:W-:-:S04]  /*00b0*/  UIMAD.WIDE.U32 UR6, UR8, 0x4, UR6 ;  /* 0x00000004080678a5 */ /* 0x000fc8000f8e0006 */
[----:B------:R-:W-:Y:S02]  /*00c0*/  IMAD.U32 R2, RZ, RZ, UR4 ;  /* 0x00000004ff027e24 */ /* 0x000fe4000f8e00ff */
[----:B------:R-:W-:Y:S02]  /*00d0*/  IMAD.U32 R3, RZ, RZ, UR5 ;  /* 0x00000005ff037e24 */ /* 0x000fe4000f8e00ff */
[----:B------:R-:W-:Y:S02]  /*00e0*/  IMAD.U32 R4, RZ, RZ, UR6 ;  /* 0x00000006ff047e24 */ /* 0x000fe4000f8e00ff */
[----:B------:R-:W-:Y:S01]  /*00f0*/  IMAD.U32 R5, RZ, RZ, UR7 ;  /* 0x00000007ff057e24 */ /* 0x000fe2000f8e00ff */
[----:B-1----:R-:W2:Y:S04]  /*0100*/  LDG.E.CONSTANT R31, desc[UR36][R2.64] ;  /* 0x00000024021f7981 */ /* 0x002ea8000c1e9900 */
[----:B------:R-:W2:Y:S02]  /*0110*/  LDG.E.CONSTANT R30, desc[UR36][R4.64] ;  /* 0x00000024041e7981 */ /* 0x000ea4000c1e9900 */
[----:B--2---:R-:W-:-:S04]  /*0120*/  VIMNMX R0, PT, PT, R31, R30, PT ;  /* 0x0000001e1f007248 */ /* 0x004fc80003fe0100 */
[----:B------:R-:W-:-:S13]  /*0130*/  ISETP.GE.AND P0, PT, R0, 0x1, PT ;  /* 0x000000010000780c */ /* 0x000fda0003f06270 */
[----:B------:R-:W-:Y:S05]  /*0140*/  @!P0 EXIT ;  /* 0x000000000000894d */ /* 0x000fea0003800000 */
[----:B------:R-:W0:Y:S01]  /*0150*/  LDCU.64 UR4, c[0x0][0x3c8] ;  /* 0x00007900ff0477ac */ /* 0x000e220008000a00 */
[----:B------:R-:W1:Y:S01]  /*0160*/  LDCU.64 UR6, c[0x0][0x3b8] ;  /* 0x00007700ff0677ac */ /* 0x000e620008000a00 */
[----:B0-----:R-:W-:-:S04]  /*0170*/  UISETP.NE.U32.AND UP0, UPT, UR4, URZ, UPT ;  /* 0x000000ff0400728c */ /* 0x001fc8000bf05070 */
[----:B------:R-:W-:-:S06]  /*0180*/  UISETP.NE.AND.EX UP0, UPT, UR5, URZ, UPT, UP0 ;  /* 0x000000ff0500728c */ /* 0x000fcc000bf05300 */
[----:B------:R-:W-:-:S05]  /*0190*/  PLOP3.LUT P0, PT, PT, PT, UP0, 0x80, 0x8 ;  /* 0x000000000008781c */ /* 0x000fca0003f0f008 */
[----:B------:R-:W0:Y:S02]  /*01a0*/  @UP0 LDCU.64 UR4, c[0x0][0x3c8] ;  /* 0x00007900ff0407ac */ /* 0x000e240008000a00 */
[----:B0-----:R-:W-:-:S06]  /*01b0*/  @UP0 UIMAD.WIDE.U32 UR4, UR8, 0x4, UR4 ;  /* 0x00000004080408a5 */ /* 0x001fcc000f8e0004 */
[----:B------:R-:W-:Y:S02]  /*01c0*/  IMAD.U32 R4, RZ, RZ, UR4 ;  /* 0x00000004ff047e24 */ /* 0x000fe4000f8e00ff */
[----:B------:R-:W-:-:S03]  /*01d0*/  IMAD.U32 R5, RZ, RZ, UR5 ;  /* 0x00000005ff057e24 */ /* 0x000fc6000f8e00ff */
[----:B------:R-:W0:Y:S02]  /*01e0*/  LDCU.64 UR4, c[0x0][0x3b0] ;  /* 0x00007600ff0477ac */ /* 0x000e240008000a00 */
[----:B------:R-:W2:Y:S01]  /*01f0*/  @P0 LDG.E.CONSTANT R4, desc[UR36][R4.64] ;  /* 0x0000002404040981 */ /* 0x000ea2000c1e9900 */
[----:B0-----:R-:W-:-:S06]  /*0200*/  UIMAD.WIDE.U32 UR4, UR8, 0x4, UR4 ;  /* 0x00000004080478a5 */ /* 0x001fcc000f8e0004 */
[----:B------:R-:W-:Y:S02]  /*0210*/  IMAD.U32 R2, RZ, RZ, UR4 ;  /* 0x00000004ff027e24 */ /* 0x000fe4000f8e00ff */
[----:B------:R-:W-:-:S05]  /*0220*/  IMAD.U32 R3, RZ, RZ, UR5 ;  /* 0x00000005ff037e24 */ /* 0x000fca000f8e00ff */
[----:B------:R0:W5:Y:S01]  /*0230*/  LDG.E.CONSTANT R29, desc[UR36][R2.64] ;  /* 0x00000024021d7981 */ /* 0x000162000c1e9900 */
[----:B-1----:R-:W-:-:S05]  /*0240*/  IADD3 R0, PT, PT, R30, UR7, R31 ;  /* 0x000000071e007c10 */ /* 0x002fca000fffe01f */
[----:B------:R-:W-:-:S05]  /*0250*/  VIADD R8, R0, 0xfffffffe ;  /* 0xfffffffe00087836 */ /* 0x000fca0000000000 */
[----:B------:R-:W-:Y:S02]  /*0260*/  VIMNMX R10, PT, PT, R8, UR6, PT ;  /* 0x00000006080a7c48 */ /* 0x000fe4000bfe0100 */
[----:B--2---:R-:W-:Y:S02]  /*0270*/  @P0 R2UR UR8, R4 ;  /* 0x00000000040802ca */ /* 0x004fe400000e0000 */
[----:B------:R-:W-:-:S11]  /*0280*/  ISETP.GE.AND P0, PT, R10, 0x1, PT ;  /* 0x000000010a00780c */ /* 0x000fd60003f06270 */
[----:B------:R-:W-:Y:S02]  /*0290*/  UIMAD UR33, UR8, UR6, URZ ;  /* 0x00000006082172a4 */ /* 0x000fe4000f8e02ff */
[----:B0-----:R-:W-:Y:S10]  /*02a0*/  @!P0 BRA `(.L_x_170) ;  /* 0x0000000000e88947 */ /* 0x001ff40003800000 */
[C---:B------:R-:W-:Y:S01]  /*02b0*/  ISETP.GE.U32.AND P0, PT, R10.reuse, 0x8, PT ;  /* 0x000000080a00780c */ /* 0x040fe20003f06070 */
[----:B------:R-:W-:Y:S01]  /*02c0*/  IMAD.MOV.U32 R0, RZ, RZ, RZ ;  /* 0x000000ffff007224 */ /* 0x000fe200078e00ff */
[----:B------:R-:W-:-:S04]  /*02d0*/  LOP3.LUT R11, R10, 0x7, RZ, 0xc0, !PT ;  /* 0x000000070a0b7812 */ /* 0x000fc800078ec0ff */
[----:B------:R-:W-:-:S07]  /*02e0*/  ISETP.NE.AND P1, PT, R11, RZ, PT ;  /* 0x000000ff0b00720c */ /* 0x000fce0003f25270 */
[----:B------:R-:W-:Y:S06]  /*02f0*/  @!P0 BRA `(.L_x_171) ;  /* 0x0000000000588947 */ /* 0x000fec0003800000 */
[----:B------:R-:W0:Y:S01]  /*0300*/  LDCU.64 UR4, c[0x0][0x3d0] ;  /* 0x00007a00ff0477ac */ /* 0x000e220008000a00 */
[----:B------:R-:W-:Y:S01]  /*0310*/  LOP3.LUT R0, R10, 0x7ffffff8, RZ, 0xc0, !PT ;  /* 0x7ffffff80a007812 */ /* 0x000fe200078ec0ff */
[----:B------:R-:W-:Y:S02]  /*0320*/  IMAD.U32 R7, RZ, RZ, UR33 ;  /* 0x00000021ff077e24 */ /* 0x000fe4000f8e00ff */
[----:B------:R-:W-:Y:S02]  /*0330*/  IMAD.MOV.U32 R9, RZ, RZ, 0x7fc00000 ;  /* 0x7fc00000ff097424 */ /* 0x000fe400078e00ff */
[----:B------:R-:W-:Y:S01]  /*0340*/  IMAD.MOV R6, RZ, RZ, -R0 ;  /* 0x000000ffff067224 */ /* 0x000fe200078e0a00 */
[----:B0-----:R-:W-:-:S04]  /*0350*/  UIADD3 UR4, UP0, UPT, UR4, 0x10, URZ ;  /* 0x0000001004047890 */ /* 0x001fc8000ff1e0ff */
[----:B------:R-:W-:Y:S02]  /*0360*/  UIADD3.X UR5, UPT, UPT, URZ, UR5, URZ, UP0, !UPT ;  /* 0x00000005ff057290 */ /* 0x000fe400087fe4ff */
[----:B------:R-:W-:-:S04]  /*0370*/  IMAD.U32 R4, RZ, RZ, UR4 ;  /* 0x00000004ff047e24 */ /* 0x000fc8000f8e00ff */
[----:B------:R-:W-:-:S07]  /*0380*/  IMAD.U32 R5, RZ, RZ, UR5 ;  /* 0x00000005ff057e24 */ /* 0x000fce000f8e00ff */
.L_x_172:
[----:B0-----:R-:W-:-:S04]  /*0390*/  IMAD.WIDE R2, R7, 0x4, R4 ;  /* 0x0000000407027825 */ /* 0x001fc800078e0204 */
[----:B------:R-:W-:Y:S01]  /*03a0*/  VIADD R6, R6, 0x8 ;  /* 0x0000000806067836 */ /* 0x000fe20000000000 */
[----:B------:R0:W-:Y:S01]  /*03b0*/  STG.E desc[UR36][R2.64+-0x10], R9 ;  /* 0xfffff00902007986 */ /* 0x0001e2000c101924 */
[----:B------:R-:W-:-:S03]  /*03c0*/  VIADD R7, R7, 0x8 ;  /* 0x0000000807077836 */ /* 0x000fc60000000000 */
[----:B------:R0:W-:Y:S01]  /*03d0*/  STG.E desc[UR36][R2.64+-0xc], R9 ;  /* 0xfffff40902007986 */ /* 0x0001e2000c101924 */
[----:B------:R-:W-:-:S03]  /*03e0*/  ISETP.NE.AND P0, PT, R6, RZ, PT ;  /* 0x000000ff0600720c */ /* 0x000fc60003f05270 */
[----:B------:R0:W-:Y:S04]  /*03f0*/  STG.E desc[UR36][R2.64+-0x8], R9 ;  /* 0xfffff80902007986 */ /* 0x0001e8000c101924 */
[----:B------:R0:W-:Y:S04]  /*0400*/  STG.E desc[UR36][R2.64+-0x4], R9 ;  /* 0xfffffc0902007986 */ /* 0x0001e8000c101924 */
[----:B------:R0:W-:Y:S04]  /*0410*/  STG.E desc[UR36][R2.64], R9 ;  /* 0x0000000902007986 */ /* 0x0001e8000c101924 */
[----:B------:R0:W-:Y:S04]  /*0420*/  STG.E desc[UR36][R2.64+0x4], R9 ;  /* 0x0000040902007986 */ /* 0x0001e8000c101924 */
[----:B------:R0:W-:Y:S04]  /*0430*/  STG.E desc[UR36][R2.64+0x8], R9 ;  /* 0x0000080902007986 */ /* 0x0001e8000c101924 */
[----:B------:R0:W-:Y:S01]  /*0440*/  STG.E desc[UR36][R2.64+0xc], R9 ;  /* 0x00000c0902007986 */ /* 0x0001e2000c101924 */
[----:B------:R-:W-:Y:S05]  /*0450*/  @P0 BRA `(.L_x_172) ;  /* 0xfffffffc00cc0947 */ /* 0x000fea000383ffff */
.L_x_171:
[----:B------:R-:W-:Y:S05]  /*0460*/  @!P1 BRA `(.L_x_170) ;  /* 0x0000000000789947 */ /* 0x000fea0003800000 */
[----:B------:R-:W-:Y:S02]  /*0470*/  ISETP.GE.U32.AND P0, PT, R11, 0x4, PT ;  /* 0x000000040b00780c */ /* 0x000fe40003f06070 */
[----:B------:R-:W-:-:S04]  /*0480*/  LOP3.LUT R6, R10, 0x3, RZ, 0xc0, !PT ;  /* 0x000000030a067812 */ /* 0x000fc800078ec0ff */
[----:B------:R-:W-:-:S07]  /*0490*/  ISETP.NE.AND P1, PT, R6, RZ, PT ;  /* 0x000000ff0600720c */ /* 0x000fce0003f25270 */
[----:B------:R-:W-:Y:S06]  /*04a0*/  @!P0 BRA `(.L_x_173) ;  /* 0x0000000000248947 */ /* 0x000fec0003800000 */
[----:B0-----:R-:W0:Y:S01]  /*04b0*/  LDC.64 R2, c[0x0][0x3d0] ;  /* 0x0000f400ff027b82 */ /* 0x001e220000000a00 */
[C---:B------:R-:W-:Y:S02]  /*04c0*/  VIADD R5, R0.reuse, UR33 ;  /* 0x0000002100057c36 */ /* 0x040fe40008000000 */
[----:B------:R-:W-:Y:S02]  /*04d0*/  IMAD.MOV.U32 R7, RZ, RZ, 0x7fc00000 ;  /* 0x7fc00000ff077424 */ /* 0x000fe400078e00ff */
[----:B------:R-:W-:Y:S02]  /*04e0*/  VIADD R0, R0, 0x4 ;  /* 0x0000000400007836 */ /* 0x000fe40000000000 */
[----:B0-----:R-:W-:-:S05]  /*04f0*/  IMAD.WIDE R2, R5, 0x4, R2 ;  /* 0x0000000405027825 */ /* 0x001fca00078e0202 */
[----:B------:R1:W-:Y:S04]  /*0500*/  STG.E desc[UR36][R2.64], R7 ;  /* 0x0000000702007986 */ /* 0x0003e8000c101924 */
[----:B------:R1:W-:Y:S04]  /*0510*/  STG.E desc[UR36][R2.64+0x4], R7 ;  /* 0x0000040702007986 */ /* 0x0003e8000c101924 */
[----:B------:R1:W-:Y:S04]  /*0520*/  STG.E desc[UR36][R2.64+0x8], R7 ;  /* 0x0000080702007986 */ /* 0x0003e8000c101924 */
[----:B------:R1:W-:Y:S02]  /*0530*/  STG.E desc[UR36][R2.64+0xc], R7 ;  /* 0x00000c0702007986 */ /* 0x0003e4000c101924 */
.L_x_173:
[----:B------:R-:W-:Y:S05]  /*0540*/  @!P1 BRA `(.L_x_170) ;  /* 0x0000000000409947 */ /* 0x000fea0003800000 */
[----:B01----:R-:W-:Y:S02]  /*0550*/  LOP3.LUT R2, R10, 0x1, RZ, 0xc0, !PT ;  /* 0x000000010a027812 */ /* 0x003fe400078ec0ff */
[----:B------:R-:W-:Y:S02]  /*0560*/  ISETP.NE.AND P0, PT, R6, 0x1, PT ;  /* 0x000000010600780c */ /* 0x000fe40003f05270 */
[----:B------:R-:W-:-:S13]  /*0570*/  ISETP.NE.U32.AND P1, PT, R2, 0x1, PT ;  /* 0x000000010200780c */ /* 0x000fda0003f25070 */
[----:B------:R-:W0:Y:S01]  /*0580*/  @!P1 LDC.64 R4, c[0x0][0x3d0] ;  /* 0x0000f400ff049b82 */ /* 0x000e220000000a00 */
[----:B------:R-:W-:Y:S05]  /*0590*/  @!P0 BRA `(.L_x_174) ;  /* 0x00000000001c8947 */ /* 0x000fea0003800000 */
[----:B------:R-:W1:Y:S01]  /*05a0*/  LDC.64 R2, c[0x0][0x3d0] ;  /* 0x0000f400ff027b82 */ /* 0x000e620000000a00 */
[C---:B------:R-:W-:Y:S02]  /*05b0*/  VIADD R7, R0.reuse, UR33 ;  /* 0x0000002100077c36 */ /* 0x040fe40008000000 */
[----:B------:R-:W-:Y:S02]  /*05c0*/  IMAD.MOV.U32 R9, RZ, RZ, 0x7fc00000 ;  /* 0x7fc00000ff097424 */ /* 0x000fe400078e00ff */
[----:B------:R-:W-:Y:S02]  /*05d0*/  VIADD R0, R0, 0x2 ;  /* 0x0000000200007836 */ /* 0x000fe40000000000 */
[----:B-1----:R-:W-:-:S05]  /*05e0*/  IMAD.WIDE R2, R7, 0x4, R2 ;  /* 0x0000000407027825 */ /* 0x002fca00078e0202 */
[----:B------:R1:W-:Y:S04]  /*05f0*/  STG.E desc[UR36][R2.64], R9 ;  /* 0x0000000902007986 */ /* 0x0003e8000c101924 */
[----:B------:R1:W-:Y:S02]  /*0600*/  STG.E desc[UR36][R2.64+0x4], R9 ;  /* 0x0000040902007986 */ /* 0x0003e4000c101924 */
.L_x_174:
[----:B-1----:R-:W-:Y:S02]  /*0610*/  @!P1 VIADD R3, R0, UR33 ;  /* 0x0000002100039c36 */ /* 0x002fe40008000000 */
[----:B------:R-:W-:Y:S02]  /*0620*/  @!P1 IMAD.MOV.U32 R7, RZ, RZ, 0x7fc00000 ;  /* 0x7fc00000ff079424 */ /* 0x000fe400078e00ff */
[----:B0-----:R-:W-:-:S05]  /*0630*/  @!P1 IMAD.WIDE R2, R3, 0x4, R4 ;  /* 0x0000000403029825 */ /* 0x001fca00078e0204 */
[----:B------:R2:W-:Y:S02]  /*0640*/  @!P1 STG.E desc[UR36][R2.64], R7 ;  /* 0x0000000702009986 */ /* 0x0005e4000c101924 */
.L_x_170:
[----:B------:R-:W-:-:S13]  /*0650*/  ISETP.GE.AND P0, PT, R8, UR6, PT ;  /* 0x0000000608007c0c */ /* 0x000fda000bf06270 */
[----:B------:R-:W-:Y:S05]  /*0660*/  @P0 EXIT ;  /* 0x000000000000094d */ /* 0x000fea0003800000 */
[----:B0-----:R-:W1:Y:S08]  /*0670*/  I2F.F64.U32 R8, R30 ;  /* 0x0000001e00087312 */ /* 0x001e700000201800 */
[----:B-12---:R-:W0:Y:S01]  /*0680*/  MUFU.RCP64H R3, R9 ;  /* 0x0000000900037308 */ /* 0x006e220000001800 */
[----:B------:R-:W-:-:S05]  /*0690*/  VIADD R2, R9, 0x300402 ;  /* 0x0030040209027836 */ /* 0x000fca0000000000 */
[----:B------:R-:W-:Y:S01]  /*06a0*/  FSETP.GEU.AND P0, PT, |R2|, 5.8789094863358348022e-39, PT ;  /* 0x004004020200780b */ /* 0x000fe20003f0e200 */
[----:B0-----:R-:W-:-:S08]  /*06b0*/  DFMA R4, -R8, R2, 1 ;  /* 0x3ff000000804742b */ /* 0x001fd00000000102 */
[----:B------:R-:W-:-:S08]  /*06c0*/  DFMA R4, R4, R4, R4 ;  /* 0x000000040404722b */ /* 0x000fd00000000004 */
[----:B------:R-:W-:-:S08]  /*06d0*/  DFMA R4, R2, R4, R2 ;  /* 0x000000040204722b */ /* 0x000fd00000000002 */
[----:B------:R-:W-:-:S08]  /*06e0*/  DFMA R6, -R8, R4, 1 ;  /* 0x3ff000000806742b */ /* 0x000fd00000000104 */
[----:B------:R-:W-:Y:S01]  /*06f0*/  DFMA R4, R4, R6, R4 ;  /* 0x000000060404722b */ /* 0x000fe20000000004 */
[----:B------:R-:W-:Y:S10]  /*0700*/  @P0 BRA `(.L_x_175) ;  /* 0x0000000000200947 */ /* 0x000ff40003800000 */
[----:B------:R-:W-:Y:S01]  /*0710*/  LOP3.LUT R0, R9, 0x7fffffff, RZ, 0xc0, !PT ;  /* 0x7fffffff09007812 */ /* 0x000fe200078ec0ff */
[----:B------:R-:W-:Y:S02]  /*0720*/  IMAD.MOV.U32 R6, RZ, RZ, R8 ;  /* 0x000000ffff067224 */ /* 0x000fe400078e0008 */
[----:B------:R-:W-:Y:S02]  /*0730*/  IMAD.MOV.U32 R7, RZ, RZ, R9 ;  /* 0x000000ffff077224 */ /* 0x000fe400078e0009 */
[----:B------:R-:W-:Y:S01]  /*0740*/  VIADD R10, R0, 0xfff00000 ;  /* 0xfff00000000a7836 */ /* 0x000fe20000000000 */
[----:B------:R-:W-:-:S07]  /*0750*/  MOV R0, 0x770 ;  /* 0x0000077000007802 */ /* 0x000fce0000000f00 */
[----:B-----5:R-:W-:Y:S05]  /*0760*/  CALL.REL.NOINC `($__internal_7_$__cuda_sm20_dblrcp_rn_slowpath_v3) ;  /* 0x0000001800887944 */ /* 0x020fea0003c00000 */
[----:B------:R-:W-:Y:S02]  /*0770*/  IMAD.MOV.U32 R4, RZ, RZ, R8 ;  /* 0x000000ffff047224 */ /* 0x000fe400078e0008 */
[----:B------:R-:W-:-:S07]  /*0780*/  IMAD.MOV.U32 R5, RZ, RZ, R9 ;  /* 0x000000ffff057224 */ /* 0x000fce00078e0009 */
.L_x_175:
[----:B------:R-:W-:Y:S02]  /*0790*/  VIADD R6, R30, 0x1 ;  /* 0x000000011e067836 */ /* 0x000fe40000000000 */
[----:B------:R-:W-:-:S04]  /*07a0*/  IMAD.MOV.U32 R2, RZ, RZ, 0x1 ;  /* 0x00000001ff027424 */ /* 0x000fc800078e00ff */
[----:B------:R-:W0:Y:S08]  /*07b0*/  I2F.F64.U32 R6, R6 ;  /* 0x0000000600067312 */ /* 0x000e300000201800 */
        /* <DEDUP_REMOVED lines=12> */
[----:B------:R-:W-:-:S07]  /*0880*/  MOV R0, 0x8a0 ;  /* 0x000008a000007802 */ /* 0x000fce0000000f00 */
[----:B-----5:R-:W-:Y:S05]  /*0890*/  CALL.REL.NOINC `($__internal_8_$__cuda_sm20_div_rn_f64_full) ;  /* 0x0000001800d47944 */ /* 0x020fea0003c00000 */
[----:B------:R-:W-:Y:S02]  /*08a0*/  IMAD.MOV.U32 R2, RZ, RZ, R10 ;  /* 0x000000ffff027224 */ /* 0x000fe400078e000a */
[----:B------:R-:W-:-:S07]  /*08b0*/  IMAD.MOV.U32 R3, RZ, RZ, R11 ;  /* 0x000000ffff037224 */ /* 0x000fce00078e000b */
.L_x_176:
[----:B------:R-:W0:Y:S02]  /*08c0*/  LDC R0, c[0x0][0x3b8] ;  /* 0x0000ee00ff007b82 */ /* 0x000e240000000800 */
[----:B0-----:R-:W-:-:S13]  /*08d0*/  ISETP.GE.AND P0, PT, R0, 0x1, PT ;  /* 0x000000010000780c */ /* 0x001fda0003f06270 */
[----:B------:R-:W-:Y:S05]  /*08e0*/  @!P0 EXIT ;  /* 0x000000000000894d */ /* 0x000fea0003800000 */
[----:B------:R-:W-:Y:S02]  /*08f0*/  IMAD.U32 R12, RZ, RZ, UR34 ;  /* 0x00000022ff0c7e24 */ /* 0x000fe4000f8e00ff */
[----:B------:R-:W-:-:S05]  /*0900*/  IMAD.U32 R13, RZ, RZ, UR35 ;  /* 0x00000023ff0d7e24 */ /* 0x000fca000f8e00ff */
[----:B------:R0:W5:Y:S01]  /*0910*/  LDG.E.CONSTANT R28, desc[UR36][R12.64] ;  /* 0x000000240c1c7981 */ /* 0x000162000c1e9900 */
[----:B------:R-:W1:Y:S08]  /*0920*/  I2F.F64.U32 R14, R31 ;  /* 0x0000001f000e7312 */ /* 0x000e700000201800 */
[----:B-1----:R-:W1:Y:S01]  /*0930*/  MUFU.RCP64H R7, R15 ;  /* 0x0000000f00077308 */ /* 0x002e620000001800 */
[----:B------:R-:W-:-:S05]  /*0940*/  VIADD R6, R15, 0x300402 ;  /* 0x003004020f067836 */ /* 0x000fca0000000000 */
[----:B------:R-:W-:Y:S01]  /*0950*/  FSETP.GEU.AND P0, PT, |R6|, 5.8789094863358348022e-39, PT ;  /* 0x004004020600780b */ /* 0x000fe20003f0e200 */
[----:B-1----:R-:W-:-:S08]  /*0960*/  DFMA R8, -R14, R6, 1 ;  /* 0x3ff000000e08742b */ /* 0x002fd00000000106 */
[----:B------:R-:W-:-:S08]  /*0970*/  DFMA R8, R8, R8, R8 ;  /* 0x000000080808722b */ /* 0x000fd00000000008 */
[----:B------:R-:W-:-:S08]  /*0980*/  DFMA R8, R6, R8, R6 ;  /* 0x000000080608722b */ /* 0x000fd00000000006 */
[----:B------:R-:W-:-:S08]  /*0990*/  DFMA R10, -R14, R8, 1 ;  /* 0x3ff000000e0a742b */ /* 0x000fd00000000108 */
[----:B------:R-:W-:Y:S01]  /*09a0*/  DFMA R6, R8, R10, R8 ;  /* 0x0000000a0806722b */ /* 0x000fe20000000008 */
[----:B0-----:R-:W-:Y:S10]  /*09b0*/  @P0 BRA `(.L_x_177) ;  /* 0x0000000000200947 */ /* 0x001ff40003800000 */
        /* <DEDUP_REMOVED lines=8> */
.L_x_177:
[----:B------:R-:W0:Y:S01]  /*0a40*/  LDCU UR19, c[0x0][0x3b8] ;  /* 0x00007700ff1377ac */ /* 0x000e220008000800 */
[----:B------:R-:W-:Y:S01]  /*0a50*/  PRMT R33, RZ, 0x7610, R33 ;  /* 0x00007610ff217816 */ /* 0x000fe20000000021 */
[----:B------:R-:W-:Y:S01]  /*0a60*/  IMAD.MOV R32, RZ, RZ, -R31 ;  /* 0x000000ffff207224 */ /* 0x000fe200078e0a1f */
[----:B------:R-:W-:Y:S02]  /*0a70*/  PRMT R27, RZ, 0x7610, R27 ;  /* 0x00007610ff1b7816 */ /* 0x000fe4000000001b */
[----:B------:R-:W-:Y:S02]  /*0a80*/  CS2R R8, SRZ ;  /* 0x0000000000087805 */ /* 0x000fe4000001ff00 */
[----:B------:R-:W-:Y:S01]  /*0a90*/  CS2R R10, SRZ ;  /* 0x00000000000a7805 */ /* 0x000fe2000001ff00 */
[----:B------:R-:W-:Y:S01]  /*0aa0*/  UMOV UR14, URZ ;  /* 0x000000ff000e7c82 */ /* 0x000fe20008000000 */
[----:B------:R-:W-:Y:S01]  /*0ab0*/  UMOV UR46, 0x1 ;  /* 0x00000001002e7882 */ /* 0x000fe20000000000 */
[----:B------:R-:W-:Y:S01]  /*0ac0*/  UMOV UR47, 0xffffffff ;  /* 0xffffffff002f7882 */ /* 0x000fe20000000000 */
[----:B------:R-:W-:Y:S01]  /*0ad0*/  UMOV UR10, URZ ;  /* 0x000000ff000a7c82 */ /* 0x000fe20008000000 */
[----:B------:R-:W-:Y:S01]  /*0ae0*/  UMOV UR11, URZ ;  /* 0x000000ff000b7c82 */ /* 0x000fe20008000000 */
[----:B------:R-:W-:Y:S01]  /*0af0*/  UMOV UR8, URZ ;  /* 0x000000ff00087c82 */ /* 0x000fe20008000000 */
[----:B------:R-:W-:Y:S01]  /*0b00*/  UMOV UR9, URZ ;  /* 0x000000ff00097c82 */ /* 0x000fe20008000000 */
[----:B------:R-:W1:Y:S01]  /*0b10*/  LDCU.64 UR44, c[0x0][0x3d0] ;  /* 0x00007a00ff2c77ac */ /* 0x000e620008000a00 */
[----:B------:R-:W2:Y:S01]  /*0b20*/  LDCU UR48, c[0x0][0x3c4] ;  /* 0x00007880ff3077ac */ /* 0x000ea20008000800 */
[----:B------:R-:W3:Y:S01]  /*0b30*/  LDCU UR49, c[0x0][0x3bc] ;  /* 0x00007780ff3177ac */ /* 0x000ee20008000800 */
[----:B------:R-:W4:Y:S01]  /*0b40*/  LDCU.64 UR42, c[0x0][0x398] ;  /* 0x00007300ff2a77ac */ /* 0x000f220008000a00 */
[----:B------:R-:W1:Y:S01]  /*0b50*/  LDCU.64 UR40, c[0x0][0x388] ;  /* 0x00007100ff2877ac */ /* 0x000e620008000a00 */
[----:B------:R-:W1:Y:S01]  /*0b60*/  LDCU.64 UR38, c[0x0][0x390] ;  /* 0x00007200ff2677ac */ /* 0x000e620008000a00 */
[----:B------:R-:W-:Y:S01]  /*0b70*/  UMOV UR15, URZ ;  /* 0x000000ff000f7c82 */ /* 0x000fe20008000000 */
[----:B------:R-:W-:Y:S01]  /*0b80*/  UMOV UR16, URZ ;  /* 0x000000ff00107c82 */ /* 0x000fe20008000000 */
[----:B------:R-:W-:Y:S01]  /*0b90*/  UMOV UR17, URZ ;  /* 0x000000ff00117c82 */ /* 0x000fe20008000000 */
[----:B------:R-:W-:Y:S01]  /*0ba0*/  UMOV UR12, URZ ;  /* 0x000000ff000c7c82 */ /* 0x000fe20008000000 */
[----:B------:R-:W-:Y:S01]  /*0bb0*/  UMOV UR13, URZ ;  /* 0x000000ff000d7c82 */ /* 0x000fe20008000000 */
[----:B0-----:R-:W-:Y:S01]  /*0bc0*/  UIADD3 UR19, UPT, UPT, -UR19, URZ, URZ ;  /* 0x000000ff13137290 */ /* 0x001fe2000fffe1ff */
[----:B------:R-:W-:Y:S01]  /*0bd0*/  UMOV UR4, URZ ;  /* 0x000000ff00047c82 */ /* 0x000fe20008000000 */
[----:B------:R-:W-:Y:S01]  /*0be0*/  UMOV UR5, URZ ;  /* 0x000000ff00057c82 */ /* 0x000fe20008000000 */
[----:B------:R-:W-:Y:S01]  /*0bf0*/  UMOV UR6, URZ ;  /* 0x000000ff00067c82 */ /* 0x000fe20008000000 */
[----:B------:R-:W-:-:S08]  /*0c00*/  UMOV UR7, URZ ;  /* 0x000000ff00077c82 */ /* 0x000fd00008000000 */
.L_x_191:
[----:B0--3--:R-:W-:Y:S02]  /*0c10*/  IMAD.U32 R12, RZ, RZ, UR34 ;  /* 0x00000022ff0c7e24 */ /* 0x009fe4000f8e00ff */
[----:B-12---:R-:W-:Y:S02]  /*0c20*/  IMAD.U32 R13, RZ, RZ, UR35 ;  /* 0x00000023ff0d7e24 */ /* 0x006fe4000f8e00ff */
[----:B-----5:R-:W-:-:S03]  /*0c30*/  IMAD.MOV.U32 R26, RZ, RZ, R28 ;  /* 0x000000ffff1a7224 */ /* 0x020fc600078e001c */
[----:B------:R0:W5:Y:S01]  /*0c40*/  LDG.E.CONSTANT R28, desc[UR36][R12.64] ;  /* 0x000000240c1c7981 */ /* 0x000162000c1e9900 */
[----:B------:R-:W-:Y:S01]  /*0c50*/  ISETP.LE.AND P0, PT, R31, UR46, PT ;  /* 0x0000002e1f007c0c */ /* 0x000fe2000bf03270 */
[----:B------:R-:W-:Y:S01]  /*0c60*/  UMOV UR22, UR4 ;  /* 0x0000000400167c82 */ /* 0x000fe20008000000 */
        /* <DEDUP_REMOVED lines=10> */
[----:B------:R-:W-:Y:S01]  /*0d10*/  PRMT R0, R33, 0x7610, R0 ;  /* 0x0000761021007816 */ /* 0x000fe20000000000 */
[----:B------:R-:W-:Y:S01]  /*0d20*/  IMAD.MOV.U32 R24, RZ, RZ, 0x7fc00000 ;  /* 0x7fc00000ff187424 */ /* 0x000fe200078e00ff */
[----:B0-----:R-:W-:Y:S06]  /*0d30*/  @!P0 BRA `(.L_x_178) ;  /* 0x0000000000e08947 */ /* 0x001fec0003800000 */
[----:B----4-:R-:W-:Y:S02]  /*0d40*/  IMAD.U32 R12, RZ, RZ, UR42 ;  /* 0x0000002aff0c7e24 */ /* 0x010fe4000f8e00ff */
[----:B------:R-:W-:-:S05]  /*0d50*/  IMAD.U32 R13, RZ, RZ, UR43 ;  /* 0x0000002bff0d7e24 */ /* 0x000fca000f8e00ff */
[----:B------:R-:W4:Y:S02]  /*0d60*/  LDG.E.CONSTANT R12, desc[UR36][R12.64] ;  /* 0x000000240c0c7981 */ /* 0x000f24000c1e9900 */
[----:B----4-:R-:W-:-:S13]  /*0d70*/  ISETP.GE.AND P0, PT, R12, R31, PT ;  /* 0x0000001f0c00720c */ /* 0x010fda0003f06270 */
[----:B------:R-:W-:Y:S05]  /*0d80*/  @!P0 BRA `(.L_x_178) ;  /* 0x0000000000cc8947 */ /* 0x000fea0003800000 */
[----:B------:R-:W-:Y:S01]  /*0d90*/  ISETP.NE.AND P2, PT, R32, -0x1, PT ;  /* 0xffffffff2000780c */ /* 0x000fe20003f45270 */
[----:B-1----:R-:W-:Y:S01]  /*0da0*/  IMAD.U32 R19, RZ, RZ, UR41 ;  /* 0x00000029ff137e24 */ /* 0x002fe2000f8e00ff */
[----:B------:R-:W-:Y:S01]  /*0db0*/  CS2R R20, SRZ ;  /* 0x0000000000147805 */ /* 0x000fe2000001ff00 */
[----:B------:R-:W-:Y:S02]  /*0dc0*/  IMAD.U32 R16, RZ, RZ, UR38 ;  /* 0x00000026ff107e24 */ /* 0x000fe4000f8e00ff */
[----:B------:R-:W-:Y:S02]  /*0dd0*/  IMAD.U32 R18, RZ, RZ, UR40 ;  /* 0x00000028ff127e24 */ /* 0x000fe4000f8e00ff */
[----:B------:R-:W-:-:S03]  /*0de0*/  IMAD.U32 R17, RZ, RZ, UR39 ;  /* 0x00000027ff117e24 */ /* 0x000fc6000f8e00ff */
[----:B------:R-:W4:Y:S03]  /*0df0*/  LDG.E.CONSTANT R19, desc[UR36][R18.64] ;  /* 0x0000002412137981 */ /* 0x000f26000c1e9900 */
[C---:B------:R-:W-:Y:S01]  /*0e00*/  @P2 IMAD.WIDE R14, R31.reuse, 0x4, RZ ;  /* 0x000000041f0e2825 */ /* 0x040fe200078e02ff */
[----:B------:R-:W2:Y:S03]  /*0e10*/  LDG.E.CONSTANT R16, desc[UR36][R16.64] ;  /* 0x0000002410107981 */ /* 0x000ea6000c1e9900 */
[----:B------:R-:W-:Y:S01]  /*0e20*/  @P2 IMAD.WIDE R12, R31, 0x4, RZ ;  /* 0x000000041f0c2825 */ /* 0x000fe200078e02ff */
[----:B------:R-:W-:Y:S02]  /*0e30*/  @P2 IADD3 R14, P0, PT, -R14, UR40, RZ ;  /* 0x000000280e0e2c10 */ /* 0x000fe4000ff1e1ff */
[----:B------:R-:W-:-:S02]  /*0e40*/  @P2 IADD3 R12, P1, PT, -R12, UR38, RZ ;  /* 0x000000260c0c2c10 */ /* 0x000fc4000ff3e1ff */
[----:B------:R-:W-:Y:S02]  /*0e50*/  @P2 IADD3.X R15, PT, PT, ~R15, UR41, RZ, P0, !PT ;  /* 0x000000290f0f2c10 */ /* 0x000fe400087fe5ff */
[----:B------:R-:W-:-:S03]  /*0e60*/  @P2 IADD3.X R13, PT, PT, ~R13, UR39, RZ, P1, !PT ;  /* 0x000000270d0d2c10 */ /* 0x000fc60008ffe5ff */
[----:B------:R0:W4:Y:S04]  /*0e70*/  @P2 LDG.E.CONSTANT R20, desc[UR36][R14.64] ;  /* 0x000000240e142981 */ /* 0x000128000c1e9900 */
[----:B------:R-:W2:Y:S01]  /*0e80*/  @P2 LDG.E.CONSTANT R21, desc[UR36][R12.64] ;  /* 0x000000240c152981 */ /* 0x000ea2000c1e9900 */
[----:B0-----:R-:W-:Y:S02]  /*0e90*/  IMAD.MOV.U32 R14, RZ, RZ, RZ ;  /* 0x000000ffff0e7224 */ /* 0x001fe400078e00ff */
[----:B----4-:R-:W-:Y:S01]  /*0ea0*/  FADD R23, R19, -R20 ;  /* 0x8000001413177221 */ /* 0x010fe20000000000 */
[----:B--2---:R-:W-:-:S03]  /*0eb0*/  FADD R22, R16, -R21 ;  /* 0x8000001510167221 */ /* 0x004fc60000000000 */
[----:B------:R-:W0:Y:S08]  /*0ec0*/  F2F.F64.F32 R18, R23 ;  /* 0x0000001700127310 */ /* 0x000e300000201800 */
[----:B------:R-:W1:Y:S01]  /*0ed0*/  F2F.F64.F32 R20, R22 ;  /* 0x0000001600147310 */ /* 0x000e620000201800 */
[-C--:B0-----:R-:W-:Y:S02]  /*0ee0*/  DMUL R18, R18, R6.reuse ;  /* 0x0000000612127228 */ /* 0x081fe40000000000 */
[----:B-1----:R-:W-:-:S08]  /*0ef0*/  DMUL R20, R20, R6 ;  /* 0x0000000614147228 */ /* 0x002fd00000000000 */
[----:B------:R-:W-:-:S08]  /*0f00*/  DFMA R18, -R18, R18, R20 ;  /* 0x000000121212722b */ /* 0x000fd00000000114 */
[----:B------:R-:W-:Y:S02]  /*0f10*/  DSETP.MAX.AND P0, P1, RZ, R18, PT ;  /* 0x00000012ff00722a */ /* 0x000fe4000390f000 */
[----:B------:R-:W-:-:S05]  /*0f20*/  IMAD.MOV.U32 R15, RZ, RZ, R19 ;  /* 0x000000ffff0f7224 */ /* 0x000fca00078e0013 */
[----:B------:R-:W-:-:S07]  /*0f30*/  FSEL R17, R14, R15, P0 ;  /* 0x0000000f0e117208 */ /* 0x000fce0000000000 */
[----:B------:R-:W-:-:S04]  /*0f40*/  @P1 LOP3.LUT R17, R15, 0x80000, RZ, 0xfc, !PT ;  /* 0x000800000f111812 */ /* 0x000fc800078efcff */
[----:B------:R-:W0:Y:S01]  /*0f50*/  MUFU.RSQ64H R19, R17 ;  /* 0x0000001100137308 */ /* 0x000e220000001c00 */
[----:B------:R-:W-:-:S05]  /*0f60*/  IMAD.MOV.U32 R16, RZ, RZ, RZ ;  /* 0x000000ffff107224 */ /* 0x000fca00078e00ff */
[----:B------:R-:W-:Y:S01]  /*0f70*/  SEL R16, R16, R18, P0 ;  /* 0x0000001210107207 */ /* 0x000fe20000000000 */
[----:B------:R-:W-:-:S06]  /*0f80*/  VIADD R18, R17, 0xfcb00000 ;  /* 0xfcb0000011127836 */ /* 0x000fcc0000000000 */
[----:B0-----:R-:W-:Y:S01]  /*0f90*/  DMUL R12, R18, R18 ;  /* 0x00000012120c7228 */ /* 0x001fe20000000000 */
[----:B------:R-:W-:Y:S02]  /*0fa0*/  IMAD.MOV.U32 R20, RZ, RZ, 0x0 ;  /* 0x00000000ff147424 */ /* 0x000fe400078e00ff */
[----:B------:R-:W-:-:S05]  /*0fb0*/  IMAD.MOV.U32 R21, RZ, RZ, 0x3fd80000 ;  /* 0x3fd80000ff157424 */ /* 0x000fca00078e00ff */
[----:B------:R-:W-:-:S08]  /*0fc0*/  DFMA R12, R16, -R12, 1 ;  /* 0x3ff00000100c742b */ /* 0x000fd0000000080c */
[----:B------:R-:W-:Y:S02]  /*0fd0*/  DFMA R20, R12, R20, 0.5 ;  /* 0x3fe000000c14742b */ /* 0x000fe40000000014 */
[----:B------:R-:W-:-:S08]  /*0fe0*/  DMUL R12, R18, R12 ;  /* 0x0000000c120c7228 */ /* 0x000fd00000000000 */
[----:B------:R-:W-:Y:S01]  /*0ff0*/  DFMA R20, R20, R12, R18 ;  /* 0x0000000c1414722b */ /* 0x000fe20000000012 */
[----:B------:R-:W-:-:S07]  /*1000*/  ISETP.GE.U32.AND P0, PT, R18, 0x7ca00000, PT ;  /* 0x7ca000001200780c */ /* 0x000fce0003f06070 */
[----:B------:R-:W-:Y:S02]  /*1010*/  DMUL R12, R16, R20 ;  /* 0x00000014100c7228 */ /* 0x000fe40000000000 */
[----:B------:R-:W-:Y:S02]  /*1020*/  VIADD R23, R21, 0xfff00000 ;  /* 0xfff0000015177836 */ /* 0x000fe40000000000 */
[----:B------:R-:W-:-:S04]  /*1030*/  IMAD.MOV.U32 R22, RZ, RZ, R20 ;  /* 0x000000ffff167224 */ /* 0x000fc800078e0014 */
[----:B------:R-:W-:-:S08]  /*1040*/  DFMA R14, R12, -R12, R16 ;  /* 0x8000000c0c0e722b */ /* 0x000fd00000000010 */
[----:B------:R-:W-:Y:S01]  /*1050*/  DFMA R24, R14, R22, R12 ;  /* 0x000000160e18722b */ /* 0x000fe2000000000c */
[----:B------:R-:W-:Y:S10]  /*1060*/  @!P0 BRA `(.L_x_179) ;  /* 0x0000000000108947 */ /* 0x000ff40003800000 */
[----:B------:R-:W-:-:S07]  /*1070*/  MOV R24, 0x1090 ;  /* 0x0000109000187802 */ /* 0x000fce0000000f00 */
[----:B---3-5:R-:W-:Y:S05]  /*1080*/  CALL.REL.NOINC `($__internal_9_$__cuda_sm20_dsqrt_rn_f64_mediumpath_v1) ;  /* 0x0000001800087944 */ /* 0x028fea0003c00000 */
[----:B------:R-:W-:Y:S02]  /*1090*/  IMAD.MOV.U32 R24, RZ, RZ, R12 ;  /* 0x000000ffff187224 */ /* 0x000fe400078e000c */
[----:B------:R-:W-:-:S07]  /*10a0*/  IMAD.MOV.U32 R25, RZ, RZ, R13 ;  /* 0x000000ffff197224 */ /* 0x000fce00078e000d */
.L_x_179:
[----:B------:R0:W1:Y:S02]  /*10b0*/  F2F.F32.F64 R24, R24 ;  /* 0x0000001800187310 */ /* 0x0000640000301000 */
.L_x_178:
[----:B------:R-:W-:Y:S01]  /*10c0*/  F2F.F64.F32 R12, R26 ;  /* 0x0000001a000c7310 */ /* 0x000fe20000201800 */
[----:B------:R-:W-:Y:S01]  /*10d0*/  FSETP.NE.AND P0, PT, |R26|, +INF , PT ;  /* 0x7f8000001a00780b */ /* 0x000fe20003f05200 */
[----:B------:R-:W-:Y:S01]  /*10e0*/  UISETP.NE.AND UP0, UPT, UR47, -0x1, UPT ;  /* 0xffffffff2f00788c */ /* 0x000fe2000bf05270 */
[----:B-----5:R-:W-:Y:S02]  /*10f0*/  FSETP.NE.AND P1, PT, |R28|, +INF , PT ;  /* 0x7f8000001c00780b */ /* 0x020fe40003f25200 */
[----:B------:R-:W-:-:S03]  /*1100*/  ISETP.NE.AND P3, PT, R29, RZ, PT ;  /* 0x000000ff1d00720c */ /* 0x000fc60003f65270 */
[----:B------:R-:W2:Y:S01]  /*1110*/  F2F.F64.F32 R14, R28 ;  /* 0x0000001c000e7310 */ /* 0x000ea20000201800 */
[----:B------:R-:W-:Y:S01]  /*1120*/  PLOP3.LUT P2, PT, PT, PT, UP0, 0x80, 0x8 ;  /* 0x000000000008781c */ /* 0x000fe20003f4f008 */
[----:B--2---:R-:W-:-:S10]  /*1130*/  DADD R12, -R12, R14 ;  /* 0x000000000c0c7229 */ /* 0x004fd4000000010e */
[----:B------:R-:W-:Y:S02]  /*1140*/  FSEL R12, R12, RZ, P0 ;  /* 0x000000ff0c0c7208 */ /* 0x000fe40000000000 */
[----:B------:R-:W-:Y:S02]  /*1150*/  FSEL R13, R13, +QNAN , P0 ;  /* 0x7ff800000d0d7808 */ /* 0x000fe40000000000 */
[----:B------:R-:W-:Y:S02]  /*1160*/  FSEL R12, R12, RZ, P1 ;  /* 0x000000ff0c0c7208 */ /* 0x000fe40000800000 */
[----:B------:R-:W-:Y:S02]  /*1170*/  FSEL R13, R13, +QNAN , P1 ;  /* 0x7ff800000d0d7808 */ /* 0x000fe40000800000 */
[----:B-1----:R-:W-:Y:S02]  /*1180*/  FSETP.NE.AND P0, PT, |R24|, +INF , PT ;  /* 0x7f8000001800780b */ /* 0x002fe40003f05200 */
[----:B------:R-:W-:-:S02]  /*1190*/  FSEL R12, R12, RZ, P2 ;  /* 0x000000ff0c0c7208 */ /* 0x000fc40001000000 */
[----:B------:R-:W-:-:S06]  /*11a0*/  FSEL R13, R13, +QNAN , P2 ;  /* 0x7ff800000d0d7808 */ /* 0x000fcc0001000000 */
[C---:B------:R-:W-:Y:S02]  /*11b0*/  DSETP.GT.AND P2, PT, R12.reuse, RZ, PT ;  /* 0x000000ff0c00722a */ /* 0x040fe40003f44000 */
[C---:B------:R-:W-:Y:S02]  /*11c0*/  DSETP.GEU.AND P1, PT, R12.reuse, RZ, PT ;  /* 0x000000ff0c00722a */ /* 0x040fe40003f2e000 */
[----:B------:R-:W-:Y:S02]  /*11d0*/  DSETP.EQU.OR P0, PT, |R12|, +INF , !P0 ;  /* 0x7ff000000c00742a */ /* 0x000fe4000470a600 */
[C---:B------:R-:W-:Y:S01]  /*11e0*/  FSEL R13, R24.reuse, RZ, P2 ;  /* 0x000000ff180d7208 */ /* 0x040fe20001000000 */
[----:B------:R-:W-:Y:S01]  /*11f0*/  IMAD.MOV.U32 R12, RZ, RZ, 0x7fc00000 ;  /* 0x7fc00000ff0c7424 */ /* 0x000fe200078e00ff */
[----:B------:R-:W-:Y:S02]  /*1200*/  FSEL R24, R24, RZ, !P1 ;  /* 0x000000ff18187208 */ /* 0x000fe40004800000 */
[----:B------:R-:W-:-:S02]  /*1210*/  FSEL R18, R13, +QNAN , !P0 ;  /* 0x7fc000000d127808 */ /* 0x000fc40004000000 */
        /* <DEDUP_REMOVED lines=9> */
[----:B------:R-:W-:-:S13]  /*12b0*/  ISETP.LE.AND P0, PT, R30, UR31, PT ;  /* 0x0000001f1e007c0c */ /* 0x000fda000bf03270 */
[----:B------:R-:W-:Y:S05]  /*12c0*/  @P0 BRA `(.L_x_182) ;  /* 0x0000000000500947 */ /* 0x000fea0003800000 */
[----:B------:R-:W1:Y:S01]  /*12d0*/  S2UR UR9, SR_CgaCtaId ;  /* 0x00000000000979c3 */ /* 0x000e620000008800 */
[----:B------:R-:W2:Y:S01]  /*12e0*/  F2F.F64.F32 R16, R18 ;  /* 0x0000001200107310 */ /* 0x000ea20000201800 */
[----:B------:R-:W-:Y:S01]  /*12f0*/  UMOV UR8, 0x400 ;  /* 0x0000040000087882 */ /* 0x000fe20000000000 */
[----:B------:R-:W-:Y:S02]  /*1300*/  UIADD3 UR15, UPT, UPT, UR31, 0x1, URZ ;  /* 0x000000011f0f7890 */ /* 0x000fe4000fffe0ff */
[----:B------:R-:W-:-:S04]  /*1310*/  UIADD3 UR17, UPT, UPT, UR29, 0x1, URZ ;  /* 0x000000011d117890 */ /* 0x000fc8000fffe0ff */
[C---:B------:R-:W-:Y:S01]  /*1320*/  ISETP.NE.AND P0, PT, R30.reuse, UR15, PT ;  /* 0x0000000f1e007c0c */ /* 0x040fe2000bf05270 */
[----:B--2---:R-:W-:Y:S01]  /*1330*/  DADD R16, R16, UR26 ;  /* 0x0000001a10107e29 */ /* 0x004fe20008000000 */
[----:B-1----:R-:W-:Y:S01]  /*1340*/  ULEA UR8, UR9, UR8, 0x18 ;  /* 0x0000000809087291 */ /* 0x002fe2000f8ec0ff */
[----:B------:R-:W-:-:S03]  /*1350*/  R2UR UR9, R30 ;  /* 0x000000001e0972ca */ /* 0x000fc600000e0000 */
[----:B------:R-:W-:-:S09]  /*1360*/  ULEA UR8, UR29, UR8, 0x2 ;  /* 0x000000081d087291 */ /* 0x000fd2000f8e10ff */
[----:B------:R1:W-:Y:S01]  /*1370*/  STS [UR8], R18 ;  /* 0x00000012ff007988 */ /* 0x0003e20008000808 */
[----:B------:R-:W-:Y:S01]  /*1380*/  UISETP.NE.AND UP0, UPT, UR17, UR9, UPT ;  /* 0x000000091100728c */ /* 0x000fe2000bf05270 */
[----:B------:R-:W-:Y:S02]  /*1390*/  R2UR UR8, R16 ;  /* 0x00000000100872ca */ /* 0x000fe400000e0000 */
[----:B------:R-:W-:Y:S01]  /*13a0*/  R2UR UR9, R17 ;  /* 0x00000000110972ca */ /* 0x000fe200000e0000 */
[----:B------:R-:W-:Y:S01]  /*13b0*/  USEL UR17, UR17, URZ, UP0 ;  /* 0x000000ff11117287 */ /* 0x000fe20008000000 */
[----:B------:R-:W-:-:S13]  /*13c0*/  @P0 BRA `(.L_x_181) ;  /* 0x00000000005c0947 */ /* 0x000fda0003800000 */
[----:B------:R-:W-:Y:S01]  /*13d0*/  DMUL R14, R4, UR8 ;  /* 0x00000008040e7c28 */ /* 0x000fe20008000000 */
[----:B------:R-:W-:-:S09]  /*13e0*/  R2UR UR15, R30 ;  /* 0x000000001e0f72ca */ /* 0x000fd200000e0000 */
[----:B------:R2:W0:Y:S01]  /*13f0*/  F2F.F32.F64 R15, R14 ;  /* 0x0000000e000f7310 */ /* 0x0004220000301000 */
[----:B------:R-:W-:Y:S05]  /*1400*/  BRA `(.L_x_181) ;  /* 0x00000000004c7947 */ /* 0x000fea0003800000 */
.L_x_182:
[----:B------:R-:W1:Y:S01]  /*1410*/  S2UR UR9, SR_CgaCtaId ;  /* 0x00000000000979c3 */ /* 0x000e620000008800 */
[----:B------:R-:W-:Y:S01]  /*1420*/  UMOV UR8, 0x400 ;  /* 0x0000040000087882 */ /* 0x000fe20000000000 */
[----:B------:R-:W-:Y:S01]  /*1430*/  F2F.F64.F32 R14, R18 ;  /* 0x00000012000e7310 */ /* 0x000fe20000201800 */
[----:B------:R-:W-:Y:S01]  /*1440*/  R2UR UR11, R30 ;  /* 0x000000001e0b72ca */ /* 0x000fe200000e0000 */
[----:B------:R-:W-:Y:S01]  /*1450*/  UIADD3 UR17, UPT, UPT, UR29, 0x1, URZ ;  /* 0x000000011d117890 */ /* 0x000fe2000fffe0ff */
[----:B------:R-:W-:-:S11]  /*1460*/  UMOV UR15, UR31 ;  /* 0x0000001f000f7c82 */ /* 0x000fd60008000000 */
[----:B------:R-:W-:-:S04]  /*1470*/  UISETP.NE.AND UP0, UPT, UR17, UR11, UPT ;  /* 0x0000000b1100728c */ /* 0x000fc8000bf05270 */
[----:B------:R-:W-:Y:S02]  /*1480*/  USEL UR17, UR17, URZ, UP0 ;  /* 0x000000ff11117287 */ /* 0x000fe40008000000 */
[----:B-1----:R-:W-:-:S04]  /*1490*/  ULEA UR8, UR9, UR8, 0x18 ;  /* 0x0000000809087291 */ /* 0x002fc8000f8ec0ff */
[----:B------:R-:W-:-:S09]  /*14a0*/  ULEA UR10, UR29, UR8, 0x2 ;  /* 0x000000081d0a7291 */ /* 0x000fd2000f8e10ff */
[----:B------:R-:W1:Y:S04]  /*14b0*/  LDS R16, [UR10] ;  /* 0x0000000aff107984 */ /* 0x000e680008000800 */
[----:B------:R2:W-:Y:S01]  /*14c0*/  STS [UR10], R18 ;  /* 0x00000012ff007988 */ /* 0x0005e2000800080a */
[----:B-1----:R-:W1:Y:S02]  /*14d0*/  F2F.F64.F32 R16, R16 ;  /* 0x0000001000107310 */ /* 0x002e640000201800 */
[----:B-1----:R-:W-:-:S08]  /*14e0*/  DADD R14, R14, -R16 ;  /* 0x000000000e0e7229 */ /* 0x002fd00000000810 */
[----:B------:R-:W-:-:S10]  /*14f0*/  DADD R14, R14, UR26 ;  /* 0x0000001a0e0e7e29 */ /* 0x000fd40008000000 */
[----:B------:R-:W-:Y:S02]  /*1500*/  R2UR UR8, R14 ;  /* 0x000000000e0872ca */ /* 0x000fe400000e0000 */
[----:B------:R-:W-:-:S13]  /*1510*/  R2UR UR9, R15 ;  /* 0x000000000f0972ca */ /* 0x000fda00000e0000 */
[----:B------:R-:W-:-:S10]  /*1520*/  DMUL R14, R4, UR8 ;  /* 0x00000008040e7c28 */ /* 0x000fd40008000000 */
[----:B------:R2:W1:Y:S02]  /*1530*/  F2F.F32.F64 R15, R14 ;  /* 0x0000000e000f7310 */ /* 0x0004640000301000 */
.L_x_181:
[----:B------:R-:W-:Y:S01]  /*1540*/  FSETP.NE.AND P0, PT, |R13|, +INF , PT ;  /* 0x7f8000000d00780b */ /* 0x000fe20003f05200 */
[----:B------:R-:W-:Y:S01]  /*1550*/  UMOV UR10, URZ ;  /* 0x000000ff000a7c82 */ /* 0x000fe20008000000 */
[----:B------:R-:W-:Y:S01]  /*1560*/  UMOV UR11, URZ ;  /* 0x000000ff000b7c82 */ /* 0x000fe20008000000 */
[----:B------:R-:W-:Y:S01]  /*1570*/  UMOV UR16, URZ ;  /* 0x000000ff00107c82 */ /* 0x000fe20008000000 */
[----:B------:R-:W-:Y:S01]  /*1580*/  UMOV UR14, URZ ;  /* 0x000000ff000e7c82 */ /* 0x000fe20008000000 */
[----:B-12---:R-:W-:-:S08]  /*1590*/  IMAD.MOV.U32 R18, RZ, RZ, 0x7fc00000 ;  /* 0x7fc00000ff127424 */ /* 0x006fd000078e00ff */
        /* <DEDUP_REMOVED lines=12> */
[----:B------:R-:W-:-:S04]  /*1660*/  ULEA UR10, UR48, UR10, 0x2 ;  /* 0x0000000a300a7291 */ /* 0x000fc8000f8e10ff */
[----:B------:R-:W-:-:S06]  /*1670*/  ULEA UR10, UR30, UR10, 0x2 ;  /* 0x0000000a1e0a7291 */ /* 0x000fcc000f8e10ff */
[----:B------:R-:W-:Y:S01]  /*1680*/  UISETP.NE.AND UP0, UPT, UR16, UR11, UPT ;  /* 0x0000000b1000728c */ /* 0x000fe2000bf05270 */
[----:B------:R-:W-:Y:S02]  /*1690*/  R2UR UR11, R17 ;  /* 0x00000000110b72ca */ /* 0x000fe400000e0000 */
[----:B------:R1:W-:Y:S01]  /*16a0*/  STS [UR10], R13 ;  /* 0x0000000dff007988 */ /* 0x0003e2000800080a */
[----:B------:R-:W-:Y:S01]  /*16b0*/  R2UR UR10, R16 ;  /* 0x00000000100a72ca */ /* 0x000fe200000e0000 */
[----:B------:R-:W-:Y:S01]  /*16c0*/  USEL UR16, UR16, URZ, UP0 ;  /* 0x000000ff10107287 */ /* 0x000fe20008000000 */
[----:B------:R-:W-:-:S13]  /*16d0*/  @P0 BRA `(.L_x_183) ;  /* 0x0000000400c80947 */ /* 0x000fda0003800000 */
[----:B------:R-:W-:Y:S01]  /*16e0*/  DMUL R16, R4, UR10 ;  /* 0x0000000a04107c28 */ /* 0x000fe20008000000 */
[----:B------:R-:W-:Y:S01]  /*16f0*/  R2UR UR14, R30 ;  /* 0x000000001e0e72ca */ /* 0x000fe200000e0000 */
[----:B------:R-:W-:Y:S01]  /*1700*/  UMOV UR4, UR22 ;  /* 0x0000001600047c82 */ /* 0x000fe20008000000 */
[----:B------:R-:W-:Y:S01]  /*1710*/  PRMT R33, R0, 0x7610, R33 ;  /* 0x0000761000217816 */ /* 0x000fe20000000021 */
[----:B------:R-:W-:Y:S01]  /*1720*/  UMOV UR5, UR23 ;  /* 0x0000001700057c82 */ /* 0x000fe20008000000 */
[----:B------:R-:W-:Y:S01]  /*1730*/  UMOV UR12, UR28 ;  /* 0x0000001c000c7c82 */ /* 0x000fe20008000000 */
[----:B------:R2:W0:Y:S01]  /*1740*/  F2F.F32.F64 R18, R16 ;  /* 0x0000001000127310 */ /* 0x0004220000301000 */
[----:B------:R-:W-:Y:S09]  /*1750*/  BRA `(.L_x_183) ;  /* 0x0000000400a87947 */ /* 0x000ff20003800000 */
.L_x_184:
[----:B------:R-:W1:Y:S01]  /*1760*/  S2UR UR11, SR_CgaCtaId ;  /* 0x00000000000b79c3 */ /* 0x000e620000008800 */
[----:B------:R-:W-:Y:S01]  /*1770*/  UMOV UR10, 0x400 ;  /* 0x00000400000a7882 */ /* 0x000fe20000000000 */
[----:B------:R-:W-:Y:S01]  /*1780*/  F2F.F64.F32 R18, R13 ;  /* 0x0000000d00127310 */ /* 0x000fe20000201800 */
[----:B------:R-:W-:Y:S01]  /*1790*/  R2UR UR18, R30 ;  /* 0x000000001e1272ca */ /* 0x000fe200000e0000 */
[----:B------:R-:W-:-:S12]  /*17a0*/  UIADD3 UR16, UPT, UPT, UR30, 0x1, URZ ;  /* 0x000000011e107890 */ /* 0x000fd8000fffe0ff */
[----:B------:R-:W-:-:S04]  /*17b0*/  UISETP.NE.AND UP0, UPT, UR16, UR18, UPT ;  /* 0x000000121000728c */ /* 0x000fc8000bf05270 */
[----:B------:R-:W-:Y:S02]  /*17c0*/  USEL UR16, UR16, URZ, UP0 ;  /* 0x000000ff10107287 */ /* 0x000fe40008000000 */
[----:B-1----:R-:W-:-:S04]  /*17d0*/  ULEA UR10, UR11, UR10, 0x18 ;  /* 0x0000000a0b0a7291 */ /* 0x002fc8000f8ec0ff */
[----:B------:R-:W-:-:S04]  /*17e0*/  ULEA UR10, UR48, UR10, 0x2 ;  /* 0x0000000a300a7291 */ /* 0x000fc8000f8e10ff */
[----:B------:R-:W-:-:S09]  /*17f0*/  ULEA UR14, UR30, UR10, 0x2 ;  /* 0x0000000a1e0e7291 */ /* 0x000fd2000f8e10ff */
[----:B------:R-:W1:Y:S04]  /*1800*/  LDS R0, [UR14] ;  /* 0x0000000eff007984 */ /* 0x000e680008000800 */
[----:B------:R2:W-:Y:S01]  /*1810*/  STS [UR14], R13 ;  /* 0x0000000dff007988 */ /* 0x0005e2000800080e */
[----:B------:R-:W-:Y:S01]  /*1820*/  UMOV UR14, UR32 ;  /* 0x00000020000e7c82 */ /* 0x000fe20008000000 */
[----:B-1----:R-:W1:Y:S02]  /*1830*/  F2F.F64.F32 R16, R0 ;  /* 0x0000000000107310 */ /* 0x002e640000201800 */
[----:B-1----:R-:W-:-:S08]  /*1840*/  DADD R16, R18, -R16 ;  /* 0x0000000012107229 */ /* 0x002fd00000000810 */
[----:B------:R-:W-:-:S10]  /*1850*/  DADD R16, R16, UR24 ;  /* 0x0000001810107e29 */ /* 0x000fd40008000000 */
[----:B------:R-:W-:Y:S02]  /*1860*/  R2UR UR10, R16 ;  /* 0x00000000100a72ca */ /* 0x000fe400000e0000 */
[----:B------:R-:W-:-:S13]  /*1870*/  R2UR UR11, R17 ;  /* 0x00000000110b72ca */ /* 0x000fda00000e0000 */
[----:B------:R-:W-:-:S06]  /*1880*/  DMUL R16, R4, UR10 ;  /* 0x0000000a04107c28 */ /* 0x000fcc0008000000 */
[----:B------:R2:W1:Y:S01]  /*1890*/  F2F.F32.F64 R18, R16 ;  /* 0x0000001000127310 */ /* 0x0004620000301000 */
[----:B------:R-:W-:Y:S05]  /*18a0*/  BRA `(.L_x_183) ;  /* 0x0000000400547947 */ /* 0x000fea0003800000 */
.L_x_180:
[----:B------:R-:W-:Y:S01]  /*18b0*/  FSETP.NE.AND P0, PT, |R18|, +INF , PT ;  /* 0x7f8000001200780b */ /* 0x000fe20003f05200 */
[----:B------:R-:W-:Y:S01]  /*18c0*/  UMOV UR18, URZ ;  /* 0x000000ff00127c82 */ /* 0x000fe20008000000 */
[----:B------:R-:W-:Y:S01]  /*18d0*/  UMOV UR20, URZ ;  /* 0x000000ff00147c82 */ /* 0x000fe20008000000 */
[----:B------:R-:W-:Y:S01]  /*18e0*/  UMOV UR21, URZ ;  /* 0x000000ff00157c82 */ /* 0x000fe20008000000 */
[----:B------:R-:W-:Y:S01]  /*18f0*/  PRMT R14, RZ, 0x7610, R14 ;  /* 0x00007610ff0e7816 */ /* 0x000fe2000000000e */
[----:B------:R-:W-:-:S08]  /*1900*/  IMAD.MOV.U32 R15, RZ, RZ, 0x7fc00000 ;  /* 0x7fc00000ff0f7424 */ /* 0x000fd000078e00ff */
[----:B------:R-:W-:Y:S05]  /*1910*/  @!P0 BRA `(.L_x_185) ;  /* 0x0000000000608947 */ /* 0x000fea0003800000 */
[----:B------:R-:W-:-:S13]  /*1920*/  LOP3.LUT P0, RZ, R27, 0xff, RZ, 0xc0, !PT ;  /* 0x000000ff1bff7812 */ /* 0x000fda000780c0ff */
[----:B------:R-:W-:Y:S05]  /*1930*/  @P0 BRA `(.L_x_186) ;  /* 0x0000000000340947 */ /* 0x000fea0003800000 */
[----:B------:R-:W1:Y:S01]  /*1940*/  F2F.F64.F32 R16, R18 ;  /* 0x0000001200107310 */ /* 0x000e620000201800 */
[----:B------:R-:W-:Y:S01]  /*1950*/  UIADD3 UR18, UPT, UPT, UR13, 0x1, URZ ;  /* 0x000000010d127890 */ /* 0x000fe2000fffe0ff */
[----:B------:R-:W-:-:S05]  /*1960*/  IMAD.MOV.U32 R15, RZ, RZ, 0x7fc00000 ;  /* 0x7fc00000ff0f7424 */ /* 0x000fca00078e00ff */
[----:B------:R-:W-:Y:S01]  /*1970*/  ISETP.NE.AND P0, PT, R30, UR18, PT ;  /* 0x000000121e007c0c */ /* 0x000fe2000bf05270 */
[----:B-1----:R-:W-:-:S10]  /*1980*/  DADD R16, R16, UR6 ;  /* 0x0000000610107e29 */ /* 0x002fd40008000000 */
[----:B------:R-:W-:Y:S02]  /*1990*/  R2UR UR20, R16 ;  /* 0x00000000101472ca */ /* 0x000fe400000e0000 */
[----:B------:R-:W-:Y:S01]  /*19a0*/  R2UR UR21, R17 ;  /* 0x00000000111572ca */ /* 0x000fe200000e0000 */
[----:B------:R-:W-:-:S14]  /*19b0*/  @P0 BRA `(.L_x_185) ;  /* 0x0000000000380947 */ /* 0x000fdc0003800000 */
[----:B------:R-:W-:Y:S01]  /*19c0*/  DMUL R10, R4, UR20 ;  /* 0x00000014040a7c28 */ /* 0x000fe20008000000 */
[----:B------:R-:W-:Y:S01]  /*19d0*/  R2UR UR18, R30 ;  /* 0x000000001e1272ca */ /* 0x000fe200000e0000 */
[----:B------:R-:W-:-:S04]  /*19e0*/  IMAD.MOV.U32 R14, RZ, RZ, 0x1 ;  /* 0x00000001ff0e7424 */ /* 0x000fc800078e00ff */
[----:B------:R1:W2:Y:S01]  /*19f0*/  F2F.F32.F64 R15, R10 ;  /* 0x0000000a000f7310 */ /* 0x0002a20000301000 */
[----:B------:R-:W-:Y:S09]  /*1a00*/  BRA `(.L_x_185) ;  /* 0x0000000000247947 */ /* 0x000ff20003800000 */
.L_x_186:
[----:B------:R-:W1:Y:S01]  /*1a10*/  F2F.F64.F32 R14, R18 ;  /* 0x00000012000e7310 */ /* 0x000e620000201800 */
[----:B------:R-:W-:Y:S01]  /*1a20*/  DADD R16, -R2, 1 ;  /* 0x3ff0000002107429 */ /* 0x000fe20000000100 */
[----:B------:R-:W-:Y:S01]  /*1a30*/  UMOV UR20, UR6 ;  /* 0x0000000600147c82 */ /* 0x000fe20008000000 */
[----:B------:R-:W-:Y:S01]  /*1a40*/  UMOV UR21, UR7 ;  /* 0x0000000700157c82 */ /* 0x000fe20008000000 */
[----:B------:R-:W-:Y:S01]  /*1a50*/  UMOV UR18, UR13 ;  /* 0x0000000d00127c82 */ /* 0x000fe20008000000 */
[----:B-1----:R-:W-:-:S08]  /*1a60*/  DMUL R14, R14, R2 ;  /* 0x000000020e0e7228 */ /* 0x002fd00000000000 */
[----:B------:R-:W-:Y:S01]  /*1a70*/  DFMA R10, R10, R16, R14 ;  /* 0x000000100a0a722b */ /* 0x000fe2000000000e */
[----:B------:R-:W-:-:S05]  /*1a80*/  IMAD.MOV.U32 R14, RZ, RZ, 0x1 ;  /* 0x00000001ff0e7424 */ /* 0x000fca00078e00ff */
[----:B------:R1:W2:Y:S05]  /*1a90*/  F2F.F32.F64 R15, R10 ;  /* 0x0000000a000f7310 */ /* 0x0002aa0000301000 */
.L_x_185:
[----:B------:R-:W-:Y:S01]  /*1aa0*/  FSETP.NE.AND P0, PT, |R13|, +INF , PT ;  /* 0x7f8000000d00780b */ /* 0x000fe20003f05200 */
[----:B------:R-:W-:Y:S01]  /*1ab0*/  UMOV UR12, URZ ;  /* 0x000000ff000c7c82 */ /* 0x000fe20008000000 */
[----:B------:R-:W-:Y:S01]  /*1ac0*/  UMOV UR4, URZ ;  /* 0x000000ff00047c82 */ /* 0x000fe20008000000 */
[----:B------:R-:W-:Y:S01]  /*1ad0*/  UMOV UR5, URZ ;  /* 0x000000ff00057c82 */ /* 0x000fe20008000000 */
[----:B------:R-:W-:Y:S01]  /*1ae0*/  UMOV UR6, UR20 ;  /* 0x0000001400067c82 */ /* 0x000fe20008000000 */
[----:B------:R-:W-:Y:S01]  /*1af0*/  UMOV UR7, UR21 ;  /* 0x0000001500077c82 */ /* 0x000fe20008000000 */
[----:B------:R-:W-:Y:S01]  /*1b00*/  UMOV UR13, UR18 ;  /* 0x00000012000d7c82 */ /* 0x000fe20008000000 */
[----:B------:R-:W-:Y:S01]  /*1b10*/  PRMT R33, RZ, 0x7610, R33 ;  /* 0x00007610ff217816 */ /* 0x000fe20000000021 */
[----:B------:R-:W-:Y:S01]  /*1b20*/  IMAD.MOV.U32 R18, RZ, RZ, 0x7fc00000 ;  /* 0x7fc00000ff127424 */ /* 0x000fe200078e00ff */
[----:B------:R-:W-:-:S04]  /*1b30*/  PRMT R27, R14, 0x7610, R27 ;  /* 0x000076100e1b7816 */ /* 0x000fc8000000001b */
[----:B------:R-:W-:Y:S05]  /*1b40*/  @!P0 BRA `(.L_x_183) ;  /* 0x0000000000ac8947 */ /* 0x000fea0003800000 */
[----:B------:R-:W-:-:S13]  /*1b50*/  LOP3.LUT P0, RZ, R0, 0xff, RZ, 0xc0, !PT ;  /* 0x000000ff00ff7812 */ /* 0x000fda000780c0ff */
[----:B------:R-:W-:Y:S05]  /*1b60*/  @P0 BRA `(.L_x_187) ;  /* 0x0000000000700947 */ /* 0x000fea0003800000 */
[----:B------:R-:W5:Y:S01]  /*1b70*/  F2F.F64.F32 R16, R13 ;  /* 0x0000000d00107310 */ /* 0x000f620000201800 */
[----:B------:R-:W-:Y:S01]  /*1b80*/  UIADD3 UR12, UPT, UPT, UR28, 0x1, URZ ;  /* 0x000000011c0c7890 */ /* 0x000fe2000fffe0ff */
[----:B------:R-:W-:Y:S01]  /*1b90*/  PRMT R27, R14, 0x7610, R27 ;  /* 0x000076100e1b7816 */ /* 0x000fe2000000001b */
[----:B------:R-:W-:Y:S01]  /*1ba0*/  UMOV UR6, UR20 ;  /* 0x0000001400067c82 */ /* 0x000fe20008000000 */
[----:B------:R-:W-:Y:S01]  /*1bb0*/  UMOV UR7, UR21 ;  /* 0x0000001500077c82 */ /* 0x000fe20008000000 */
[----:B------:R-:W-:Y:S02]  /*1bc0*/  UMOV UR13, UR18 ;  /* 0x00000012000d7c82 */ /* 0x000fe40008000000 */
[----:B------:R-:W-:Y:S01]  /*1bd0*/  ISETP.NE.AND P0, PT, R30, UR12, PT ;  /* 0x0000000c1e007c0c */ /* 0x000fe2000bf05270 */
[----:B-----5:R-:W-:-:S10]  /*1be0*/  DADD R16, R16, UR22 ;  /* 0x0000001610107e29 */ /* 0x020fd40008000000 */
[----:B------:R-:W-:Y:S02]  /*1bf0*/  R2UR UR4, R16 ;  /* 0x00000000100472ca */ /* 0x000fe400000e0000 */
[----:B------:R-:W-:Y:S01]  /*1c00*/  R2UR UR5, R17 ;  /* 0x00000000110572ca */ /* 0x000fe200000e0000 */
[----:B------:R-:W-:-:S14]  /*1c10*/  @P0 BRA `(.L_x_183) ;  /* 0x0000000000780947 */ /* 0x000fdc0003800000 */
[----:B------:R-:W-:Y:S01]  /*1c20*/  DMUL R8, R4, UR4 ;  /* 0x0000000404087c28 */ /* 0x000fe20008000000 */
[----:B------:R-:W-:Y:S01]  /*1c30*/  R2UR UR12, R30 ;  /* 0x000000001e0c72ca */ /* 0x000fe200000e0000 */
[----:B------:R-:W-:Y:S01]  /*1c40*/  IMAD.MOV.U32 R33, RZ, RZ, 0x1 ;  /* 0x00000001ff217424 */ /* 0x000fe200078e00ff */
[----:B------:R-:W-:Y:S01]  /*1c50*/  PRMT R27, R14, 0x7610, R27 ;  /* 0x000076100e1b7816 */ /* 0x000fe2000000001b */
[----:B------:R-:W-:Y:S01]  /*1c60*/  UMOV UR6, UR20 ;  /* 0x0000001400067c82 */ /* 0x000fe20008000000 */
[----:B------:R-:W-:Y:S01]  /*1c70*/  UMOV UR7, UR21 ;  /* 0x0000001500077c82 */ /* 0x000fe20008000000 */
[----:B------:R0:W0:Y:S01]  /*1c80*/  F2F.F32.F64 R18, R8 ;  /* 0x0000000800127310 */ /* 0x0000220000301000 */
        /* <DEDUP_REMOVED lines=9> */
[----:B------:R-:W-:Y:S05]  /*1d20*/  BRA `(.L_x_183) ;  /* 0x0000000000347947 */ /* 0x000fea0003800000 */
.L_x_187:
[----:B------:R-:W5:Y:S01]  /*1d30*/  F2F.F64.F32 R16, R13 ;  /* 0x0000000d00107310 */ /* 0x000f620000201800 */
[----:B------:R-:W-:Y:S01]  /*1d40*/  DADD R18, -R2, 1 ;  /* 0x3ff0000002127429 */ /* 0x000fe20000000100 */
[----:B------:R-:W-:Y:S01]  /*1d50*/  IMAD.MOV.U32 R33, RZ, RZ, 0x1 ;  /* 0x00000001ff217424 */ /* 0x000fe200078e00ff */
[----:B------:R-:W-:Y:S01]  /*1d60*/  PRMT R27, R14, 0x7610, R27 ;  /* 0x000076100e1b7816 */ /* 0x000fe2000000001b */
[----:B------:R-:W-:Y:S01]  /*1d70*/  UMOV UR6, UR20 ;  /* 0x0000001400067c82 */ /* 0x000fe20008000000 */
[----:B------:R-:W-:Y:S01]  /*1d80*/  UMOV UR7, UR21 ;  /* 0x0000001500077c82 */ /* 0x000fe20008000000 */
[----:B------:R-:W-:Y:S01]  /*1d90*/  UMOV UR4, UR22 ;  /* 0x0000001600047c82 */ /* 0x000fe20008000000 */
[----:B------:R-:W-:Y:S01]  /*1da0*/  UMOV UR5, UR23 ;  /* 0x0000001700057c82 */ /* 0x000fe20008000000 */
[----:B------:R-:W-:Y:S01]  /*1db0*/  UMOV UR13, UR18 ;  /* 0x00000012000d7c82 */ /* 0x000fe20008000000 */
[----:B------:R-:W-:Y:S01]  /*1dc0*/  UMOV UR12, UR28 ;  /* 0x0000001c000c7c82 */ /* 0x000fe20008000000 */
[----:B-----5:R-:W-:-:S08]  /*1dd0*/  DMUL R16, R16, R2 ;  /* 0x0000000210107228 */ /* 0x020fd00000000000 */
[----:B------:R-:W-:-:S06]  /*1de0*/  DFMA R8, R8, R18, R16 ;  /* 0x000000120808722b */ /* 0x000fcc0000000010 */
[----:B------:R0:W0:Y:S05]  /*1df0*/  F2F.F32.F64 R18, R8 ;  /* 0x0000000800127310 */ /* 0x00002a0000301000 */
.L_x_183:
[----:B---3--:R-:W-:Y:S01]  /*1e00*/  IADD3 R0, PT, PT, R30, UR49, R31 ;  /* 0x000000311e007c10 */ /* 0x008fe2000fffe01f */
[----:B------:R-:W-:-:S04]  /*1e10*/  UIADD3 UR18, UPT, UPT, UR46, -0x1, URZ ;  /* 0xffffffff2e127890 */ /* 0x000fc8000fffe0ff */
[----:B------:R-:W-:-:S05]  /*1e20*/  VIADD R0, R0, 0xfffffffe ;  /* 0xfffffffe00007836 */ /* 0x000fca0000000000 */
[----:B------:R-:W-:-:S13]  /*1e30*/  ISETP.LE.AND P0, PT, R0, UR18, PT ;  /* 0x0000001200007c0c */ /* 0x000fda000bf03270 */
[----:B------:R-:W-:Y:S05]  /*1e40*/  @!P0 BRA `(.L_x_188) ;  /* 0x0000000000908947 */ /* 0x000fea0003800000 */
[----:B01----:R-:W-:-:S04]  /*1e50*/  FSETP.NE.AND P0, PT, |R18|, +INF , PT ;  /* 0x7f8000001200780b */ /* 0x003fc80003f05200 */
[----:B--2---:R-:W-:-:S13]  /*1e60*/  FSETP.NE.AND P0, PT, |R15|, +INF , P0 ;  /* 0x7f8000000f00780b */ /* 0x004fda0000705200 */
[----:B------:R-:W-:Y:S01]  /*1e70*/  VOTEU.ANY UP0, P0 ;  /* 0x0000000000ff7886 */ /* 0x000fe20000000100 */
[----:B------:R-:W-:-:S04]  /*1e80*/  PLOP3.LUT P0, PT, PT, PT, UP0, 0x80, 0x8 ;  /* 0x000000000008781c */ /* 0x000fc80003f0f008 */
[----:B------:R-:W0:Y:S02]  /*1e90*/  @!UP0 LDCU.64 UR20, c[0x0][0x3d0] ;  /* 0x00007a00ff1487ac */ /* 0x000e240008000a00 */
[----:B0-----:R-:W-:-:S06]  /*1ea0*/  @!UP0 UIMAD.WIDE UR20, UR33, 0x4, UR20 ;  /* 0x00000004211488a5 */ /* 0x001fcc000f8e0214 */
[----:B------:R-:W-:Y:S02]  /*1eb0*/  IMAD.U32 R16, RZ, RZ, UR20 ;  /* 0x00000014ff107e24 */ /* 0x000fe4000f8e00ff */
[----:B------:R-:W-:-:S05]  /*1ec0*/  IMAD.U32 R17, RZ, RZ, UR21 ;  /* 0x00000015ff117e24 */ /* 0x000fca000f8e00ff */
[----:B------:R3:W-:Y:S01]  /*1ed0*/  @!P0 STG.E desc[UR36][R16.64], R12 ;  /* 0x0000000c10008986 */ /* 0x0007e2000c101924 */
[----:B------:R-:W-:Y:S05]  /*1ee0*/  BRA.U !UP0, `(.L_x_188) ;  /* 0x0000000108687547 */ /* 0x000fea000b800000 */
[----:B---3--:R-:W-:Y:S01]  /*1ef0*/  F2F.F64.F32 R16, R18 ;  /* 0x0000001200107310 */ /* 0x008fe20000201800 */
[----:B------:R-:W-:Y:S01]  /*1f00*/  UMOV UR20, 0x9ee75616 ;  /* 0x9ee7561600147882 */ /* 0x000fe20000000000 */
[----:B------:R-:W-:-:S06]  /*1f10*/  UMOV UR21, 0x3cd203af ;  /* 0x3cd203af00157882 */ /* 0x000fcc0000000000 */
[----:B------:R-:W0:Y:S02]  /*1f20*/  F2F.F64.F32 R12, R15 ;  /* 0x0000000f000c7310 */ /* 0x000e240000201800 */
[----:B0-----:R-:W-:Y:S01]  /*1f30*/  DADD R12, R12, R16 ;  /* 0x000000000c0c7229 */ /* 0x001fe20000000010 */
[----:B------:R-:W-:-:S07]  /*1f40*/  IMAD.MOV.U32 R17, RZ, RZ, 0x7fc00000 ;  /* 0x7fc00000ff117424 */ /* 0x000fce00078e00ff */
[----:B------:R-:W-:-:S14]  /*1f50*/  DSETP.GTU.AND P0, PT, |R12|, UR20, PT ;  /* 0x000000140c007e2a */ /* 0x000fdc000bf0c200 */
[----:B------:R-:W-:Y:S05]  /*1f60*/  @!P0 BRA `(.L_x_189) ;  /* 0x0000000000388947 */ /* 0x000fea0003800000 */
[----:B------:R-:W0:Y:S08]  /*1f70*/  F2F.F32.F64 R16, R12 ;  /* 0x0000000c00107310 */ /* 0x000e300000301000 */
        /* <DEDUP_REMOVED lines=10> */
[----:B----4-:R-:W-:Y:S05]  /*2020*/  CALL.REL.NOINC `($__internal_10_$__cuda_sm3x_div_rn_noftz_f32_slowpath) ;  /* 0x0000000800b87944 */ /* 0x010fea0003c00000 */
[----:B------:R-:W-:-:S07]  /*2030*/  IMAD.MOV.U32 R17, RZ, RZ, R0 ;  /* 0x000000ffff117224 */ /* 0x000fce00078e0000 */
.L_x_190:
[----:B------:R-:W-:-:S07]  /*2040*/  FMUL R17, R17, 100 ;  /* 0x42c8000011117820 */ /* 0x000fce0000400000 */
.L_x_189:
[----:B------:R-:W-:-:S06]  /*2050*/  UIMAD.WIDE UR20, UR33, 0x4, UR44 ;  /* 0x00000004211478a5 */ /* 0x000fcc000f8e022c */
[----:B------:R-:W-:Y:S02]  /*2060*/  IMAD.U32 R12, RZ, RZ, UR20 ;  /* 0x00000014ff0c7e24 */ /* 0x000fe4000f8e00ff */
[----:B------:R-:W-:-:S05]  /*2070*/  IMAD.U32 R13, RZ, RZ, UR21 ;  /* 0x00000015ff0d7e24 */ /* 0x000fca000f8e00ff */
[----:B------:R0:W-:Y:S02]  /*2080*/  STG.E desc[UR36][R12.64], R17 ;  /* 0x000000110c007986 */ /* 0x0001e4000c101924 */
.L_x_188:
[----:B------:R-:W-:Y:S01]  /*2090*/  UIADD3 UR38, UP0, UPT, UR38, 0x4, URZ ;  /* 0x0000000426267890 */ /* 0x000fe2000ff1e0ff */
[----:B------:R-:W-:Y:S01]  /*20a0*/  VIADD R32, R32, 0x1 ;  /* 0x0000000120207836 */ /* 0x000fe20000000000 */
[----:B------:R-:W-:Y:S02]  /*20b0*/  UIADD3 UR19, UPT, UPT, UR19, 0x1, URZ ;  /* 0x0000000113137890 */ /* 0x000fe4000fffe0ff */
[----:B------:R-:W-:Y:S02]  /*20c0*/  UIADD3.X UR39, UPT, UPT, URZ, UR39, URZ, UP0, !UPT ;  /* 0x00000027ff277290 */ /* 0x000fe400087fe4ff */
[----:B------:R-:W-:Y:S02]  /*20d0*/  UISETP.NE.AND UP0, UPT, UR19, URZ, UPT ;  /* 0x000000ff1300728c */ /* 0x000fe4000bf05270 */
[----:B------:R-:W-:Y:S02]  /*20e0*/  UIADD3 UR40, UP1, UPT, UR40, 0x4, URZ ;  /* 0x0000000428287890 */ /* 0x000fe4000ff3e0ff */
[----:B----4-:R-:W-:-:S02]  /*20f0*/  UIADD3 UR42, UP2, UPT, UR42, 0x4, URZ ;  /* 0x000000042a2a7890 */ /* 0x010fc4000ff5e0ff */
[----:B------:R-:W-:Y:S02]  /*2100*/  UIADD3 UR34, UP3, UPT, UR34, 0x4, URZ ;  /* 0x0000000422227890 */ /* 0x000fe4000ff7e0ff */
[----:B------:R-:W-:Y:S02]  /*2110*/  UIADD3 UR46, UPT, UPT, UR46, 0x1, URZ ;  /* 0x000000012e2e7890 */ /* 0x000fe4000fffe0ff */
[----:B------:R-:W-:Y:S02]  /*2120*/  UIADD3 UR47, UPT, UPT, UR47, -0x1, URZ ;  /* 0xffffffff2f2f7890 */ /* 0x000fe4000fffe0ff */
[----:B------:R-:W-:Y:S02]  /*2130*/  UIADD3 UR33, UPT, UPT, UR33, 0x1, URZ ;  /* 0x0000000121217890 */ /* 0x000fe4000fffe0ff */
[----:B------:R-:W-:Y:S02]  /*2140*/  UIADD3.X UR41, UPT, UPT, URZ, UR41, URZ, UP1, !UPT ;  /* 0x00000029ff297290 */ /* 0x000fe40008ffe4ff */
[----:B------:R-:W-:-:S02]  /*2150*/  UIADD3.X UR43, UPT, UPT, URZ, UR43, URZ, UP2, !UPT ;  /* 0x0000002bff2b7290 */ /* 0x000fc400097fe4ff */
[----:B------:R-:W-:Y:S01]  /*2160*/  UIADD3.X UR35, UPT, UPT, URZ, UR35, URZ, UP3, !UPT ;  /* 0x00000023ff237290 */ /* 0x000fe20009ffe4ff */
[----:B------:R-:W-:Y:S11]  /*2170*/  BRA.U UP0, `(.L_x_191) ;  /* 0xffffffe900a47547 */ /* 0x000ff6000b83ffff */
[----:B------:R-:W-:Y:S05]  /*2180*/  EXIT ;  /* 0x000000000000794d */ /* 0x000fea0003800000 */
        .weak           $__internal_7_$__cuda_sm20_dblrcp_rn_slowpath_v3
        .type           $__internal_7_$__cuda_sm20_dblrcp_rn_slowpath_v3,@function
        .size           $__internal_7_$__cuda_sm20_dblrcp_rn_slowpath_v3,($__internal_8_$__cuda_sm20_div_rn_f64_full - $__internal_7_$__cuda_sm20_dblrcp_rn_slowpath_v3)
$__internal_7_$__cuda_sm20_dblrcp_rn_slowpath_v3:
        /* <DEDUP_REMOVED lines=23> */
.L_x_194:
        /* <DEDUP_REMOVED lines=10> */
.L_x_192:
[----:B------:R-:W-:Y:S01]  /*23a0*/  LOP3.LUT R9, R7, 0x80000, RZ, 0xfc, !PT ;  /* 0x0008000007097812 */ /* 0x000fe200078efcff */
[----:B------:R-:W-:-:S07]  /*23b0*/  IMAD.MOV.U32 R8, RZ, RZ, R6 ;  /* 0x000000ffff087224 */ /* 0x000fce00078e0006 */
.L_x_193:
[----:B------:R-:W-:Y:S02]  /*23c0*/  IMAD.MOV.U32 R6, RZ, RZ, R0 ;  /* 0x000000ffff067224 */ /* 0x000fe400078e0000 */
[----:B------:R-:W-:-:S04]  /*23d0*/  IMAD.MOV.U32 R7, RZ, RZ, 0x0 ;  /* 0x00000000ff077424 */ /* 0x000fc800078e00ff */
[----:B------:R-:W-:Y:S05]  /*23e0*/  RET.REL.NODEC R6 `(rvi_batch_stddev_from_prefix_f32) ;  /* 0xffffffdc06047950 */ /* 0x000fea0003c3ffff */
        .weak           $__internal_8_$__cuda_sm20_div_rn_f64_full
        .type           $__internal_8_$__cuda_sm20_div_rn_f64_full,@function
        .size           $__internal_8_$__cuda_sm20_div_rn_f64_full,($__internal_9_$__cuda_sm20_dsqrt_rn_f64_mediumpath_v1 - $__internal_8_$__cuda_sm20_div_rn_f64_full)
$__internal_8_$__cuda_sm20_div_rn_f64_full:
[C---:B------:R-:W-:Y:S01]  /*23f0*/  FSETP.GEU.AND P0, PT, |R7|.reuse, 1.469367938527859385e-39, PT ;  /* 0x001000000700780b */ /* 0x040fe20003f0e200 */
[----:B------:R-:W-:Y:S01]  /*2400*/  IMAD.MOV.U32 R8, RZ, RZ, 0x1 ;  /* 0x00000001ff087424 */ /* 0x000fe200078e00ff */
[C---:B------:R-:W-:Y:S01]  /*2410*/  LOP3.LUT R2, R7.reuse, 0x800fffff, RZ, 0xc0, !PT ;  /* 0x800fffff07027812 */ /* 0x040fe200078ec0ff */
[----:B------:R-:W-:Y:S01]  /*2420*/  IMAD.MOV.U32 R17, RZ, RZ, 0x40000000 ;  /* 0x40000000ff117424 */ /* 0x000fe200078e00ff */
[----:B------:R-:W-:Y:S01]  /*2430*/  LOP3.LUT R16, R7, 0x7ff00000, RZ, 0xc0, !PT ;  /* 0x7ff0000007107812 */ /* 0x000fe200078ec0ff */
[----:B------:R-:W-:Y:S01]  /*2440*/  IMAD.MOV.U32 R18, RZ, RZ, 0x1ca00000 ;  /* 0x1ca00000ff127424 */ /* 0x000fe200078e00ff */
[----:B------:R-:W-:Y:S01]  /*2450*/  LOP3.LUT R3, R2, 0x3ff00000, RZ, 0xfc, !PT ;  /* 0x3ff0000002037812 */ /* 0x000fe200078efcff */
[----:B------:R-:W-:Y:S01]  /*2460*/  IMAD.MOV.U32 R2, RZ, RZ, R6 ;  /* 0x000000ffff027224 */ /* 0x000fe200078e0006 */
[----:B------:R-:W-:Y:S01]  /*2470*/  ISETP.LE.U32.AND P1, PT, R16, 0x40000000, PT ;  /* 0x400000001000780c */ /* 0x000fe20003f23070 */
[----:B------:R-:W-:Y:S02]  /*2480*/  VIADD R19, R17, 0xffffffff ;  /* 0xffffffff11137836 */ /* 0x000fe40000000000 */
[----:B------:R-:W-:Y:S01]  /*2490*/  IMAD.MOV.U32 R12, RZ, RZ, RZ ;  /* 0x000000ffff0c7224 */ /* 0x000fe200078e00ff */
[----:B------:R-:W-:Y:S01]  /*24a0*/  SEL R13, R18, 0x63400000, !P1 ;  /* 0x63400000120d7807 */ /* 0x000fe20004800000 */
[----:B------:R-:W-:-:S06]  /*24b0*/  @!P0 DMUL R2, R6, 8.98846567431157953865e+307 ;  /* 0x7fe0000006028828 */ /* 0x000fcc0000000000 */
[----:B------:R-:W0:Y:S04]  /*24c0*/  MUFU.RCP64H R9, R3 ;  /* 0x0000000300097308 */ /* 0x000e280000001800 */
[----:B------:R-:W-:Y:S02]  /*24d0*/  @!P0 LOP3.LUT R16, R3, 0x7ff00000, RZ, 0xc0, !PT ;  /* 0x7ff0000003108812 */ /* 0x000fe400078ec0ff */
[----:B------:R-:W-:-:S03]  /*24e0*/  ISETP.GT.U32.AND P0, PT, R19, 0x7feffffe, PT ;  /* 0x7feffffe1300780c */ /* 0x000fc60003f04070 */
[----:B------:R-:W-:-:S05]  /*24f0*/  VIADD R19, R16, 0xffffffff ;  /* 0xffffffff10137836 */ /* 0x000fca0000000000 */
[----:B------:R-:W-:Y:S01]  /*2500*/  ISETP.GT.U32.OR P0, PT, R19, 0x7feffffe, P0 ;  /* 0x7feffffe1300780c */ /* 0x000fe20000704470 */
[----:B0-----:R-:W-:-:S08]  /*2510*/  DFMA R10, R8, -R2, 1 ;  /* 0x3ff00000080a742b */ /* 0x001fd00000000802 */
[----:B------:R-:W-:-:S08]  /*2520*/  DFMA R10, R10, R10, R10 ;  /* 0x0000000a0a0a722b */ /* 0x000fd0000000000a */
[----:B------:R-:W-:-:S08]  /*2530*/  DFMA R10, R8, R10, R8 ;  /* 0x0000000a080a722b */ /* 0x000fd00000000008 */
[----:B------:R-:W-:-:S08]  /*2540*/  DFMA R8, R10, -R2, 1 ;  /* 0x3ff000000a08742b */ /* 0x000fd00000000802 */
[----:B------:R-:W-:-:S08]  /*2550*/  DFMA R8, R10, R8, R10 ;  /* 0x000000080a08722b */ /* 0x000fd0000000000a */
[----:B------:R-:W-:-:S08]  /*2560*/  DMUL R10, R8, R12 ;  /* 0x0000000c080a7228 */ /* 0x000fd00000000000 */
[----:B------:R-:W-:-:S08]  /*2570*/  DFMA R14, R10, -R2, R12 ;  /* 0x800000020a0e722b */ /* 0x000fd0000000000c */
[----:B------:R-:W-:Y:S01]  /*2580*/  DFMA R8, R8, R14, R10 ;  /* 0x0000000e0808722b */ /* 0x000fe2000000000a */
[----:B------:R-:W-:Y:S10]  /*2590*/  @P0 BRA `(.L_x_195) ;  /* 0x0000000000740947 */ /* 0x000ff40003800000 */
[----:B------:R-:W-:Y:S01]  /*25a0*/  LOP3.LUT R14, R7, 0x7ff00000, RZ, 0xc0, !PT ;  /* 0x7ff00000070e7812 */ /* 0x000fe200078ec0ff */
[----:B------:R-:W-:-:S03]  /*25b0*/  IMAD.MOV.U32 R10, RZ, RZ, 0x40000000 ;  /* 0x40000000ff0a7424 */ /* 0x000fc600078e00ff */
[----:B------:R-:W-:Y:S01]  /*25c0*/  ISETP.LE.U32.AND P0, PT, R14, 0x40000000, PT ;  /* 0x400000000e00780c */ /* 0x000fe20003f03070 */
[----:B------:R-:W-:Y:S02]  /*25d0*/  IMAD.MOV R11, RZ, RZ, -R14 ;  /* 0x000000ffff0b7224 */ /* 0x000fe400078e0a0e */
[----:B------:R-:W-:-:S03]  /*25e0*/  IMAD.MOV.U32 R14, RZ, RZ, RZ ;  /* 0x000000ffff0e7224 */ /* 0x000fc600078e00ff */
[----:B------:R-:W-:Y:S02]  /*25f0*/  VIADDMNMX R10, R11, R10, 0xb9600000, !PT ;  /* 0xb96000000b0a7446 */ /* 0x000fe4000780010a */
[----:B------:R-:W-:Y:S02]  /*2600*/  SEL R11, R18, 0x63400000, !P0 ;  /* 0x63400000120b7807 */ /* 0x000fe40004000000 */
[----:B------:R-:W-:-:S05]  /*2610*/  VIMNMX R10, PT, PT, R10, 0x46a00000, PT ;  /* 0x46a000000a0a7848 */ /* 0x000fca0003fe0100 */
        /* <DEDUP_REMOVED lines=11> */
[----:B------:R-:W-:Y:S02]  /*26d0*/  IMAD.MOV R3, RZ, RZ, -R16 ;  /* 0x000000ffff037224 */ /* 0x000fe400078e0a10 */
[----:B------:R-:W-:-:S06]  /*26e0*/  IMAD.MOV.U32 R2, RZ, RZ, RZ ;  /* 0x000000ffff027224 */ /* 0x000fcc00078e00ff */
[----:B------:R-:W-:Y:S02]  /*26f0*/  DFMA R2, R10, -R2, R8 ;  /* 0x800000020a02722b */ /* 0x000fe40000000008 */
[----:B------:R-:W-:-:S04]  /*2700*/  DMUL.RP R8, R8, R14 ;  /* 0x0000000e08087228 */ /* 0x000fc80000008000 */
[----:B------:R-:W-:-:S04]  /*2710*/  IADD3 R2, PT, PT, -R16, -0x43300000, RZ ;  /* 0xbcd0000010027810 */ /* 0x000fc80007ffe1ff */
[----:B------:R-:W-:Y:S02]  /*2720*/  FSETP.NEU.AND P0, PT, |R3|, R2, PT ;  /* 0x000000020300720b */ /* 0x000fe40003f0d200 */
[----:B------:R-:W-:Y:S02]  /*2730*/  LOP3.LUT R7, R9, R7, RZ, 0x3c, !PT ;  /* 0x0000000709077212 */ /* 0x000fe400078e3cff */
[----:B------:R-:W-:Y:S02]  /*2740*/  FSEL R10, R8, R10, !P0 ;  /* 0x0000000a080a7208 */ /* 0x000fe40004000000 */
[----:B------:R-:W-:Y:S01]  /*2750*/  FSEL R11, R7, R11, !P0 ;  /* 0x0000000b070b7208 */ /* 0x000fe20004000000 */
[----:B------:R-:W-:Y:S06]  /*2760*/  BRA `(.L_x_196) ;  /* 0x0000000000447947 */ /* 0x000fec0003800000 */
.L_x_195:
[----:B------:R-:W-:-:S14]  /*2770*/  DSETP.NAN.AND P0, PT, R6, R6, PT ;  /* 0x000000060600722a */ /* 0x000fdc0003f08000 */
[----:B------:R-:W-:Y:S05]  /*2780*/  @P0 BRA `(.L_x_197) ;  /* 0x0000000000340947 */ /* 0x000fea0003800000 */
[----:B------:R-:W-:Y:S01]  /*2790*/  ISETP.NE.AND P0, PT, R17, R16, PT ;  /* 0x000000101100720c */ /* 0x000fe20003f05270 */
[----:B------:R-:W-:Y:S02]  /*27a0*/  IMAD.MOV.U32 R10, RZ, RZ, 0x0 ;  /* 0x00000000ff0a7424 */ /* 0x000fe400078e00ff */
[----:B------:R-:W-:-:S10]  /*27b0*/  IMAD.MOV.U32 R11, RZ, RZ, -0x80000 ;  /* 0xfff80000ff0b7424 */ /* 0x000fd400078e00ff */
[----:B------:R-:W-:Y:S05]  /*27c0*/  @!P0 BRA `(.L_x_196) ;  /* 0x00000000002c8947 */ /* 0x000fea0003800000 */
[----:B------:R-:W-:Y:S02]  /*27d0*/  ISETP.NE.AND P0, PT, R17, 0x7ff00000, PT ;  /* 0x7ff000001100780c */ /* 0x000fe40003f05270 */
[----:B------:R-:W-:Y:S02]  /*27e0*/  LOP3.LUT R6, R7, 0x40000000, RZ, 0x3c, !PT ;  /* 0x4000000007067812 */ /* 0x000fe400078e3cff */
[----:B------:R-:W-:Y:S02]  /*27f0*/  ISETP.EQ.OR P0, PT, R16, RZ, !P0 ;  /* 0x000000ff1000720c */ /* 0x000fe40004702670 */
[----:B------:R-:W-:-:S11]  /*2800*/  LOP3.LUT R11, R6, 0x80000000, RZ, 0xc0, !PT ;  /* 0x80000000060b7812 */ /* 0x000fd600078ec0ff */
[----:B------:R-:W-:Y:S01]  /*2810*/  @P0 LOP3.LUT R2, R11, 0x7ff00000, RZ, 0xfc, !PT ;  /* 0x7ff000000b020812 */ /* 0x000fe200078efcff */
[----:B------:R-:W-:Y:S02]  /*2820*/  @!P0 IMAD.MOV.U32 R10, RZ, RZ, RZ ;  /* 0x000000ffff0a8224 */ /* 0x000fe400078e00ff */
[----:B------:R-:W-:Y:S02]  /*2830*/  @P0 IMAD.MOV.U32 R10, RZ, RZ, RZ ;  /* 0x000000ffff0a0224 */ /* 0x000fe400078e00ff */
[----:B------:R-:W-:Y:S01]  /*2840*/  @P0 IMAD.MOV.U32 R11, RZ, RZ, R2 ;  /* 0x000000ffff0b0224 */ /* 0x000fe200078e0002 */
[----:B------:R-:W-:Y:S06]  /*2850*/  BRA `(.L_x_196) ;  /* 0x0000000000087947 */ /* 0x000fec0003800000 */
.L_x_197:
[----:B------:R-:W-:Y:S01]  /*2860*/  LOP3.LUT R11, R7, 0x80000, RZ, 0xfc, !PT ;  /* 0x00080000070b7812 */ /* 0x000fe200078efcff */
[----:B------:R-:W-:-:S07]  /*2870*/  IMAD.MOV.U32 R10, RZ, RZ, R6 ;  /* 0x000000ffff0a7224 */ /* 0x000fce00078e0006 */
.L_x_196:
[----:B------:R-:W-:Y:S02]  /*2880*/  IMAD.MOV.U32 R2, RZ, RZ, R0 ;  /* 0x000000ffff027224 */ /* 0x000fe400078e0000 */
[----:B------:R-:W-:-:S04]  /*2890*/  IMAD.MOV.U32 R3, RZ, RZ, 0x0 ;  /* 0x00000000ff037424 */ /* 0x000fc800078e00ff */
[----:B------:R-:W-:Y:S05]  /*28a0*/  RET.REL.NODEC R2 `(rvi_batch_stddev_from_prefix_f32) ;  /* 0xffffffd402d47950 */ /* 0x000fea0003c3ffff */
        .weak           $__internal_9_$__cuda_sm20_dsqrt_rn_f64_mediumpath_v1
        .type           $__internal_9_$__cuda_sm20_dsqrt_rn_f64_mediumpath_v1,@function
        .size           $__internal_9_$__cuda_sm20_dsqrt_rn_f64_mediumpath_v1,($__internal_10_$__cuda_sm3x_div_rn_noftz_f32_slowpath - $__internal_9_$__cuda_sm20_dsqrt_rn_f64_mediumpath_v1)
$__internal_9_$__cuda_sm20_dsqrt_rn_f64_mediumpath_v1:
[----:B------:R-:W-:Y:S01]  /*28b0*/  ISETP.GE.U32.AND P0, PT, R18, -0x3400000, PT ;  /* 0xfcc000001200780c */ /* 0x000fe20003f06070 */
[----:B------:R-:W-:-:S12]  /*28c0*/  IMAD.MOV.U32 R21, RZ, RZ, R23 ;  /* 0x000000ffff157224 */ /* 0x000fd800078e0017 */
        /* <DEDUP_REMOVED lines=9> */
.L_x_198:
        /* <DEDUP_REMOVED lines=24> */
.L_x_200:
[----:B------:R-:W-:-:S11]  /*2ae0*/  DADD R12, R16, R16 ;  /* 0x00000000100c7229 */ /* 0x000fd60000000010 */
.L_x_199:
[----:B------:R-:W-:-:S04]  /*2af0*/  IMAD.MOV.U32 R25, RZ, RZ, 0x0 ;  /* 0x00000000ff197424 */ /* 0x000fc800078e00ff */
[----:B------:R-:W-:Y:S05]  /*2b00*/  RET.REL.NODEC R24 `(rvi_batch_stddev_from_prefix_f32) ;  /* 0xffffffd4183c7950 */ /* 0x000fea0003c3ffff */
        .weak           $__internal_10_$__cuda_sm3x_div_rn_noftz_f32_slowpath
        .type           $__internal_10_$__cuda_sm3x_div_rn_noftz_f32_slowpath,@function
        .size           $__internal_10_$__cuda_sm3x_div_rn_noftz_f32_slowpath,(.L_x_233 - $__internal_10_$__cuda_sm3x_div_rn_noftz_f32_slowpath)
$__internal_10_$__cuda_sm3x_div_rn_noftz_f32_slowpath:
[----:B------:R-:W-:Y:S02]  /*2b10*/  SHF.R.U32.HI R15, RZ, 0x17, R16 ;  /* 0x00000017ff0f7819 */ /* 0x000fe40000011610 */
[----:B------:R-:W-:Y:S02]  /*2b20*/  SHF.R.U32.HI R0, RZ, 0x17, R13 ;  /* 0x00000017ff007819 */ /* 0x000fe4000001160d */
[----:B------:R-:W-:Y:S02]  /*2b30*/  LOP3.LUT R15, R15, 0xff, RZ, 0xc0, !PT ;  /* 0x000000ff0f0f7812 */ /* 0x000fe400078ec0ff */
[----:B------:R-:W-:-:S03]  /*2b40*/  LOP3.LUT R20, R0, 0xff, RZ, 0xc0, !PT ;  /* 0x000000ff00147812 */ /* 0x000fc600078ec0ff */
        /* <DEDUP_REMOVED lines=25> */
[----:B------:R-:W-:Y:S02]  /*2ce0*/  @P0 IMAD.MOV.U32 R14, RZ, RZ, RZ ;  /* 0x000000ffff0e0224 */ /* 0x000fe400078e00ff */
[----:B------:R-:W-:Y:S01]  /*2cf0*/  @!P0 FFMA R13, R13, 1.84467440737095516160e+19, RZ ;  /* 0x5f8000000d0d8823 */ /* 0x000fe200000000ff */
[----:B------:R-:W-:Y:S02]  /*2d00*/  @!P0 IMAD.MOV.U32 R14, RZ, RZ, -0x40 ;  /* 0xffffffc0ff0e8424 */ /* 0x000fe400078e00ff */
[----:B------:R-:W-:Y:S02]  /*2d10*/  @!P1 FFMA R16, R0, 1.84467440737095516160e+19, RZ ;  /* 0x5f80000000109823 */ /* 0x000fe400000000ff */
[----:B------:R-:W-:-:S07]  /*2d20*/  @!P1 VIADD R14, R14, 0x40 ;  /* 0x000000400e0e9836 */ /* 0x000fce0000000000 */
.L_x_201:
[----:B------:R-:W-:-:S05]  /*2d30*/  LEA R17, R15, 0xc0800000, 0x17 ;  /* 0xc08000000f117811 */ /* 0x000fca00078eb8ff */
[----:B------:R-:W-:Y:S02]  /*2d40*/  IMAD.IADD R17, R16, 0x1, -R17 ;  /* 0x0000000110117824 */ /* 0x000fe400078e0a11 */
[----:B------:R-:W-:Y:S02]  /*2d50*/  VIADD R16, R20, 0xffffff81 ;  /* 0xffffff8114107836 */ /* 0x000fe40000000000 */
[----:B------:R0:W1:Y:S01]  /*2d60*/  MUFU.RCP R18, R17 ;  /* 0x0000001100127308 */ /* 0x0000620000001000 */
[----:B------:R-:W-:Y:S01]  /*2d70*/  FADD.FTZ R19, -R17, -RZ ;  /* 0x800000ff11137221 */ /* 0x000fe20000010100 */
[C---:B------:R-:W-:Y:S01]  /*2d80*/  IMAD R0, R16.reuse, -0x800000, R13 ;  /* 0xff80000010007824 */ /* 0x040fe200078e020d */
[----:B0-----:R-:W-:-:S05]  /*2d90*/  IADD3 R17, PT, PT, R16, 0x7f, -R15 ;  /* 0x0000007f10117810 */ /* 0x001fca0007ffe80f */
[----:B------:R-:W-:Y:S02]  /*2da0*/  IMAD.IADD R17, R17, 0x1, R14 ;  /* 0x0000000111117824 */ /* 0x000fe400078e020e */
[----:B-1----:R-:W-:-:S04]  /*2db0*/  FFMA R21, R18, R19, 1 ;  /* 0x3f80000012157423 */ /* 0x002fc80000000013 */
[----:B------:R-:W-:-:S04]  /*2dc0*/  FFMA R13, R18, R21, R18 ;  /* 0x00000015120d7223 */ /* 0x000fc80000000012 */
[----:B------:R-:W-:-:S04]  /*2dd0*/  FFMA R18, R0, R13, RZ ;  /* 0x0000000d00127223 */ /* 0x000fc800000000ff */
[----:B------:R-:W-:-:S04]  /*2de0*/  FFMA R20, R19, R18, R0 ;  /* 0x0000001213147223 */ /* 0x000fc80000000000 */
[----:B------:R-:W-:-:S04]  /*2df0*/  FFMA R20, R13, R20, R18 ;  /* 0x000000140d147223 */ /* 0x000fc80000000012 */
[----:B------:R-:W-:-:S04]  /*2e00*/  FFMA R19, R19, R20, R0 ;  /* 0x0000001413137223 */ /* 0x000fc80000000000 */
[----:B------:R-:W-:-:S05]  /*2e10*/  FFMA R0, R13, R19, R20 ;  /* 0x000000130d007223 */ /* 0x000fca0000000014 */
[----:B------:R-:W-:-:S04]  /*2e20*/  SHF.R.U32.HI R15, RZ, 0x17, R0 ;  /* 0x00000017ff0f7819 */ /* 0x000fc80000011600 */
[----:B------:R-:W-:-:S05]  /*2e30*/  LOP3.LUT R15, R15, 0xff, RZ, 0xc0, !PT ;  /* 0x000000ff0f0f7812 */ /* 0x000fca00078ec0ff */
[----:B------:R-:W-:-:S04]  /*2e40*/  IMAD.IADD R18, R15, 0x1, R17 ;  /* 0x000000010f127824 */ /* 0x000fc800078e0211 */
        /* <DEDUP_REMOVED lines=10> */
[CC--:B------:R-:W-:Y:S01]  /*2ef0*/  FFMA.RZ R14, R13.reuse, R19.reuse, R20 ;  /* 0x000000130d0e7223 */ /* 0x0c0fe2000000c014 */
[C---:B------:R-:W-:Y:S01]  /*2f00*/  VIADD R16, R18.reuse, 0x20 ;  /* 0x0000002012107836 */ /* 0x040fe20000000000 */
[C---:B------:R-:W-:Y:S01]  /*2f10*/  ISETP.NE.AND P2, PT, R18.reuse, RZ, PT ;  /* 0x000000ff1200720c */ /* 0x040fe20003f45270 */
[----:B------:R-:W-:Y:S01]  /*2f20*/  IMAD.MOV R17, RZ, RZ, -R18 ;  /* 0x000000ffff117224 */ /* 0x000fe200078e0a12 */
[----:B------:R-:W-:Y:S02]  /*2f30*/  ISETP.NE.AND P1, PT, R18, RZ, PT ;  /* 0x000000ff1200720c */ /* 0x000fe40003f25270 */
[----:B------:R-:W-:Y:S01]  /*2f40*/  LOP3.LUT R15, R14, 0x7fffff, RZ, 0xc0, !PT ;  /* 0x007fffff0e0f7812 */ /* 0x000fe200078ec0ff */
[CCC-:B------:R-:W-:Y:S01]  /*2f50*/  FFMA.RP R14, R13.reuse, R19.reuse, R20.reuse ;  /* 0x000000130d0e7223 */ /* 0x1c0fe20000008014 */
[----:B------:R-:W-:Y:S02]  /*2f60*/  FFMA.RM R13, R13, R19, R20 ;  /* 0x000000130d0d7223 */ /* 0x000fe40000004014 */
[----:B------:R-:W-:-:S03]  /*2f70*/  LOP3.LUT R15, R15, 0x800000, RZ, 0xfc, !PT ;  /* 0x008000000f0f7812 */ /* 0x000fc600078efcff */
[----:B------:R-:W-:Y:S02]  /*2f80*/  FSETP.NEU.FTZ.AND P0, PT, R14, R13, PT ;  /* 0x0000000d0e00720b */ /* 0x000fe40003f1d000 */
[----:B------:R-:W-:Y:S02]  /*2f90*/  SHF.L.U32 R16, R15, R16, RZ ;  /* 0x000000100f107219 */ /* 0x000fe400000006ff */
[----:B------:R-:W-:Y:S02]  /*2fa0*/  SEL R14, R17, RZ, P2 ;  /* 0x000000ff110e7207 */ /* 0x000fe40001000000 */
[----:B------:R-:W-:Y:S02]  /*2fb0*/  ISETP.NE.AND P1, PT, R16, RZ, P1 ;  /* 0x000000ff1000720c */ /* 0x000fe40000f25270 */
[----:B------:R-:W-:Y:S02]  /*2fc0*/  SHF.R.U32.HI R14, RZ, R14, R15 ;  /* 0x0000000eff0e7219 */ /* 0x000fe4000001160f */
[----:B------:R-:W-:-:S02]  /*2fd0*/  PLOP3.LUT P0, PT, P0, P1, PT, 0xf8, 0x8f ;  /* 0x00000000008f781c */ /* 0x000fc40000703f70 */
[----:B------:R-:W-:Y:S02]  /*2fe0*/  SHF.R.U32.HI R16, RZ, 0x1, R14 ;  /* 0x00000001ff107819 */ /* 0x000fe4000001160e */
[----:B------:R-:W-:-:S04]  /*2ff0*/  SEL R13, RZ, 0x1, !P0 ;  /* 0x00000001ff0d7807 */ /* 0x000fc80004000000 */
[----:B------:R-:W-:-:S04]  /*3000*/  LOP3.LUT R13, R13, 0x1, R16, 0xf8, !PT ;  /* 0x000000010d0d7812 */ /* 0x000fc800078ef810 */
[----:B------:R-:W-:-:S05]  /*3010*/  LOP3.LUT R13, R13, R14, RZ, 0xc0, !PT ;  /* 0x0000000e0d0d7212 */ /* 0x000fca00078ec0ff */
[----:B------:R-:W-:-:S05]  /*3020*/  IMAD.IADD R13, R16, 0x1, R13 ;  /* 0x00000001100d7824 */ /* 0x000fca00078e020d */
[----:B------:R-:W-:Y:S01]  /*3030*/  LOP3.LUT R0, R13, R0, RZ, 0xfc, !PT ;  /* 0x000000000d007212 */ /* 0x000fe200078efcff */
[----:B------:R-:W-:Y:S06]  /*3040*/  BRA `(.L_x_208) ;  /* 0x0000000000347947 */ /* 0x000fec0003800000 */
.L_x_207:
[----:B------:R-:W-:-:S04]  /*3050*/  LOP3.LUT R0, R0, 0x80000000, RZ, 0xc0, !PT ;  /* 0x8000000000007812 */ /* 0x000fc800078ec0ff */
[----:B------:R-:W-:Y:S01]  /*3060*/  LOP3.LUT R0, R0, 0x7f800000, RZ, 0xfc, !PT ;  /* 0x7f80000000007812 */ /* 0x000fe200078efcff */
[----:B------:R-:W-:Y:S06]  /*3070*/  BRA `(.L_x_208) ;  /* 0x0000000000287947 */ /* 0x000fec0003800000 */
.L_x_206:
[----:B------:R-:W-:Y:S01]  /*3080*/  IMAD R0, R17, 0x800000, R0 ;  /* 0x0080000011007824 */ /* 0x000fe200078e0200 */
[----:B------:R-:W-:Y:S06]  /*3090*/  BRA `(.L_x_208) ;  /* 0x0000000000207947 */ /* 0x000fec0003800000 */
.L_x_205:
[----:B------:R-:W-:-:S04]  /*30a0*/  LOP3.LUT R0, R16, 0x80000000, R13, 0x48, !PT ;  /* 0x8000000010007812 */ /* 0x000fc800078e480d */
[----:B------:R-:W-:Y:S01]  /*30b0*/  LOP3.LUT R0, R0, 0x7f800000, RZ, 0xfc, !PT ;  /* 0x7f80000000007812 */ /* 0x000fe200078efcff */
[----:B------:R-:W-:Y:S06]  /*30c0*/  BRA `(.L_x_208) ;  /* 0x0000000000147947 */ /* 0x000fec0003800000 */
.L_x_204:
[----:B------:R-:W-:Y:S01]  /*30d0*/  LOP3.LUT R0, R16, 0x80000000, R13, 0x48, !PT ;  /* 0x8000000010007812 */ /* 0x000fe200078e480d */
[----:B------:R-:W-:Y:S06]  /*30e0*/  BRA `(.L_x_208) ;  /* 0x00000000000c7947 */ /* 0x000fec0003800000 */
.L_x_203:
[----:B------:R-:W0:Y:S01]  /*30f0*/  MUFU.RSQ R0, -QNAN ;  /* 0xffc0000000007908 */ /* 0x000e220000001400 */
[----:B------:R-:W-:Y:S05]  /*3100*/  BRA `(.L_x_208) ;  /* 0x0000000000047947 */ /* 0x000fea0003800000 */
.L_x_202:
[----:B------:R-:W-:-:S07]  /*3110*/  FADD.FTZ R0, R13, R0 ;  /* 0x000000000d007221 */ /* 0x000fce0000010000 */
.L_x_208:
[----:B------:R-:W-:-:S04]  /*3120*/  IMAD.MOV.U32 R13, RZ, RZ, 0x0 ;  /* 0x00000000ff0d7424 */ /* 0x000fc800078e00ff */
[----:B0-----:R-:W-:Y:S05]  /*3130*/  RET.REL.NODEC R12 `(rvi_batch_stddev_from_prefix_f32) ;  /* 0xffffffcc0cb07950 */ /* 0x001fea0003c3ffff */
.L_x_209:
        /* <DEDUP_REMOVED lines=12> */
.L_x_233:


//--------------------- .text.rvi_segprefix_f32   --------------------------
	.section	.text.rvi_segprefix_f32,"ax",@progbits
	.align	128
        .global         rvi_segprefix_f32
        .type           rvi_segprefix_f32,@function
        .size           rvi_segprefix_f32,(.L_x_238 - rvi_segprefix_f32)
        .other          rvi_segprefix_f32,@"STO_CUDA_ENTRY STV_DEFAULT"
rvi_segprefix_f32:
.text.rvi_segprefix_f32:
[----:B------:R-:W-:Y:S01]  /*0000*/  LDC R1, c[0x0][0x37c] ;  /* 0x0000df00ff017b82 */ /* 0x000fe20000000800 */
[----:B------:R-:W0:Y:S07]  /*0010*/  S2R R0, SR_TID.X ;  /* 0x0000000000007919 */ /* 0x000e2e0000002100 */
[----:B------:R-:W0:Y:S08]  /*0020*/  S2UR UR4, SR_CTAID.X ;  /* 0x00000000000479c3 */ /* 0x000e300000002500 */
[----:B------:R-:W1:Y:S01]  /*0030*/  LDC R2, c[0x0][0x388] ;  /* 0x0000e200ff027b82 */ /* 0x000e620000000800 */
[----:B0-----:R-:W-:-:S04]  /*0040*/  LOP3.LUT P0, RZ, R0, UR4, RZ, 0xfc, !PT ;  /* 0x0000000400ff7c12 */ /* 0x001fc8000f80fcff */
[----:B-1----:R-:W-:-:S13]  /*0050*/  ISETP.LT.OR P0, PT, R2, 0x1, P0 ;  /* 0x000000010200780c */ /* 0x002fda0000701670 */
[----:B------:R-:W-:Y:S05]  /*0060*/  @P0 EXIT ;  /* 0x000000000000094d */ /* 0x000fea0003800000 */
[----:B------:R-:W-:Y:S01]  /*0070*/  ISETP.NE.AND P0, PT, R2, 0x1, PT ;  /* 0x000000010200780c */ /* 0x000fe20003f05270 */
[----:B------:R-:W0:Y:S01]  /*0080*/  LDCU.64 UR14, c[0x0][0x358] ;  /* 0x00006b00ff0e77ac */ /* 0x000e220008000a00 */
[----:B------:R-:W-:Y:S02]  /*0090*/  HFMA2 R0, -RZ, RZ, 0, 0 ;  /* 0x00000000ff007431 */ /* 0x000fe400000001ff */
[----:B------:R-:W-:Y:S01]  /*00a0*/  IMAD.MOV.U32 R23, RZ, RZ, 0x1 ;  /* 0x00000001ff177424 */ /* 0x000fe200078e00ff */
[----:B------:R-:W-:Y:S01]  /*00b0*/  MOV R10, 0x7fc00000 ;  /* 0x7fc00000000a7802 */ /* 0x000fe20000000f00 */
[----:B------:R-:W-:Y:S01]  /*00c0*/  IMAD.MOV.U32 R11, RZ, RZ, RZ ;  /* 0x000000ffff0b7224 */ /* 0x000fe200078e00ff */
[----:B------:R-:W-:Y:S02]  /*00d0*/  CS2R R12, SRZ ;  /* 0x00000000000c7805 */ /* 0x000fe4000001ff00 */
[----:B------:R-:W-:-:S04]  /*00e0*/  CS2R R14, SRZ ;  /* 0x00000000000e7805 */ /* 0x000fc8000001ff00 */
[----:B------:R-:W-:Y:S05]  /*00f0*/  @!P0 BRA `(.L_x_210) ;  /* 0x0000000400dc8947 */ /* 0x000fea0003800000 */
[----:B------:R-:W1:Y:S01]  /*0100*/  LDCU.128 UR4, c[0x0][0x390] ;  /* 0x00007200ff0477ac */ /* 0x000e620008000c00 */
[----:B------:R-:W-:Y:S01]  /*0110*/  LOP3.LUT R14, R2, 0x7ffffffe, RZ, 0xc0, !PT ;  /* 0x7ffffffe020e7812 */ /* 0x000fe200078ec0ff */
[----:B------:R-:W-:Y:S01]  /*0120*/  IMAD.MOV.U32 R23, RZ, RZ, RZ ;  /* 0x000000ffff177224 */ /* 0x000fe200078e00ff */
[----:B------:R-:W-:Y:S01]  /*0130*/  MOV R0, RZ ;  /* 0x000000ff00007202 */ /* 0x000fe20000000f00 */
[----:B------:R-:W2:Y:S01]  /*0140*/  LDCU.64 UR10, c[0x0][0x3a0] ;  /* 0x00007400ff0a77ac */ /* 0x000ea20008000a00 */
[----:B------:R-:W-:Y:S01]  /*0150*/  MOV R10, 0x7fc00000 ;  /* 0x7fc00000000a7802 */ /* 0x000fe20000000f00 */
[----:B------:R-:W-:Y:S01]  /*0160*/  IMAD.MOV R15, RZ, RZ, -R14 ;  /* 0x000000ffff0f7224 */ /* 0x000fe200078e0a0e */
[----:B------:R-:W3:Y:S01]  /*0170*/  LDCU.64 UR12, c[0x0][0x380] ;  /* 0x00007000ff0c77ac */ /* 0x000ee20008000a00 */
[----:B-1----:R-:W-:Y:S02]  /*0180*/  UIADD3 UR8, UP1, UPT, UR6, 0x4, URZ ;  /* 0x0000000406087890 */ /* 0x002fe4000ff3e0ff */
[----:B------:R-:W-:-:S02]  /*0190*/  UIADD3 UR6, UP2, UPT, UR4, 0x4, URZ ;  /* 0x0000000404067890 */ /* 0x000fc4000ff5e0ff */
[----:B--2---:R-:W-:Y:S02]  /*01a0*/  UIADD3 UR10, UP0, UPT, UR10, 0x4, URZ ;  /* 0x000000040a0a7890 */ /* 0x004fe4000ff1e0ff */
[----:B------:R-:W-:Y:S01]  /*01b0*/  UIADD3.X UR9, UPT, UPT, URZ, UR7, URZ, UP1, !UPT ;  /* 0x00000007ff097290 */ /* 0x000fe20008ffe4ff */
[----:B------:R-:W-:Y:S01]  /*01c0*/  IMAD.U32 R4, RZ, RZ, UR8 ;  /* 0x00000008ff047e24 */ /* 0x000fe2000f8e00ff */
[----:B---3--:R-:W-:Y:S01]  /*01d0*/  UIADD3 UR4, UP3, UPT, UR12, 0x4, URZ ;  /* 0x000000040c047890 */ /* 0x008fe2000ff7e0ff */
[----:B------:R-:W-:Y:S01]  /*01e0*/  MOV R2, UR6 ;  /* 0x0000000600027c02 */ /* 0x000fe20008000f00 */
[----:B------:R-:W-:Y:S01]  /*01f0*/  UIADD3.X UR7, UPT, UPT, URZ, UR5, URZ, UP2, !UPT ;  /* 0x00000005ff077290 */ /* 0x000fe200097fe4ff */
[----:B------:R-:W-:Y:S01]  /*0200*/  MOV R6, UR10 ;  /* 0x0000000a00067c02 */ /* 0x000fe20008000f00 */
[----:B------:R-:W-:Y:S01]  /*0210*/  UIADD3.X UR11, UPT, UPT, URZ, UR11, URZ, UP0, !UPT ;  /* 0x0000000bff0b7290 */ /* 0x000fe200087fe4ff */
[----:B------:R-:W-:Y:S01]  /*0220*/  IMAD.U32 R5, RZ, RZ, UR9 ;  /* 0x00000009ff057e24 */ /* 0x000fe2000f8e00ff */
[----:B------:R-:W-:Y:S01]  /*0230*/  UIADD3.X UR5, UPT, UPT, URZ, UR13, URZ, UP3, !UPT ;  /* 0x0000000dff057290 */ /* 0x000fe20009ffe4ff */
[----:B------:R-:W-:Y:S01]  /*0240*/  IMAD.U32 R8, RZ, RZ, UR4 ;  /* 0x00000004ff087e24 */ /* 0x000fe2000f8e00ff */
[----:B------:R-:W-:-:S02]  /*0250*/  MOV R3, UR7 ;  /* 0x0000000700037c02 */ /* 0x000fc40008000f00 */
[----:B------:R-:W-:Y:S02]  /*0260*/  MOV R7, UR11 ;  /* 0x0000000b00077c02 */ /* 0x000fe40008000f00 */
[----:B------:R-:W-:-:S07]  /*0270*/  IMAD.U32 R9, RZ, RZ, UR5 ;  /* 0x00000005ff097e24 */ /* 0x000fce000f8e00ff */
.L_x_218:
[----:B0-----:R-:W2:Y:S01]  /*0280*/  LDG.E.CONSTANT R25, desc[UR14][R8.64+-0x4] ;  /* 0xfffffc0e08197981 */ /* 0x001ea2000c1e9900 */
[----:B------:R-:W-:Y:S02]  /*0290*/  IADD3 R15, PT, PT, R15, 0x2, RZ ;  /* 0x000000020f0f7810 */ /* 0x000fe40007ffe0ff */
[----:B------:R-:W-:Y:S02]  /*02a0*/  MOV R18, R23 ;  /* 0x0000001700127202 */ /* 0x000fe40000000f00 */
[----:B------:R-:W-:Y:S02]  /*02b0*/  ISETP.NE.AND P0, PT, R15, RZ, PT ;  /* 0x000000ff0f00720c */ /* 0x000fe40003f05270 */
[----:B--2---:R-:W-:Y:S01]  /*02c0*/  FSETP.NE.AND P1, PT, |R25|, +INF , PT ;  /* 0x7f8000001900780b */ /* 0x004fe20003f25200 */
[----:B------:R-:W-:-:S12]  /*02d0*/  IMAD.MOV.U32 R17, RZ, RZ, R25 ;  /* 0x000000ffff117224 */ /* 0x000fd800078e0019 */
[----:B------:R0:W-:Y:S01]  /*02e0*/  @!P1 STG.E desc[UR14][R2.64+-0x4], RZ ;  /* 0xfffffcff02009986 */ /* 0x0001e2000c10190e */
[----:B------:R-:W-:Y:S01]  /*02f0*/  @!P1 IMAD.MOV.U32 R17, RZ, RZ, 0x7fc00000 ;  /* 0x7fc00000ff119424 */ /* 0x000fe200078e00ff */
[----:B------:R-:W-:Y:S01]  /*0300*/  @!P1 MOV R23, 0x1 ;  /* 0x0000000100179802 */ /* 0x000fe20000000f00 */
[----:B------:R-:W-:Y:S01]  /*0310*/  @!P1 IMAD.MOV.U32 R19, RZ, RZ, RZ ;  /* 0x000000ffff139224 */ /* 0x000fe200078e00ff */
[----:B------:R0:W-:Y:S01]  /*0320*/  @!P1 STG.E desc[UR14][R4.64+-0x4], RZ ;  /* 0xfffffcff04009986 */ /* 0x0001e2000c10190e */
[----:B------:R-:W-:Y:S02]  /*0330*/  @!P1 MOV R16, RZ ;  /* 0x000000ff00109202 */ /* 0x000fe40000000f00 */
[----:B------:R-:W-:Y:S01]  /*0340*/  @!P1 CS2R R20, SRZ ;  /* 0x0000000000149805 */ /* 0x000fe2000001ff00 */
[----:B------:R0:W-:Y:S01]  /*0350*/  @!P1 STG.E desc[UR14][R6.64+-0x4], RZ ;  /* 0xfffffcff06009986 */ /* 0x0001e2000c10190e */
[----:B------:R-:W-:Y:S05]  /*0360*/  @!P1 BRA `(.L_x_211) ;  /* 0x0000000000749947 */ /* 0x000fea0003800000 */
[----:B------:R-:W-:-:S13]  /*0370*/  FSETP.NE.AND P1, PT, |R10|, +INF , PT ;  /* 0x7f8000000a00780b */ /* 0x000fda0003f25200 */
[----:B------:R-:W-:Y:S05]  /*0380*/  @!P1 BRA `(.L_x_212) ;  /* 0x0000000000449947 */ /* 0x000fea0003800000 */
[C---:B------:R-:W-:Y:S01]  /*0390*/  FMUL R10, R17.reuse, R17 ;  /* 0x00000011110a7220 */ /* 0x040fe20000400000 */
[----:B------:R-:W-:Y:S01]  /*03a0*/  FADD R19, R17, R12 ;  /* 0x0000000c11137221 */ /* 0x000fe20000000000 */
[----:B------:R-:W-:Y:S02]  /*03b0*/  FSETP.GE.AND P1, PT, |R12|, |R25|, PT ;  /* 0x400000190c00720b */ /* 0x000fe40003f26200 */
[C---:B------:R-:W-:Y:S01]  /*03c0*/  FADD R16, R10.reuse, R13 ;  /* 0x0000000d0a107221 */ /* 0x040fe20000000000 */
[----:B------:R-:W-:Y:S01]  /*03d0*/  FSETP.GE.AND P2, PT, |R13|, R10, PT ;  /* 0x0000000a0d00720b */ /* 0x000fe20003f46200 */
[----:B------:R-:W-:Y:S02]  /*03e0*/  FADD R21, R17, -R19 ;  /* 0x8000001311157221 */ /* 0x000fe40000000000 */
[----:B------:R-:W-:Y:S02]  /*03f0*/  FADD R22, R10, -R16 ;  /* 0x800000100a167221 */ /* 0x000fe40000000000 */
[--C-:B------:R-:W-:Y:S01]  /*0400*/  FADD R20, R21, R12.reuse ;  /* 0x0000000c15147221 */ /* 0x100fe20000000000 */
[----:B------:R-:W-:Y:S01]  /*0410*/  FADD R12, -R19, R12 ;  /* 0x0000000c130c7221 */ /* 0x000fe20000000100 */
[--C-:B------:R-:W-:Y:S01]  /*0420*/  FADD R21, R22, R13.reuse ;  /* 0x0000000d16157221 */ /* 0x100fe20000000000 */
[----:B------:R-:W-:-:S02]  /*0430*/  FADD R13, -R16, R13 ;  /* 0x0000000d100d7221 */ /* 0x000fc40000000100 */
[----:B------:R-:W-:-:S03]  /*0440*/  @P1 FADD R20, R17, R12 ;  /* 0x0000000c11141221 */ /* 0x000fc60000000000 */
[----:B------:R-:W-:Y:S01]  /*0450*/  @P2 FADD R21, R10, R13 ;  /* 0x0000000d0a152221 */ /* 0x000fe20000000000 */
[----:B------:R-:W-:Y:S02]  /*0460*/  VIADD R13, R18, 0x1 ;  /* 0x00000001120d7836 */ /* 0x000fe40000000000 */
[----:B------:R-:W-:Y:S01]  /*0470*/  FADD R20, R20, R11 ;  /* 0x0000000b14147221 */ /* 0x000fe20000000000 */
[----:B------:R-:W-:Y:S01]  /*0480*/  FADD R21, R21, R0 ;  /* 0x0000000015157221 */ /* 0x000fe20000000000 */
[----:B------:R-:W-:Y:S06]  /*0490*/  BRA `(.L_x_213) ;  /* 0x0000000000107947 */ /* 0x000fec0003800000 */
.L_x_212:
[----:B------:R-:W-:Y:S02]  /*04a0*/  HFMA2 R13, -RZ, RZ, 0, 5.9604644775390625e-08 ;  /* 0x00000001ff0d7431 */ /* 0x000fe400000001ff */
[----:B------:R-:W-:Y:S01]  /*04b0*/  FMUL R16, R17, R17 ;  /* 0x0000001111107220 */ /* 0x000fe20000400000 */
[----:B------:R-:W-:Y:S01]  /*04c0*/  CS2R R20, SRZ ;  /* 0x0000000000147805 */ /* 0x000fe2000001ff00 */
[----:B------:R-:W-:-:S07]  /*04d0*/  IMAD.MOV.U32 R19, RZ, RZ, R17 ;  /* 0x000000ffff137224 */ /* 0x000fce00078e0011 */
.L_x_213:
[----:B------:R-:W-:Y:S01]  /*04e0*/  FADD R11, R19, R20 ;  /* 0x00000014130b7221 */ /* 0x000fe20000000000 */
[----:B------:R-:W-:Y:S01]  /*04f0*/  FADD R25, R16, R21 ;  /* 0x0000001510197221 */ /* 0x000fe20000000000 */
[----:B------:R-:W-:-:S03]  /*0500*/  IADD3 R23, PT, PT, R13, 0x1, RZ ;  /* 0x000000010d177810 */ /* 0x000fc60007ffe0ff */
[----:B------:R1:W-:Y:S04]  /*0510*/  STG.E desc[UR14][R2.64+-0x4], R11 ;  /* 0xfffffc0b02007986 */ /* 0x0003e8000c10190e */
[----:B------:R1:W-:Y:S04]  /*0520*/  STG.E desc[UR14][R4.64+-0x4], R25 ;  /* 0xfffffc1904007986 */ /* 0x0003e8000c10190e */
[----:B------:R1:W-:Y:S02]  /*0530*/  STG.E desc[UR14][R6.64+-0x4], R13 ;  /* 0xfffffc0d06007986 */ /* 0x0003e4000c10190e */
.L_x_211:
[----:B------:R-:W2:Y:S02]  /*0540*/  LDG.E.CONSTANT R10, desc[UR14][R8.64] ;  /* 0x0000000e080a7981 */ /* 0x000ea4000c1e9900 */
[----:B--2---:R-:W-:-:S13]  /*0550*/  FSETP.NE.AND P1, PT, |R10|, +INF , PT ;  /* 0x7f8000000a00780b */ /* 0x004fda0003f25200 */
[----:B------:R-:W-:Y:S05]  /*0560*/  @!P1 BRA `(.L_x_214) ;  /* 0x0000000000749947 */ /* 0x000fea0003800000 */
[----:B------:R-:W-:-:S13]  /*0570*/  FSETP.NE.AND P1, PT, |R17|, +INF , PT ;  /* 0x7f8000001100780b */ /* 0x000fda0003f25200 */
[----:B------:R-:W-:Y:S05]  /*0580*/  @!P1 BRA `(.L_x_215) ;  /* 0x0000000000409947 */ /* 0x000fea0003800000 */
[CC--:B------:R-:W-:Y:S01]  /*0590*/  FMUL R17, R10.reuse, R10.reuse ;  /* 0x0000000a0a117220 */ /* 0x0c0fe20000400000 */
[----:B------:R-:W-:Y:S01]  /*05a0*/  FADD R12, R10, R19 ;  /* 0x000000130a0c7221 */ /* 0x000fe20000000000 */
[----:B------:R-:W-:Y:S02]  /*05b0*/  FSETP.GE.AND P1, PT, |R19|, |R10|, PT ;  /* 0x4000000a1300720b */ /* 0x000fe40003f26200 */
[C---:B-1----:R-:W-:Y:S01]  /*05c0*/  FADD R13, R17.reuse, R16 ;  /* 0x00000010110d7221 */ /* 0x042fe20000000000 */
        /* <DEDUP_REMOVED lines=9> */
[----:B------:R-:W-:-:S03]  /*0660*/  FADD R11, R11, R20 ;  /* 0x000000140b0b7221 */ /* 0x000fc60000000000 */
[----:B------:R-:W-:Y:S01]  /*0670*/  FADD R0, R0, R21 ;  /* 0x0000001500007221 */ /* 0x000fe20000000000 */
[----:B------:R-:W-:Y:S06]  /*0680*/  BRA `(.L_x_216) ;  /* 0x0000000000147947 */ /* 0x000fec0003800000 */
.L_x_215:
[----:B------:R-:W-:Y:S02]  /*0690*/  HFMA2 R0, -RZ, RZ, 0, 0 ;  /* 0x00000000ff007431 */ /* 0x000fe400000001ff */
[----:B-1----:R-:W-:Y:S01]  /*06a0*/  FMUL R13, R10, R10 ;  /* 0x0000000a0a0d7220 */ /* 0x002fe20000400000 */
[----:B------:R-:W-:Y:S01]  /*06b0*/  IMAD.MOV.U32 R23, RZ, RZ, 0x1 ;  /* 0x00000001ff177424 */ /* 0x000fe200078e00ff */
[----:B------:R-:W-:Y:S01]  /*06c0*/  MOV R11, RZ ;  /* 0x000000ff000b7202 */ /* 0x000fe20000000f00 */
[----:B------:R-:W-:-:S07]  /*06d0*/  IMAD.MOV.U32 R12, RZ, RZ, R10 ;  /* 0x000000ffff0c7224 */ /* 0x000fce00078e000a */
.L_x_216:
[----:B------:R-:W-:Y:S01]  /*06e0*/  FADD R17, R11, R12 ;  /* 0x0000000c0b117221 */ /* 0x000fe20000000000 */
[----:B------:R-:W-:-:S04]  /*06f0*/  FADD R19, R0, R13 ;  /* 0x0000000d00137221 */ /* 0x000fc80000000000 */
[----:B------:R1:W-:Y:S04]  /*0700*/  STG.E desc[UR14][R2.64], R17 ;  /* 0x0000001102007986 */ /* 0x0003e8000c10190e */
[----:B------:R1:W-:Y:S04]  /*0710*/  STG.E desc[UR14][R4.64], R19 ;  /* 0x0000001304007986 */ /* 0x0003e8000c10190e */
[----:B------:R1:W-:Y:S01]  /*0720*/  STG.E desc[UR14][R6.64], R23 ;  /* 0x0000001706007986 */ /* 0x0003e2000c10190e */
[----:B------:R-:W-:Y:S05]  /*0730*/  BRA `(.L_x_217) ;  /* 0x0000000000207947 */ /* 0x000fea0003800000 */
.L_x_214:
[----:B------:R2:W-:Y:S01]  /*0740*/  STG.E desc[UR14][R2.64], RZ ;  /* 0x000000ff02007986 */ /* 0x0005e2000c10190e */
[----:B------:R-:W-:Y:S02]  /*0750*/  HFMA2 R0, -RZ, RZ, 0, 0 ;  /* 0x00000000ff007431 */ /* 0x000fe400000001ff */
[----:B------:R-:W-:Y:S01]  /*0760*/  IMAD.MOV.U32 R23, RZ, RZ, RZ ;  /* 0x000000ffff177224 */ /* 0x000fe200078e00ff */
[----:B------:R-:W-:Y:S01]  /*0770*/  MOV R10, 0x7fc00000 ;  /* 0x7fc00000000a7802 */ /* 0x000fe20000000f00 */
[----:B------:R2:W-:Y:S01]  /*0780*/  STG.E desc[UR14][R4.64], RZ ;  /* 0x000000ff04007986 */ /* 0x0005e2000c10190e */
[----:B-1----:R-:W-:Y:S01]  /*0790*/  CS2R R12, SRZ ;  /* 0x00000000000c7805 */ /* 0x002fe2000001ff00 */
[----:B------:R-:W-:Y:S02]  /*07a0*/  IMAD.MOV.U32 R11, RZ, RZ, RZ ;  /* 0x000000ffff0b7224 */ /* 0x000fe400078e00ff */
[----:B------:R2:W-:Y:S05]  /*07b0*/  STG.E desc[UR14][R6.64], RZ ;  /* 0x000000ff06007986 */ /* 0x0005ea000c10190e */
.L_x_217:
[----:B012---:R-:W-:Y:S02]  /*07c0*/  IADD3 R6, P1, PT, R6, 0x8, RZ ;  /* 0x0000000806067810 */ /* 0x007fe40007f3e0ff */
[----:B------:R-:W-:Y:S02]  /*07d0*/  IADD3 R8, P4, PT, R8, 0x8, RZ ;  /* 0x0000000808087810 */ /* 0x000fe40007f9e0ff */
[----:B------:R-:W-:Y:S01]  /*07e0*/  IADD3 R4, P2, PT, R4, 0x8, RZ ;  /* 0x0000000804047810 */ /* 0x000fe20007f5e0ff */
[----:B------:R-:W-:Y:S01]  /*07f0*/  IMAD.X R7, RZ, RZ, R7, P1 ;  /* 0x000000ffff077224 */ /* 0x000fe200008e0607 */
[----:B------:R-:W-:Y:S01]  /*0800*/  IADD3 R2, P3, PT, R2, 0x8, RZ ;  /* 0x0000000802027810 */ /* 0x000fe20007f7e0ff */
[----:B------:R-:W-:Y:S01]  /*0810*/  IMAD.X R9, RZ, RZ, R9, P4 ;  /* 0x000000ffff097224 */ /* 0x000fe200020e0609 */
[----:B------:R-:W-:Y:S02]  /*0820*/  IADD3.X R5, PT, PT, RZ, R5, RZ, P2, !PT ;  /* 0x00000005ff057210 */ /* 0x000fe400017fe4ff */
[----:B------:R-:W-:Y:S01]  /*0830*/  IADD3.X R3, PT, PT, RZ, R3, RZ, P3, !PT ;  /* 0x00000003ff037210 */ /* 0x000fe20001ffe4ff */
[----:B------:R-:W-:Y:S08]  /*0840*/  @P0 BRA `(.L_x_218) ;  /* 0xfffffff8008c0947 */ /* 0x000ff0000383ffff */
[----:B------:R-:W-:Y:S02]  /*0850*/  IADD3 R23, PT, PT, R23, 0x1, RZ ;  /* 0x0000000117177810 */ /* 0x000fe40007ffe0ff */
[----:B------:R-:W-:-:S07]  /*0860*/  MOV R15, RZ ;  /* 0x000000ff000f7202 */ /* 0x000fce0000000f00 */
.L_x_210:
[----:B------:R-:W1:Y:S02]  /*0870*/  LDC R2, c[0x0][0x388] ;  /* 0x0000e200ff027b82 */ /* 0x000e640000000800 */
[----:B-1----:R-:W-:-:S04]  /*0880*/  LOP3.LUT R2, R2, 0x1, RZ, 0xc0, !PT ;  /* 0x0000000102027812 */ /* 0x002fc800078ec0ff */
[----:B------:R-:W-:-:S13]  /*0890*/  ISETP.NE.U32.AND P0, PT, R2, 0x1, PT ;  /* 0x000000010200780c */ /* 0x000fda0003f05070 */
[----:B0-----:R-:W-:Y:S05]  /*08a0*/  @P0 EXIT ;  /* 0x000000000000094d */ /* 0x001fea0003800000 */
[----:B------:R-:W0:Y:S01]  /*08b0*/  LDCU.64 UR4, c[0x0][0x380] ;  /* 0x00007000ff0477ac */ /* 0x000e220008000a00 */
[C---:B------:R-:W-:Y:S01]  /*08c0*/  IMAD.SHL.U32 R3, R14.reuse, 0x4, RZ ;  /* 0x000000040e037824 */ /* 0x040fe200078e00ff */
[----:B------:R-:W-:-:S04]  /*08d0*/  SHF.L.U64.HI R2, R14, 0x2, R15 ;  /* 0x000000020e027819 */ /* 0x000fc8000001020f */
[----:B0-----:R-:W-:-:S04]  /*08e0*/  IADD3 R4, P0, PT, R3, UR4, RZ ;  /* 0x0000000403047c10 */ /* 0x001fc8000ff1e0ff */
[----:B------:R-:W-:-:S05]  /*08f0*/  IADD3.X R5, PT, PT, R2, UR5, RZ, P0, !PT ;  /* 0x0000000502057c10 */ /* 0x000fca00087fe4ff */
[----:B------:R-:W2:Y:S02]  /*0900*/  LDG.E.CONSTANT R9, desc[UR14][R4.64] ;  /* 0x0000000e04097981 */ /* 0x000ea4000c1e9900 */
[----:B--2---:R-:W-:-:S13]  /*0910*/  FSETP.NE.AND P0, PT, |R9|, +INF , PT ;  /* 0x7f8000000900780b */ /* 0x004fda0003f05200 */
[----:B------:R-:W-:Y:S05]  /*0920*/  @!P0 BRA `(.L_x_219) ;  /* 0x0000000000908947 */ /* 0x000fea0003800000 */
[----:B------:R-:W-:-:S13]  /*0930*/  FSETP.NE.AND P0, PT, |R10|, +INF , PT ;  /* 0x7f8000000a00780b */ /* 0x000fda0003f05200 */
[----:B------:R-:W-:Y:S05]  /*0940*/  @!P0 BRA `(.L_x_220) ;  /* 0x0000000000408947 */ /* 0x000fea0003800000 */
[CC--:B------:R-:W-:Y:S01]  /*0950*/  FMUL R6, R9.reuse, R9.reuse ;  /* 0x0000000909067220 */ /* 0x0c0fe20000400000 */
[----:B------:R-:W-:Y:S01]  /*0960*/  FSETP.GE.AND P0, PT, |R12|, |R9|, PT ;  /* 0x400000090c00720b */ /* 0x000fe20003f06200 */
[----:B------:R-:W-:Y:S02]  /*0970*/  FADD R7, R9, R12 ;  /* 0x0000000c09077221 */ /* 0x000fe40000000000 */
        /* <DEDUP_REMOVED lines=13> */
.L_x_220:
[----:B------:R-:W-:Y:S02]  /*0a50*/  HFMA2 R23, -RZ, RZ, 0, 5.9604644775390625e-08 ;  /* 0x00000001ff177431 */ /* 0x000fe400000001ff */
[-C--:B------:R-:W-:Y:S01]  /*0a60*/  FMUL R14, R9, R9.reuse ;  /* 0x00000009090e7220 */ /* 0x080fe20000400000 */
[----:B------:R-:W-:Y:S02]  /*0a70*/  MOV R7, R9 ;  /* 0x0000000900077202 */ /* 0x000fe40000000f00 */
[----:B------:R-:W-:-:S07]  /*0a80*/  CS2R R10, SRZ ;  /* 0x00000000000a7805 */ /* 0x000fce000001ff00 */
.L_x_221:
[----:B------:R-:W0:Y:S01]  /*0a90*/  LDCU.128 UR4, c[0x0][0x390] ;  /* 0x00007200ff0477ac */ /* 0x000e220008000c00 */
[----:B------:R-:W-:Y:S01]  /*0aa0*/  FADD R11, R11, R14 ;  /* 0x0000000e0b0b7221 */ /* 0x000fe20000000000 */
[----:B------:R-:W1:Y:S01]  /*0ab0*/  LDCU.64 UR8, c[0x0][0x3a0] ;  /* 0x00007400ff0877ac */ /* 0x000e620008000a00 */
[C---:B0-----:R-:W-:Y:S02]  /*0ac0*/  IADD3 R4, P0, PT, R3.reuse, UR4, RZ ;  /* 0x0000000403047c10 */ /* 0x041fe4000ff1e0ff */
[C---:B------:R-:W-:Y:S02]  /*0ad0*/  IADD3 R6, P1, PT, R3.reuse, UR6, RZ ;  /* 0x0000000603067c10 */ /* 0x040fe4000ff3e0ff */
[----:B-1----:R-:W-:Y:S01]  /*0ae0*/  IADD3 R8, P2, PT, R3, UR8, RZ ;  /* 0x0000000803087c10 */ /* 0x002fe2000ff5e0ff */
[----:B------:R-:W-:Y:S01]  /*0af0*/  FADD R3, R10, R7 ;  /* 0x000000070a037221 */ /* 0x000fe20000000000 */
[C---:B------:R-:W-:Y:S02]  /*0b00*/  IADD3.X R5, PT, PT, R2.reuse, UR5, RZ, P0, !PT ;  /* 0x0000000502057c10 */ /* 0x040fe400087fe4ff */
[----:B------:R-:W-:-:S02]  /*0b10*/  IADD3.X R7, PT, PT, R2, UR7, RZ, P1, !PT ;  /* 0x0000000702077c10 */ /* 0x000fc40008ffe4ff */
[----:B------:R-:W-:Y:S01]  /*0b20*/  IADD3.X R9, PT, PT, R2, UR9, RZ, P2, !PT ;  /* 0x0000000902097c10 */ /* 0x000fe200097fe4ff */
[----:B------:R-:W-:Y:S04]  /*0b30*/  STG.E desc[UR14][R4.64], R3 ;  /* 0x0000000304007986 */ /* 0x000fe8000c10190e */
[----:B------:R-:W-:Y:S04]  /*0b40*/  STG.E desc[UR14][R6.64], R11 ;  /* 0x0000000b06007986 */ /* 0x000fe8000c10190e */
[----:B------:R-:W-:Y:S01]  /*0b50*/  STG.E desc[UR14][R8.64], R23 ;  /* 0x0000001708007986 */ /* 0x000fe2000c10190e */
[----:B------:R-:W-:Y:S05]  /*0b60*/  EXIT ;  /* 0x000000000000794d */ /* 0x000fea0003800000 */
.L_x_219:
[----:B------:R-:W0:Y:S01]  /*0b70*/  LDCU.128 UR4, c[0x0][0x390] ;  /* 0x00007200ff0477ac */ /* 0x000e220008000c00 */
[----:B------:R-:W1:Y:S01]  /*0b80*/  LDCU.64 UR8, c[0x0][0x3a0] ;  /* 0x00007400ff0877ac */ /* 0x000e620008000a00 */
[C---:B0-----:R-:W-:Y:S02]  /*0b90*/  IADD3 R6, P0, PT, R3.reuse, UR4, RZ ;  /* 0x0000000403067c10 */ /* 0x041fe4000ff1e0ff */
[C---:B------:R-:W-:Y:S02]  /*0ba0*/  IADD3 R8, P1, PT, R3.reuse, UR6, RZ ;  /* 0x0000000603087c10 */ /* 0x040fe4000ff3e0ff */
[----:B-1----:R-:W-:Y:S02]  /*0bb0*/  IADD3 R4, P2, PT, R3, UR8, RZ ;  /* 0x0000000803047c10 */ /* 0x002fe4000ff5e0ff */
[C---:B------:R-:W-:Y:S02]  /*0bc0*/  IADD3.X R7, PT, PT, R2.reuse, UR5, RZ, P0, !PT ;  /* 0x0000000502077c10 */ /* 0x040fe400087fe4ff */
[----:B------:R-:W-:-:S02]  /*0bd0*/  IADD3.X R9, PT, PT, R2, UR7, RZ, P1, !PT ;  /* 0x0000000702097c10 */ /* 0x000fc40008ffe4ff */
[----:B------:R-:W-:Y:S01]  /*0be0*/  IADD3.X R5, PT, PT, R2, UR9, RZ, P2, !PT ;  /* 0x0000000902057c10 */ /* 0x000fe200097fe4ff */
[----:B------:R-:W-:Y:S04]  /*0bf0*/  STG.E desc[UR14][R6.64], RZ ;  /* 0x000000ff06007986 */ /* 0x000fe8000c10190e */
[----:B------:R-:W-:Y:S04]  /*0c00*/  STG.E desc[UR14][R8.64], RZ ;  /* 0x000000ff08007986 */ /* 0x000fe8000c10190e */
[----:B------:R-:W-:Y:S01]  /*0c10*/  STG.E desc[UR14][R4.64], RZ ;  /* 0x000000ff04007986 */ /* 0x000fe2000c10190e */
[----:B------:R-:W-:Y:S05]  /*0c20*/  EXIT ;  /* 0x000000000000794d */ /* 0x000fea0003800000 */
.L_x_222:
        /* <DEDUP_REMOVED lines=13> */
.L_x_238:


//--------------------- .nv.shared.rvi_many_series_one_param_f32 --------------------------
	.section	.nv.shared.rvi_many_series_one_param_f32,"aw",@nobits
	.sectionflags	@""
	.align	16
	.zero		1024


//--------------------- .nv.shared.reserved.0     --------------------------
	.section	.nv.shared.reserved.0,"aw",@nobits
	.weak		__nv_reservedSMEM_offset_0_alias
	.size		__nv_reservedSMEM_offset_0_alias, 0, 64
	.other		__nv_reservedSMEM_offset_0_alias,@"STO_CUDA_RESERVED_SHARED STV_DEFAULT"
__nv_reservedSMEM_offset_0_alias:
	.zero		0
	.zero		64


//--------------------- .nv.shared.rvi_batch_f32  --------------------------
	.section	.nv.shared.rvi_batch_f32,"aw",@nobits
	.sectionflags	@""
	.align	16
	.zero		1024


//--------------------- .nv.shared.scatter_rows_f32 --------------------------
	.section	.nv.shared.scatter_rows_f32,"aw",@nobits
	.sectionflags	@""
	.align	16
	.zero		1024


//--------------------- .nv.shared.rvi_batch_stddev_from_prefix_f32 --------------------------
	.section	.nv.shared.rvi_batch_stddev_from_prefix_f32,"aw",@nobits
	.sectionflags	@""
	.align	16
	.zero		1024


//--------------------- .nv.shared.rvi_segprefix_f32 --------------------------
	.section	.nv.shared.rvi_segprefix_f32,"aw",@nobits
	.sectionflags	@""
	.align	16
	.zero		1024


//--------------------- .nv.constant0.rvi_many_series_one_param_f32 --------------------------
	.section	.nv.constant0.rvi_many_series_one_param_f32,"a",@progbits
	.sectionflags	@""
	.align	4
.nv.constant0.rvi_many_series_one_param_f32:
	.zero		944


//--------------------- .nv.constant0.rvi_batch_f32 --------------------------
	.section	.nv.constant0.rvi_batch_f32,"a",@progbits
	.sectionflags	@""
	.align	4
.nv.constant0.rvi_batch_f32:
	.zero		968


//--------------------- .nv.constant0.scatter_rows_f32 --------------------------
	.section	.nv.constant0.scatter_rows_f32,"a",@progbits
	.sectionflags	@""
	.align	4
.nv.constant0.scatter_rows_f32:
	.zero		928


//--------------------- .nv.constant0.rvi_batch_stddev_from_prefix_f32 --------------------------
	.section	.nv.constant0.rvi_batch_stddev_from_prefix_f32,"a",@progbits
	.sectionflags	@""
	.align	4
.nv.constant0.rvi_batch_stddev_from_prefix_f32:
	.zero		984


//--------------------- .nv.constant0.rvi_segprefix_f32 --------------------------
	.section	.nv.constant0.rvi_segprefix_f32,"a",@progbits
	.sectionflags	@""
	.align	4
.nv.constant0.rvi_segprefix_f32:
	.zero		936


//--------------------- SYMBOLS --------------------------

	.type		.nv.reservedSmem.offset0,@object
	.size		.nv.reservedSmem.offset0,0x4
	.type		.nv.reservedSmem.cap,@object
	.size		.nv.reservedSmem.cap,0x4
